	.target	sm_90a

	.elftype	@"ET_EXEC"


//--------------------- .note.nv.tkinfo           --------------------------
	.section	.note.nv.tkinfo,"",@"SHT_NOTE"
	.sectionflags	@"SHF_NOTE_NV_TKINFO"
	.tkinfo
        /*0018*/ 	.word	0x00000002
        /*0030*/ 	.string	""
        /*0030*/ 	.string	"ptxas"
        /*0030*/ 	.string	"Cuda compilation tools, release 13.0, V13.0.88"
        /*0030*/ 	.string	"Build cuda_13.0.r13.0/compiler.36424714_0"
        /*0030*/ 	.string	"-v  -suppress-debug-info  -lineinfo  -arch sm_90a "



//--------------------- .note.nv.cuinfo           --------------------------
	.section	.note.nv.cuinfo,"",@"SHT_NOTE"
	.sectionflags	@"SHF_NOTE_NV_CUINFO"
        /*0018*/ 	.short	0x0002
        /*001a*/ 	.short	0x005a
        /*001c*/ 	.short	0x0082
	.zero		2


//--------------------- .nv.info                  --------------------------
	.section	.nv.info,"",@"SHT_CUDA_INFO"
	.align	4


	//----- nvinfo : EIATTR_REGCOUNT
	.align		4
        /*0000*/ 	.byte	0x04, 0x2f
        /*0002*/ 	.short	(.L_1 - .L_0)
	.align		4
.L_0:
        /*0004*/ 	.word	index@(matmul_kernel)
        /*0008*/ 	.word	0x000000ff


	//----- nvinfo : EIATTR_FRAME_SIZE
	.align		4
.L_1:
        /*000c*/ 	.byte	0x04, 0x11
        /*000e*/ 	.short	(.L_3 - .L_2)
	.align		4
.L_2:
        /*0010*/ 	.word	index@(matmul_kernel)
        /*0014*/ 	.word	0x00001f28


	//----- nvinfo : EIATTR_MIN_STACK_SIZE
	.align		4
.L_3:
        /*0018*/ 	.byte	0x04, 0x12
        /*001a*/ 	.short	(.L_5 - .L_4)
	.align		4
.L_4:
        /*001c*/ 	.word	index@(matmul_kernel)
        /*0020*/ 	.word	0x00001f28
.L_5:


//--------------------- .nv.compat                --------------------------
	.section	.nv.compat,"",@"SHT_CUDA_COMPAT_INFO"
	.align	4
        /*0000*/ 	.byte	0x02, 0x09, 0x01, 0x00, 0x02, 0x02, 0x04, 0x00, 0x02, 0x05, 0x05, 0x00, 0x03, 0x07, 0x01, 0x01
        /*0010*/ 	.byte	0x02, 0x03, 0x00, 0x00, 0x02, 0x06, 0x01, 0x00, 0x04, 0x0b, 0x08, 0x00, 0x00, 0x00, 0x00, 0x00
        /*0020*/ 	.byte	0x00, 0x00, 0x00, 0x00


//--------------------- .nv.info.matmul_kernel    --------------------------
	.section	.nv.info.matmul_kernel,"",@"SHT_CUDA_INFO"
	.sectionflags	@""
	.align	4


	//----- nvinfo : EIATTR_CUDA_API_VERSION
	.align		4
        /*0000*/ 	.byte	0x04, 0x37
        /*0002*/ 	.short	(.L_7 - .L_6)
.L_6:
        /*0004*/ 	.word	0x00000082


	//----- nvinfo : EIATTR_KPARAM_INFO
	.align		4
.L_7:
        /*0008*/ 	.byte	0x04, 0x17
        /*000a*/ 	.short	(.L_9 - .L_8)
.L_8:
        /*000c*/ 	.word	0x00000000
        /*0010*/ 	.short	0x000d
        /*0012*/ 	.short	0x0048
        /*0014*/ 	.byte	0x00, 0xf4, 0x21, 0x00


	//----- nvinfo : EIATTR_KPARAM_INFO
	.align		4
.L_9:
        /*0018*/ 	.byte	0x04, 0x17
        /*001a*/ 	.short	(.L_11 - .L_10)
.L_10:
        /*001c*/ 	.word	0x00000000
        /*0020*/ 	.short	0x000c
        /*0022*/ 	.short	0x0040
        /*0024*/ 	.byte	0x00, 0xf4, 0x21, 0x00


	//----- nvinfo : EIATTR_KPARAM_INFO
	.align		4
.L_11:
        /*0028*/ 	.byte	0x04, 0x17
        /*002a*/ 	.short	(.L_13 - .L_12)
.L_12:
        /*002c*/ 	.word	0x00000000
        /*0030*/ 	.short	0x000b
        /*0032*/ 	.short	0x0038
        /*0034*/ 	.byte	0x00, 0xf0, 0x11, 0x00


	//----- nvinfo : EIATTR_KPARAM_INFO
	.align		4
.L_13:
        /*0038*/ 	.byte	0x04, 0x17
        /*003a*/ 	.short	(.L_15 - .L_14)
.L_14:
        /*003c*/ 	.word	0x00000000
        /*0040*/ 	.short	0x000a
        /*0042*/ 	.short	0x0034
        /*0044*/ 	.byte	0x00, 0xf0, 0x11, 0x00


	//----- nvinfo : EIATTR_KPARAM_INFO
	.align		4
.L_15:
        /*0048*/ 	.byte	0x04, 0x17
        /*004a*/ 	.short	(.L_17 - .L_16)
.L_16:
        /*004c*/ 	.word	0x00000000
        /*0050*/ 	.short	0x0009
        /*0052*/ 	.short	0x0030
        /*0054*/ 	.byte	0x00, 0xf0, 0x11, 0x00


	//----- nvinfo : EIATTR_KPARAM_INFO
	.align		4
.L_17:
        /*0058*/ 	.byte	0x04, 0x17
        /*005a*/ 	.short	(.L_19 - .L_18)
.L_18:
        /*005c*/ 	.word	0x00000000
        /*0060*/ 	.short	0x0008
        /*0062*/ 	.short	0x002c
        /*0064*/ 	.byte	0x00, 0xf0, 0x11, 0x00


	//----- nvinfo : EIATTR_KPARAM_INFO
	.align		4
.L_19:
        /*0068*/ 	.byte	0x04, 0x17
        /*006a*/ 	.short	(.L_21 - .L_20)
.L_20:
        /*006c*/ 	.word	0x00000000
        /*0070*/ 	.short	0x0007
        /*0072*/ 	.short	0x0028
        /*0074*/ 	.byte	0x00, 0xf0, 0x11, 0x00


	//----- nvinfo : EIATTR_KPARAM_INFO
	.align		4
.L_21:
        /*0078*/ 	.byte	0x04, 0x17
        /*007a*/ 	.short	(.L_23 - .L_22)
.L_22:
        /*007c*/ 	.word	0x00000000
        /*0080*/ 	.short	0x0006
        /*0082*/ 	.short	0x0024
        /*0084*/ 	.byte	0x00, 0xf0, 0x11, 0x00


	//----- nvinfo : EIATTR_KPARAM_INFO
	.align		4
.L_23:
        /*0088*/ 	.byte	0x04, 0x17
        /*008a*/ 	.short	(.L_25 - .L_24)
.L_24:
        /*008c*/ 	.word	0x00000000
        /*0090*/ 	.short	0x0005
        /*0092*/ 	.short	0x0020
        /*0094*/ 	.byte	0x00, 0xf0, 0x11, 0x00


	//----- nvinfo : EIATTR_KPARAM_INFO
	.align		4
.L_25:
        /*0098*/ 	.byte	0x04, 0x17
        /*009a*/ 	.short	(.L_27 - .L_26)
.L_26:
        /*009c*/ 	.word	0x00000000
        /*00a0*/ 	.short	0x0004
        /*00a2*/ 	.short	0x001c
        /*00a4*/ 	.byte	0x00, 0xf0, 0x11, 0x00


	//----- nvinfo : EIATTR_KPARAM_INFO
	.align		4
.L_27:
        /*00a8*/ 	.byte	0x04, 0x17
        /*00aa*/ 	.short	(.L_29 - .L_28)
.L_28:
        /*00ac*/ 	.word	0x00000000
        /*00b0*/ 	.short	0x0003
        /*00b2*/ 	.short	0x0018
        /*00b4*/ 	.byte	0x00, 0xf0, 0x11, 0x00


	//----- nvinfo : EIATTR_KPARAM_INFO
	.align		4
.L_29:
        /*00b8*/ 	.byte	0x04, 0x17
        /*00ba*/ 	.short	(.L_31 - .L_30)
.L_30:
        /*00bc*/ 	.word	0x00000000
        /*00c0*/ 	.short	0x0002
        /*00c2*/ 	.short	0x0010
        /*00c4*/ 	.byte	0x00, 0xf4, 0x21, 0x00


	//----- nvinfo : EIATTR_KPARAM_INFO
	.align		4
.L_31:
        /*00c8*/ 	.byte	0x04, 0x17
        /*00ca*/ 	.short	(.L_33 - .L_32)
.L_32:
        /*00cc*/ 	.word	0x00000000
        /*00d0*/ 	.short	0x0001
        /*00d2*/ 	.short	0x0008
        /*00d4*/ 	.byte	0x00, 0xf4, 0x21, 0x00


	//----- nvinfo : EIATTR_KPARAM_INFO
	.align		4
.L_33:
        /*00d8*/ 	.byte	0x04, 0x17
        /*00da*/ 	.short	(.L_35 - .L_34)
.L_34:
        /*00dc*/ 	.word	0x00000000
        /*00e0*/ 	.short	0x0000
        /*00e2*/ 	.short	0x0000
        /*00e4*/ 	.byte	0x00, 0xf4, 0x21, 0x00


	//----- nvinfo : EIATTR_SPARSE_MMA_MASK
	.align		4
.L_35:
        /*00e8*/ 	.byte	0x03, 0x50
        /*00ea*/ 	.short	0x0000


	//----- nvinfo : EIATTR_MAXREG_COUNT
	.align		4
        /*00ec*/ 	.byte	0x03, 0x1b
        /*00ee*/ 	.short	0x00ff


	//----- nvinfo : EIATTR_NUM_BARRIERS
	.align		4
        /*00f0*/ 	.byte	0x02, 0x4c
        /*00f2*/ 	.byte	0x01
	.zero		1


	//----- nvinfo : EIATTR_ANNOTATIONS
	.align		4
        /*00f4*/ 	.byte	0x04, 0x55
        /*00f6*/ 	.short	(.L_37 - .L_36)


	//   ....[0]....
.L_36:
        /*00f8*/ 	.word	0x00000001
        /*00fc*/ 	.byte	0x90, 0x0b, 0x00, 0x00, 0x01, 0x00, 0x00, 0x00, 0xc0, 0x0b, 0x00, 0x00, 0x01, 0x00, 0x00, 0x00
        /* <DEDUP_REMOVED lines=3105> */
        /*c31c*/ 	.byte	0x40, 0xc2, 0x04, 0x00, 0x01, 0x00, 0x00, 0x00, 0xd0, 0xc2, 0x04, 0x00


	//----- nvinfo : EIATTR_MERCURY_ISA_VERSION
	.align		4
.L_37:
        /*c328*/ 	.byte	0x03, 0x5f
        /*c32a*/ 	.short	0x0101


	//----- nvinfo : EIATTR_EXIT_INSTR_OFFSETS
	.align		4
        /*c32c*/ 	.byte	0x04, 0x1c
        /*c32e*/ 	.short	(.L_39 - .L_38)


	//   ....[0]....
.L_38:
        /*c330*/ 	.word	0x0004c4d0


	//   ....[1]....
        /*c334*/ 	.word	0x0004c500


	//----- nvinfo : EIATTR_REQNTID
	.align		4
.L_39:
        /*c338*/ 	.byte	0x04, 0x10
        /*c33a*/ 	.short	(.L_41 - .L_40)
.L_40:
        /*c33c*/ 	.word	0x00000080
        /*c340*/ 	.word	0x00000001
        /*c344*/ 	.word	0x00000001


	//----- nvinfo : EIATTR_CBANK_PARAM_SIZE
	.align		4
.L_41:
        /*c348*/ 	.byte	0x03, 0x19
        /*c34a*/ 	.short	0x0050


	//----- nvinfo : EIATTR_PARAM_CBANK
	.align		4
        /*c34c*/ 	.byte	0x04, 0x0a
        /*c34e*/ 	.short	(.L_43 - .L_42)
	.align		4
.L_42:
        /*c350*/ 	.word	index@(.nv.constant0.matmul_kernel)
        /*c354*/ 	.short	0x0210
        /*c356*/ 	.short	0x0050


	//----- nvinfo : EIATTR_SW_WAR
	.align		4
.L_43:
        /*c358*/ 	.byte	0x04, 0x36
        /*c35a*/ 	.short	(.L_45 - .L_44)
.L_44:
        /*c35c*/ 	.word	0x00000008
.L_45:


//--------------------- .nv.callgraph             --------------------------
	.section	.nv.callgraph,"",@"SHT_CUDA_CALLGRAPH"
	.align	4
	.sectionentsize	8
	.align		4
        /*0000*/ 	.word	0x00000000
	.align		4
        /*0004*/ 	.word	0xffffffff
	.align		4
        /*0008*/ 	.word	0x00000000
	.align		4
        /*000c*/ 	.word	0xfffffffe
	.align		4
        /*0010*/ 	.word	0x00000000
	.align		4
        /*0014*/ 	.word	0xfffffffd
	.align		4
        /*0018*/ 	.word	0x00000000
	.align		4
        /*001c*/ 	.word	0xfffffffc


//--------------------- .text.matmul_kernel       --------------------------
	.section	.text.matmul_kernel,"ax",@progbits
	.align	128
        .global         matmul_kernel
        .type           matmul_kernel,@function
        .size           matmul_kernel,(.L_x_3 - matmul_kernel)
        .other          matmul_kernel,@"STO_CUDA_ENTRY STV_DEFAULT"
matmul_kernel:
.text.matmul_kernel:
[----:B------:R-:W0:Y:S08]  /*0000*/  LDC R1, c[0x0][0x28] ;  /* 0x00000a00ff017b82 */ /* 0x000e300000000800 */
[----:B------:R-:W1:Y:S01]  /*0010*/  LDC.64 R20, c[0x0][0x228] ;  /* 0x00008a00ff147b82 */ /* 0x000e620000000a00 */
[----:B------:R-:W2:Y:S01]  /*0020*/  S2R R5, SR_CTAID.X ;  /* 0x0000000000057919 */ /* 0x000ea20000002500 */
[----:B0-----:R-:W-:Y:S01]  /*0030*/  VIADD R1, R1, 0xffffe0d8 ;  /* 0xffffe0d801017836 */ /* 0x001fe20000000000 */
[----:B------:R-:W-:Y:S01]  /*0040*/  ULDC.64 UR60, c[0x0][0x208] ;  /* 0x00008200003c7ab9 */ /* 0x000fe20000000a00 */
[----:B------:R-:W-:Y:S01]  /*0050*/  CS2R R24, SRZ ;  /* 0x0000000000187805 */ /* 0x000fe2000001ff00 */
[----:B------:R-:W0:Y:S01]  /*0060*/  S2R R22, SR_TID.X ;  /* 0x0000000000167919 */ /* 0x000e220000002100 */
[----:B------:R-:W-:-:S02]  /*0070*/  CS2R R26, SRZ ;  /* 0x00000000001a7805 */ /* 0x000fc4000001ff00 */
[----:B------:R-:W-:Y:S02]  /*0080*/  CS2R R100, SRZ ;  /* 0x0000000000647805 */ /* 0x000fe4000001ff00 */
[----:B------:R-:W-:Y:S02]  /*0090*/  CS2R R102, SRZ ;  /* 0x0000000000667805 */ /* 0x000fe4000001ff00 */
[----:B------:R-:W-:Y:S02]  /*00a0*/  CS2R R28, SRZ ;  /* 0x00000000001c7805 */ /* 0x000fe4000001ff00 */
[----:B------:R-:W-:Y:S02]  /*00b0*/  CS2R R30, SRZ ;  /* 0x00000000001e7805 */ /* 0x000fe4000001ff00 */
[----:B------:R-:W-:Y:S02]  /*00c0*/  CS2R R96, SRZ ;  /* 0x0000000000607805 */ /* 0x000fe4000001ff00 */
        /* <DEDUP_REMOVED lines=11> */
[----:B------:R-:W-:Y:S01]  /*0180*/  CS2R R52, SRZ ;  /* 0x0000000000347805 */ /* 0x000fe2000001ff00 */
[----:B-1----:R-:W-:Y:S01]  /*0190*/  VIADD R0, R21, 0xff ;  /* 0x000000ff15007836 */ /* 0x002fe20000000000 */
[----:B------:R-:W-:-:S02]  /*01a0*/  CS2R R54, SRZ ;  /* 0x0000000000367805 */ /* 0x000fc4000001ff00 */
[----:B------:R-:W-:Y:S02]  /*01b0*/  CS2R R44, SRZ ;  /* 0x00000000002c7805 */ /* 0x000fe4000001ff00 */
[----:B------:R-:W-:Y:S02]  /*01c0*/  CS2R R46, SRZ ;  /* 0x00000000002e7805 */ /* 0x000fe4000001ff00 */
[----:B------:R-:W-:Y:S02]  /*01d0*/  CS2R R140, SRZ ;  /* 0x00000000008c7805 */ /* 0x000fe4000001ff00 */
[----:B------:R-:W-:Y:S02]  /*01e0*/  SHF.R.S32.HI R3, RZ, 0x1f, R0 ;  /* 0x0000001fff037819 */ /* 0x000fe40000011400 */
[----:B------:R-:W-:Y:S02]  /*01f0*/  CS2R R142, SRZ ;  /* 0x00000000008e7805 */ /* 0x000fe4000001ff00 */
[----:B------:R-:W-:-:S02]  /*0200*/  CS2R R128, SRZ ;  /* 0x0000000000807805 */ /* 0x000fc4000001ff00 */
[----:B------:R-:W-:Y:S02]  /*0210*/  CS2R R130, SRZ ;  /* 0x0000000000827805 */ /* 0x000fe4000001ff00 */
[----:B------:R-:W-:Y:S02]  /*0220*/  LEA.HI R3, R3, R0, RZ, 0x8 ;  /* 0x0000000003037211 */ /* 0x000fe400078f40ff */
[----:B------:R-:W-:Y:S02]  /*0230*/  CS2R R120, SRZ ;  /* 0x0000000000787805 */ /* 0x000fe4000001ff00 */
[----:B--2---:R-:W-:Y:S02]  /*0240*/  IABS R8, R5 ;  /* 0x0000000500087213 */ /* 0x004fe40000000000 */
[----:B------:R-:W-:Y:S02]  /*0250*/  CS2R R122, SRZ ;  /* 0x00000000007a7805 */ /* 0x000fe4000001ff00 */
[----:B------:R-:W-:-:S02]  /*0260*/  SHF.R.S32.HI R4, RZ, 0x8, R3 ;  /* 0x00000008ff047819 */ /* 0x000fc40000011403 */
[----:B------:R-:W-:Y:S02]  /*0270*/  CS2R R116, SRZ ;  /* 0x0000000000747805 */ /* 0x000fe4000001ff00 */
[----:B------:R-:W-:Y:S02]  /*0280*/  CS2R R118, SRZ ;  /* 0x0000000000767805 */ /* 0x000fe4000001ff00 */
[----:B------:R-:W-:Y:S02]  /*0290*/  CS2R R108, SRZ ;  /* 0x00000000006c7805 */ /* 0x000fe4000001ff00 */
[-C--:B------:R-:W-:Y:S02]  /*02a0*/  IABS R7, R4.reuse ;  /* 0x0000000400077213 */ /* 0x080fe40000000000 */
[----:B------:R-:W-:Y:S02]  /*02b0*/  CS2R R110, SRZ ;  /* 0x00000000006e7805 */ /* 0x000fe4000001ff00 */
[----:B------:R-:W-:-:S02]  /*02c0*/  IABS R10, R4 ;  /* 0x00000004000a7213 */ /* 0x000fc40000000000 */
[----:B------:R-:W-:Y:S01]  /*02d0*/  CS2R R56, SRZ ;  /* 0x0000000000387805 */ /* 0x000fe2000001ff00 */
[----:B------:R-:W1:Y:S01]  /*02e0*/  I2F.RP R0, R7 ;  /* 0x0000000700007306 */ /* 0x000e620000209400 */
        /* <DEDUP_REMOVED lines=13> */
[----:B------:R-:W-:Y:S01]  /*03c0*/  CS2R R76, SRZ ;  /* 0x00000000004c7805 */ /* 0x000fe2000001ff00 */
[----:B-1----:R-:W1:Y:S01]  /*03d0*/  MUFU.RCP R0, R0 ;  /* 0x0000000000007308 */ /* 0x002e620000001000 */
        /* <DEDUP_REMOVED lines=15> */
[----:B------:R-:W-:Y:S01]  /*04d0*/  CS2R R136, SRZ ;  /* 0x0000000000887805 */ /* 0x000fe2000001ff00 */
[----:B-1----:R-:W-:Y:S01]  /*04e0*/  VIADD R2, R0, 0xffffffe ;  /* 0x0ffffffe00027836 */ /* 0x002fe20000000000 */
[----:B------:R-:W-:Y:S01]  /*04f0*/  CS2R R138, SRZ ;  /* 0x00000000008a7805 */ /* 0x000fe2000001ff00 */
[----:B------:R-:W-:Y:S01]  /*0500*/  IMAD.MOV R0, RZ, RZ, -R10 ;  /* 0x000000ffff007224 */ /* 0x000fe200078e0a0a */
[----:B------:R-:W-:Y:S01]  /*0510*/  CS2R R144, SRZ ;  /* 0x0000000000907805 */ /* 0x000fe2000001ff00 */
[----:B------:R1:W2:Y:S01]  /*0520*/  F2I.FTZ.U32.TRUNC.NTZ R3, R2 ;  /* 0x0000000200037305 */ /* 0x0002a2000021f000 */
        /* <DEDUP_REMOVED lines=8> */
[----:B-1----:R-:W-:Y:S01]  /*05b0*/  IMAD.MOV.U32 R2, RZ, RZ, RZ ;  /* 0x000000ffff027224 */ /* 0x002fe200078e00ff */
[----:B------:R-:W-:-:S02]  /*05c0*/  CS2R R166, SRZ ;  /* 0x0000000000a67805 */ /* 0x000fc4000001ff00 */
[----:B------:R-:W-:Y:S02]  /*05d0*/  CS2R R168, SRZ ;  /* 0x0000000000a87805 */ /* 0x000fe4000001ff00 */
[----:B------:R-:W-:Y:S02]  /*05e0*/  CS2R R170, SRZ ;  /* 0x0000000000aa7805 */ /* 0x000fe4000001ff00 */
[----:B------:R-:W-:Y:S02]  /*05f0*/  CS2R R172, SRZ ;  /* 0x0000000000ac7805 */ /* 0x000fe4000001ff00 */
[----:B------:R-:W-:Y:S01]  /*0600*/  CS2R R174, SRZ ;  /* 0x0000000000ae7805 */ /* 0x000fe2000001ff00 */
[----:B--2---:R-:W-:Y:S01]  /*0610*/  IMAD.MOV R6, RZ, RZ, -R3 ;  /* 0x000000ffff067224 */ /* 0x004fe200078e0a03 */
[----:B------:R-:W-:Y:S02]  /*0620*/  CS2R R176, SRZ ;  /* 0x0000000000b07805 */ /* 0x000fe4000001ff00 */
[----:B------:R-:W-:-:S02]  /*0630*/  CS2R R178, SRZ ;  /* 0x0000000000b27805 */ /* 0x000fc4000001ff00 */
[----:B------:R-:W-:Y:S01]  /*0640*/  CS2R R180, SRZ ;  /* 0x0000000000b47805 */ /* 0x000fe2000001ff00 */
[----:B------:R-:W-:Y:S01]  /*0650*/  IMAD R9, R6, R7, RZ ;  /* 0x0000000706097224 */ /* 0x000fe200078e02ff */
[----:B------:R-:W-:Y:S01]  /*0660*/  CS2R R182, SRZ ;  /* 0x0000000000b67805 */ /* 0x000fe2000001ff00 */
[----:B------:R-:W-:Y:S01]  /*0670*/  IMAD.MOV.U32 R6, RZ, RZ, R8 ;  /* 0x000000ffff067224 */ /* 0x000fe200078e0008 */
[----:B------:R-:W-:Y:S01]  /*0680*/  CS2R R184, SRZ ;  /* 0x0000000000b87805 */ /* 0x000fe2000001ff00 */
[----:B------:R-:W-:Y:S01]  /*0690*/  IMAD.HI.U32 R3, R3, R9, R2 ;  /* 0x0000000903037227 */ /* 0x000fe200078e0002 */
[----:B------:R-:W-:Y:S02]  /*06a0*/  CS2R R186, SRZ ;  /* 0x0000000000ba7805 */ /* 0x000fe4000001ff00 */
[----:B------:R-:W-:Y:S02]  /*06b0*/  CS2R R188, SRZ ;  /* 0x0000000000bc7805 */ /* 0x000fe4000001ff00 */
[----:B------:R-:W-:-:S02]  /*06c0*/  CS2R R190, SRZ ;  /* 0x0000000000be7805 */ /* 0x000fc4000001ff00 */
[----:B------:R-:W-:Y:S02]  /*06d0*/  CS2R R192, SRZ ;  /* 0x0000000000c07805 */ /* 0x000fe4000001ff00 */
[----:B------:R-:W-:Y:S01]  /*06e0*/  CS2R R194, SRZ ;  /* 0x0000000000c27805 */ /* 0x000fe2000001ff00 */
[----:B------:R-:W-:Y:S01]  /*06f0*/  IMAD.HI.U32 R3, R3, R6, RZ ;  /* 0x0000000603037227 */ /* 0x000fe200078e00ff */
[----:B------:R-:W-:Y:S02]  /*0700*/  CS2R R196, SRZ ;  /* 0x0000000000c47805 */ /* 0x000fe4000001ff00 */
[----:B------:R-:W-:Y:S02]  /*0710*/  CS2R R198, SRZ ;  /* 0x0000000000c67805 */ /* 0x000fe4000001ff00 */
[----:B------:R-:W-:Y:S01]  /*0720*/  CS2R R200, SRZ ;  /* 0x0000000000c87805 */ /* 0x000fe2000001ff00 */
[----:B------:R-:W-:Y:S01]  /*0730*/  IMAD R0, R3, R0, R6 ;  /* 0x0000000003007224 */ /* 0x000fe200078e0206 */
[----:B------:R-:W-:-:S02]  /*0740*/  CS2R R202, SRZ ;  /* 0x0000000000ca7805 */ /* 0x000fc4000001ff00 */
[----:B------:R-:W-:Y:S02]  /*0750*/  CS2R R204, SRZ ;  /* 0x0000000000cc7805 */ /* 0x000fe4000001ff00 */
[----:B------:R-:W-:Y:S02]  /*0760*/  CS2R R206, SRZ ;  /* 0x0000000000ce7805 */ /* 0x000fe4000001ff00 */
[----:B------:R-:W-:Y:S02]  /*0770*/  CS2R R208, SRZ ;  /* 0x0000000000d07805 */ /* 0x000fe4000001ff00 */
[----:B------:R-:W-:Y:S02]  /*0780*/  ISETP.GT.U32.AND P1, PT, R7, R0, PT ;  /* 0x000000000700720c */ /* 0x000fe40003f24070 */
        /* <DEDUP_REMOVED lines=11> */
[----:B------:R-:W-:Y:S01]  /*0840*/  CS2R R232, SRZ ;  /* 0x0000000000e87805 */ /* 0x000fe2000001ff00 */
[----:B------:R-:W-:Y:S01]  /*0850*/  @!P1 IMAD.IADD R0, R0, 0x1, -R7 ;  /* 0x0000000100009824 */ /* 0x000fe200078e0a07 */
[----:B------:R-:W-:Y:S01]  /*0860*/  CS2R R234, SRZ ;  /* 0x0000000000ea7805 */ /* 0x000fe2000001ff00 */
[----:B------:R-:W-:Y:S01]  /*0870*/  @!P1 VIADD R3, R3, 0x1 ;  /* 0x0000000103039836 */ /* 0x000fe20000000000 */
[----:B------:R-:W-:-:S02]  /*0880*/  ISETP.NE.AND P1, PT, R4, RZ, PT ;  /* 0x000000ff0400720c */ /* 0x000fc40003f25270 */
[----:B------:R-:W-:Y:S02]  /*0890*/  CS2R R236, SRZ ;  /* 0x0000000000ec7805 */ /* 0x000fe4000001ff00 */
[----:B------:R-:W-:Y:S02]  /*08a0*/  ISETP.GE.U32.AND P0, PT, R0, R7, PT ;  /* 0x000000070000720c */ /* 0x000fe40003f06070 */
[----:B------:R-:W-:Y:S02]  /*08b0*/  CS2R R238, SRZ ;  /* 0x0000000000ee7805 */ /* 0x000fe4000001ff00 */
[----:B------:R-:W-:Y:S02]  /*08c0*/  LOP3.LUT R0, R5, R4, RZ, 0x3c, !PT ;  /* 0x0000000405007212 */ /* 0x000fe400078e3cff */
[----:B------:R-:W-:Y:S02]  /*08d0*/  CS2R R240, SRZ ;  /* 0x0000000000f07805 */ /* 0x000fe4000001ff00 */
[----:B------:R-:W-:-:S02]  /*08e0*/  CS2R R242, SRZ ;  /* 0x0000000000f27805 */ /* 0x000fc4000001ff00 */
[----:B------:R-:W-:Y:S01]  /*08f0*/  ISETP.GE.AND P2, PT, R0, RZ, PT ;  /* 0x000000ff0000720c */ /* 0x000fe20003f46270 */
[----:B------:R-:W-:Y:S02]  /*0900*/  VIADD R0, R20, 0xff ;  /* 0x000000ff14007836 */ /* 0x000fe40000000000 */
[----:B------:R-:W-:-:S04]  /*0910*/  @P0 VIADD R3, R3, 0x1 ;  /* 0x0000000103030836 */ /* 0x000fc80000000000 */
[----:B------:R-:W-:Y:S01]  /*0920*/  IMAD.MOV.U32 R8, RZ, RZ, R3 ;  /* 0x000000ffff087224 */ /* 0x000fe200078e0003 */
[----:B------:R-:W-:-:S05]  /*0930*/  SHF.R.S32.HI R3, RZ, 0x1f, R0 ;  /* 0x0000001fff037819 */ /* 0x000fca0000011400 */
[----:B------:R-:W-:Y:S01]  /*0940*/  @!P2 IMAD.MOV R8, RZ, RZ, -R8 ;  /* 0x000000ffff08a224 */ /* 0x000fe200078e0a08 */
[----:B------:R-:W-:Y:S02]  /*0950*/  LEA.HI R3, R3, R0, RZ, 0x8 ;  /* 0x0000000003037211 */ /* 0x000fe400078f40ff */
[----:B------:R-:W-:-:S04]  /*0960*/  @!P1 LOP3.LUT R8, RZ, R4, RZ, 0x33, !PT ;  /* 0x00000004ff089212 */ /* 0x000fc800078e33ff */
[----:B------:R-:W-:Y:S01]  /*0970*/  LEA.HI.SX32 R3, R3, -R8, 0x18 ;  /* 0x8000000803037211 */ /* 0x000fe200078fc2ff */
[----:B------:R-:W-:-:S03]  /*0980*/  IMAD.MOV R6, RZ, RZ, -R8 ;  /* 0x000000ffff067224 */ /* 0x000fc600078e0a08 */
[----:B------:R-:W-:Y:S01]  /*0990*/  VIMNMX R10, R3, 0x1, PT ;  /* 0x00000001030a7848 */ /* 0x000fe20003fe0100 */
[----:B------:R-:W-:-:S03]  /*09a0*/  IMAD R9, R4, R6, R5 ;  /* 0x0000000604097224 */ /* 0x000fc600078e0205 */
[----:B------:R-:W-:Y:S02]  /*09b0*/  IABS R7, R10 ;  /* 0x0000000a00077213 */ /* 0x000fe40000000000 */
[----:B------:R-:W-:Y:S02]  /*09c0*/  IABS R6, R9 ;  /* 0x0000000900067213 */ /* 0x000fe40000000000 */
[----:B------:R-:W1:Y:S08]  /*09d0*/  I2F.RP R0, R7 ;  /* 0x0000000700007306 */ /* 0x000e700000209400 */
[----:B-1----:R-:W1:Y:S02]  /*09e0*/  MUFU.RCP R0, R0 ;  /* 0x0000000000007308 */ /* 0x002e640000001000 */
[----:B-1----:R-:W-:-:S06]  /*09f0*/  VIADD R2, R0, 0xffffffe ;  /* 0x0ffffffe00027836 */ /* 0x002fcc0000000000 */
[----:B------:R1:W2:Y:S02]  /*0a00*/  F2I.FTZ.U32.TRUNC.NTZ R3, R2 ;  /* 0x0000000200037305 */ /* 0x0002a4000021f000 */
[----:B-1----:R-:W-:Y:S02]  /*0a10*/  IMAD.MOV.U32 R2, RZ, RZ, RZ ;  /* 0x000000ffff027224 */ /* 0x002fe400078e00ff */
[----:B--2---:R-:W-:-:S04]  /*0a20*/  IMAD.MOV R11, RZ, RZ, -R3 ;  /* 0x000000ffff0b7224 */ /* 0x004fc800078e0a03 */
[----:B------:R-:W-:Y:S01]  /*0a30*/  IMAD.MOV.U32 R4, RZ, RZ, R11 ;  /* 0x000000ffff047224 */ /* 0x000fe200078e000b */
[----:B------:R-:W-:-:S03]  /*0a40*/  IABS R11, R10 ;  /* 0x0000000a000b7213 */ /* 0x000fc60000000000 */
[----:B------:R-:W-:Y:S02]  /*0a50*/  IMAD R5, R4, R7, RZ ;  /* 0x0000000704057224 */ /* 0x000fe400078e02ff */
[----:B------:R-:W-:Y:S02]  /*0a60*/  IMAD.MOV.U32 R4, RZ, RZ, R6 ;  /* 0x000000ffff047224 */ /* 0x000fe400078e0006 */
[----:B------:R-:W-:Y:S02]  /*0a70*/  IMAD.HI.U32 R3, R3, R5, R2 ;  /* 0x0000000503037227 */ /* 0x000fe400078e0002 */
[----:B------:R-:W1:Y:S02]  /*0a80*/  S2R R5, SR_CgaCtaId ;  /* 0x0000000000057919 */ /* 0x000e640000008800 */
[----:B------:R-:W-:Y:S02]  /*0a90*/  IMAD.MOV R0, RZ, RZ, -R11 ;  /* 0x000000ffff007224 */ /* 0x000fe400078e0a0b */
[----:B------:R-:W-:-:S04]  /*0aa0*/  IMAD.HI.U32 R3, R3, R4, RZ ;  /* 0x0000000403037227 */ /* 0x000fc800078e00ff */
[----:B------:R-:W-:-:S05]  /*0ab0*/  IMAD R0, R3, R0, R4 ;  /* 0x0000000003007224 */ /* 0x000fca00078e0204 */
[----:B------:R-:W-:-:S13]  /*0ac0*/  ISETP.GT.U32.AND P1, PT, R7, R0, PT ;  /* 0x000000000700720c */ /* 0x000fda0003f24070 */
[----:B------:R-:W-:Y:S02]  /*0ad0*/  @!P1 IMAD.IADD R0, R0, 0x1, -R7 ;  /* 0x0000000100009824 */ /* 0x000fe400078e0a07 */
[----:B------:R-:W-:Y:S01]  /*0ae0*/  @!P1 VIADD R3, R3, 0x1 ;  /* 0x0000000103039836 */ /* 0x000fe20000000000 */
[----:B------:R-:W-:Y:S02]  /*0af0*/  ISETP.NE.AND P1, PT, R10, RZ, PT ;  /* 0x000000ff0a00720c */ /* 0x000fe40003f25270 */
[----:B------:R-:W-:Y:S02]  /*0b00*/  ISETP.GE.U32.AND P0, PT, R0, R7, PT ;  /* 0x000000070000720c */ /* 0x000fe40003f06070 */
[----:B------:R-:W-:Y:S02]  /*0b10*/  CS2R R6, SRZ ;  /* 0x0000000000067805 */ /* 0x000fe4000001ff00 */
[----:B------:R-:W-:-:S04]  /*0b20*/  LOP3.LUT R0, R9, R10, RZ, 0x3c, !PT ;  /* 0x0000000a09007212 */ /* 0x000fc800078e3cff */
[----:B------:R-:W-:Y:S02]  /*0b30*/  ISETP.GE.AND P2, PT, R0, RZ, PT ;  /* 0x000000ff0000720c */ /* 0x000fe40003f46270 */
[----:B------:R-:W-:-:S04]  /*0b40*/  MOV R0, 0x400 ;  /* 0x0000040000007802 */ /* 0x000fc80000000f00 */
[----:B-1----:R-:W-:Y:S01]  /*0b50*/  LEA R2, R5, R0, 0x18 ;  /* 0x0000000005027211 */ /* 0x002fe200078ec0ff */
[----:B------:R-:W-:Y:S01]  /*0b60*/  @P0 VIADD R3, R3, 0x1 ;  /* 0x0000000103030836 */ /* 0x000fe20000000000 */
[----:B------:R-:W1:Y:S01]  /*0b70*/  LDC R0, c[0x0][0x230] ;  /* 0x00008c00ff007b82 */ /* 0x000e620000000800 */
[----:B------:R-:W-:Y:S02]  /*0b80*/  CS2R R4, SRZ ;  /* 0x0000000000047805 */ /* 0x000fe4000001ff00 */
[----:B------:R1:W-:Y:S02]  /*0b90*/  STL [R1+0x189c], R2 ;  /* 0x00189c0201007387 */ /* 0x0003e40000100800 */
[----:B------:R-:W-:Y:S01]  /*0ba0*/  @!P2 IMAD.MOV R3, RZ, RZ, -R3 ;  /* 0x000000ffff03a224 */ /* 0x000fe200078e0a03 */
[----:B------:R-:W-:Y:S01]  /*0bb0*/  @!P1 LOP3.LUT R3, RZ, R10, RZ, 0x33, !PT ;  /* 0x0000000aff039212 */ /* 0x000fe200078e33ff */
[----:B------:R2:W-:Y:S04]  /*0bc0*/  STL [R1+0x1e0], RZ ;  /* 0x0001e0ff01007387 */ /* 0x0005e80000100800 */
[----:B------:R-:W-:Y:S01]  /*0bd0*/  IMAD.MOV R23, RZ, RZ, -R3 ;  /* 0x000000ffff177224 */ /* 0x000fe200078e0a03 */
[----:B------:R2:W-:Y:S01]  /*0be0*/  STL [R1+0x1e4], RZ ;  /* 0x0001e4ff01007387 */ /* 0x0005e20000100800 */
[----:B------:R-:W-:-:S02]  /*0bf0*/  IMAD.SHL.U32 R3, R3, 0x100, RZ ;  /* 0x0000010003037824 */ /* 0x000fc400078e00ff */
[----:B------:R-:W-:Y:S01]  /*0c00*/  IMAD R23, R10, R23, R9 ;  /* 0x000000170a177224 */ /* 0x000fe200078e0209 */
[----:B------:R2:W-:Y:S01]  /*0c10*/  STL [R1+0x1e8], RZ ;  /* 0x0001e8ff01007387 */ /* 0x0005e20000100800 */
[C---:B------:R-:W-:Y:S01]  /*0c20*/  VIADD R156, R3.reuse, 0x3 ;  /* 0x00000003039c7836 */ /* 0x040fe20000000000 */
[----:B------:R-:W-:Y:S01]  /*0c30*/  CS2R R10, SRZ ;  /* 0x00000000000a7805 */ /* 0x000fe2000001ff00 */
[C---:B------:R-:W-:Y:S01]  /*0c40*/  VIADD R156, R3.reuse, 0x6 ;  /* 0x00000006039c7836 */ /* 0x040fe20000000000 */
[----:B------:R2:W-:Y:S01]  /*0c50*/  STL [R1+0x1ec], RZ ;  /* 0x0001ecff01007387 */ /* 0x0005e20000100800 */
[C---:B------:R-:W-:Y:S02]  /*0c60*/  VIADD R156, R3.reuse, 0x9 ;  /* 0x00000009039c7836 */ /* 0x040fe40000000000 */
[C---:B------:R-:W-:Y:S01]  /*0c70*/  VIADD R156, R3.reuse, 0xc ;  /* 0x0000000c039c7836 */ /* 0x040fe20000000000 */
[----:B------:R2:W-:Y:S01]  /*0c80*/  STL [R1+0x1f0], RZ ;  /* 0x0001f0ff01007387 */ /* 0x0005e20000100800 */
[----:B-1----:R-:W-:Y:S01]  /*0c90*/  VIADD R2, R0, 0x7f ;  /* 0x0000007f00027836 */ /* 0x002fe20000000000 */
[----:B0-----:R-:W-:Y:S01]  /*0ca0*/  LOP3.LUT R0, R22, 0x7f, RZ, 0xc0, !PT ;  /* 0x0000007f16007812 */ /* 0x001fe200078ec0ff */
[C---:B------:R-:W-:Y:S01]  /*0cb0*/  VIADD R22, R3.reuse, 0x1 ;  /* 0x0000000103167836 */ /* 0x040fe20000000000 */
[----:B------:R2:W-:Y:S01]  /*0cc0*/  STL [R1+0x1f4], RZ ;  /* 0x0001f4ff01007387 */ /* 0x0005e20000100800 */
[C---:B------:R-:W-:Y:S01]  /*0cd0*/  VIADD R22, R3.reuse, 0x4 ;  /* 0x0000000403167836 */ /* 0x040fe20000000000 */
[----:B------:R-:W-:Y:S01]  /*0ce0*/  ISETP.GE.AND P0, PT, R2, 0x80, PT ;  /* 0x000000800200780c */ /* 0x000fe20003f06270 */
[C---:B------:R-:W-:Y:S01]  /*0cf0*/  VIADD R2, R3.reuse, 0x2 ;  /* 0x0000000203027836 */ /* 0x040fe20000000000 */
[----:B------:R2:W-:Y:S01]  /*0d00*/  STL [R1+0x1f8], RZ ;  /* 0x0001f8ff01007387 */ /* 0x0005e20000100800 */
[----:B------:R-:W-:-:S02]  /*0d10*/  VIADD R2, R3, 0x5 ;  /* 0x0000000503027836 */ /* 0x000fc40000000000 */
[C---:B------:R-:W-:Y:S01]  /*0d20*/  VIADD R22, R3.reuse, 0x7 ;  /* 0x0000000703167836 */ /* 0x040fe20000000000 */
[----:B------:R2:W-:Y:S01]  /*0d30*/  STL [R1+0x1fc], RZ ;  /* 0x0001fcff01007387 */ /* 0x0005e20000100800 */
[C---:B------:R-:W-:Y:S02]  /*0d40*/  VIADD R2, R3.reuse, 0x8 ;  /* 0x0000000803027836 */ /* 0x040fe40000000000 */
[C---:B------:R-:W-:Y:S01]  /*0d50*/  VIADD R22, R3.reuse, 0xa ;  /* 0x0000000a03167836 */ /* 0x040fe20000000000 */
[----:B------:R2:W-:Y:S01]  /*0d60*/  STL [R1+0x3e0], RZ ;  /* 0x0003e0ff01007387 */ /* 0x0005e20000100800 */
[C---:B------:R-:W-:Y:S02]  /*0d70*/  VIADD R2, R3.reuse, 0xb ;  /* 0x0000000b03027836 */ /* 0x040fe40000000000 */
        /* <DEDUP_REMOVED lines=34> */
[C---:B------:R-:W-:Y:S01]  /*0fa0*/  IADD3 R156, R3.reuse, 0x1b, RZ ;  /* 0x0000001b039c7810 */ /* 0x040fe20007ffe0ff */
        /* <DEDUP_REMOVED lines=12> */
[C---:B------:R-:W-:Y:S02]  /*1070*/  VIADD R2, R3.reuse, 0x32 ;  /* 0x0000003203027836 */ /* 0x040fe40000000000 */
[----:B------:R-:W-:-:S02]  /*1080*/  VIADD R22, R3, 0x34 ;  /* 0x0000003403167836 */ /* 0x000fc40000000000 */
[C---:B------:R-:W-:Y:S02]  /*1090*/  VIADD R156, R3.reuse, 0x24 ;  /* 0x00000024039c7836 */ /* 0x040fe40000000000 */
[C---:B------:R-:W-:Y:S02]  /*10a0*/  VIADD R2, R3.reuse, 0x35 ;  /* 0x0000003503027836 */ /* 0x040fe40000000000 */
[C---:B------:R-:W-:Y:S02]  /*10b0*/  VIADD R22, R3.reuse, 0x37 ;  /* 0x0000003703167836 */ /* 0x040fe40000000000 */
        /* <DEDUP_REMOVED lines=39> */
[C---:B------:R-:W-:Y:S01]  /*1330*/  VIADD R156, R3.reuse, 0x4e ;  /* 0x0000004e039c7836 */ /* 0x040fe20000000000 */
[C---:B------:R-:W-:Y:S01]  /*1340*/  IADD3 R156, R3.reuse, 0x51, RZ ;  /* 0x00000051039c7810 */ /* 0x040fe20007ffe0ff */
        /* <DEDUP_REMOVED lines=52> */
[C---:B------:R-:W-:Y:S01]  /*1690*/  VIADD R156, R3.reuse, 0x84 ;  /* 0x00000084039c7836 */ /* 0x040fe20000000000 */
[C---:B------:R-:W-:Y:S01]  /*16a0*/  IADD3 R156, R3.reuse, 0x87, RZ ;  /* 0x00000087039c7810 */ /* 0x040fe20007ffe0ff */
        /* <DEDUP_REMOVED lines=52> */
[C---:B------:R-:W-:Y:S01]  /*19f0*/  VIADD R156, R3.reuse, 0xba ;  /* 0x000000ba039c7836 */ /* 0x040fe20000000000 */
[C---:B------:R-:W-:Y:S01]  /*1a00*/  IADD3 R156, R3.reuse, 0xbd, RZ ;  /* 0x000000bd039c7810 */ /* 0x040fe20007ffe0ff */
[C---:B------:R-:W-:Y:S02]  /*1a10*/  VIADD R2, R3.reuse, 0xcb ;  /* 0x000000cb03027836 */ /* 0x040fe40000000000 */
[----:B------:R-:W-:-:S02]  /*1a20*/  VIADD R22, R3, 0xcd ;  /* 0x000000cd03167836 */ /* 0x000fc40000000000 */
[C---:B------:R-:W-:Y:S02]  /*1a30*/  VIADD R2, R3.reuse, 0xce ;  /* 0x000000ce03027836 */ /* 0x040fe40000000000 */
[C---:B------:R-:W-:Y:S02]  /*1a40*/  VIADD R22, R3.reuse, 0xd0 ;  /* 0x000000d003167836 */ /* 0x040fe40000000000 */
[C---:B------:R-:W-:Y:S02]  /*1a50*/  VIADD R156, R3.reuse, 0xc0 ;  /* 0x000000c0039c7836 */ /* 0x040fe40000000000 */
[C---:B------:R-:W-:Y:S02]  /*1a60*/  VIADD R2, R3.reuse, 0xd1 ;  /* 0x000000d103027836 */ /* 0x040fe40000000000 */
[C---:B------:R-:W-:Y:S02]  /*1a70*/  VIADD R22, R3.reuse, 0xd3 ;  /* 0x000000d303167836 */ /* 0x040fe40000000000 */
[----:B------:R-:W-:Y:S01]  /*1a80*/  IMAD.IADD R23, R8, 0x1, R23 ;  /* 0x0000000108177824 */ /* 0x000fe200078e0217 */
[----:B------:R-:W-:Y:S01]  /*1a90*/  CS2R R8, SRZ ;  /* 0x0000000000087805 */ /* 0x000fe2000001ff00 */
        /* <DEDUP_REMOVED lines=13> */
[----:B------:R-:W-:Y:S02]  /*1b70*/  VIADD R2, R3, 0xe0 ;  /* 0x000000e003027836 */ /* 0x000fe40000000000 */
[----:B------:R-:W-:Y:S02]  /*1b80*/  IMAD R23, R23, 0x100, R0 ;  /* 0x0000010017177824 */ /* 0x000fe400078e0200 */
        /* <DEDUP_REMOVED lines=36> */
[----:B------:R-:W-:Y:S01]  /*1dd0*/  VIADD R156, R23, 0x80 ;  /* 0x00000080179c7836 */ /* 0x000fe20000000000 */
[----:B--2---:R-:W-:Y:S06]  /*1de0*/  @!P0 BRA `(.L_x_0) ;  /* 0x000003b000508947 */ /* 0x004fec0003800000 */
[----:B------:R-:W-:Y:S01]  /*1df0*/  IABS R6, R20 ;  /* 0x0000001400067213 */ /* 0x000fe20000000000 */
[----:B------:R0:W-:Y:S01]  /*1e00*/  STL [R1+0x18f8], R21 ;  /* 0x0018f81501007387 */ /* 0x0001e20000100800 */
[----:B------:R-:W-:Y:S01]  /*1e10*/  IABS R2, R21 ;  /* 0x0000001500027213 */ /* 0x000fe20000000000 */
[C---:B------:R-:W-:Y:S01]  /*1e20*/  VIADD R241, R3.reuse, 0xf2 ;  /* 0x000000f203f17836 */ /* 0x040fe20000000000 */
[----:B------:R-:W1:Y:S01]  /*1e30*/  I2F.RP R4, R6 ;  /* 0x0000000600047306 */ /* 0x000e620000209400 */
[----:B------:R-:W-:Y:S01]  /*1e40*/  IABS R7, R23 ;  /* 0x0000001700077213 */ /* 0x000fe20000000000 */
[----:B------:R-:W-:Y:S01]  /*1e50*/  STL [R1+0x18a0], R23 ;  /* 0x0018a01701007387 */ /* 0x000fe20000100800 */
[----:B------:R-:W-:Y:S01]  /*1e60*/  ISETP.GE.AND P2, PT, R156, RZ, PT ;  /* 0x000000ff9c00720c */ /* 0x000fe20003f46270 */
[C---:B------:R-:W-:Y:S01]  /*1e70*/  VIADD R243, R3.reuse, 0xf0 ;  /* 0x000000f003f37836 */ /* 0x040fe20000000000 */
[----:B------:R-:W-:Y:S01]  /*1e80*/  IABS R13, R157 ;  /* 0x0000009d000d7213 */ /* 0x000fe20000000000 */
[----:B------:R-:W-:Y:S01]  /*1e90*/  STL [R1+0x18a4], R156 ;  /* 0x0018a49c01007387 */ /* 0x000fe20000100800 */
[----:B------:R-:W-:Y:S01]  /*1ea0*/  ISETP.GE.AND P4, PT, R22, RZ, PT ;  /* 0x000000ff1600720c */ /* 0x000fe20003f86270 */
[----:B------:R-:W2:Y:S01]  /*1eb0*/  I2F.RP R0, R2 ;  /* 0x0000000200007306 */ /* 0x000ea20000209400 */
[----:B------:R-:W-:Y:S01]  /*1ec0*/  IABS R12, R244 ;  /* 0x000000f4000c7213 */ /* 0x000fe20000000000 */
[----:B------:R-:W-:Y:S01]  /*1ed0*/  VIADD R242, R3, 0xf1 ;  /* 0x000000f103f27836 */ /* 0x000fe20000000000 */
[----:B------:R-:W-:Y:S01]  /*1ee0*/  ISETP.GE.AND P3, PT, R157, RZ, PT ;  /* 0x000000ff9d00720c */ /* 0x000fe20003f66270 */
[----:B------:R-:W-:-:S02]  /*1ef0*/  VIADD R237, R3, 0xec ;  /* 0x000000ec03ed7836 */ /* 0x000fc40000000000 */
[C---:B------:R-:W-:Y:S02]  /*1f00*/  VIADD R238, R3.reuse, 0xeb ;  /* 0x000000eb03ee7836 */ /* 0x040fe40000000000 */
[----:B-1----:R-:W1:Y:S01]  /*1f10*/  MUFU.RCP R4, R4 ;  /* 0x0000000400047308 */ /* 0x002e620000001000 */
[C---:B------:R-:W-:Y:S02]  /*1f20*/  VIADD R239, R3.reuse, 0xea ;  /* 0x000000ea03ef7836 */ /* 0x040fe40000000000 */
[C---:B------:R-:W-:Y:S02]  /*1f30*/  VIADD R240, R3.reuse, 0xe7 ;  /* 0x000000e703f07836 */ /* 0x040fe40000000000 */
[C---:B------:R-:W-:Y:S01]  /*1f40*/  VIADD R235, R3.reuse, 0x4f ;  /* 0x0000004f03eb7836 */ /* 0x040fe20000000000 */
[----:B------:R-:W-:Y:S01]  /*1f50*/  IABS R17, R239 ;  /* 0x000000ef00117213 */ /* 0x000fe20000000000 */
[----:B------:R-:W-:Y:S01]  /*1f60*/  VIADD R236, R3, 0x4e ;  /* 0x0000004e03ec7836 */ /* 0x000fe20000000000 */
[----:B--2---:R-:W2:Y:S02]  /*1f70*/  MUFU.RCP R0, R0 ;  /* 0x0000000000007308 */ /* 0x004ea40000001000 */
[----:B------:R-:W-:-:S02]  /*1f80*/  IABS R177, R235 ;  /* 0x000000eb00b17213 */ /* 0x000fc40000000000 */
[----:B------:R-:W-:Y:S01]  /*1f90*/  IABS R178, R236 ;  /* 0x000000ec00b27213 */ /* 0x000fe20000000000 */
[----:B-1----:R-:W-:-:S04]  /*1fa0*/  VIADD R4, R4, 0xffffffe ;  /* 0x0ffffffe04047836 */ /* 0x002fc80000000000 */
[----:B------:R-:W1:Y:S01]  /*1fb0*/  F2I.FTZ.U32.TRUNC.NTZ R5, R4 ;  /* 0x0000000400057305 */ /* 0x000e62000021f000 */
[----:B--2---:R-:W-:Y:S02]  /*1fc0*/  VIADD R0, R0, 0xffffffe ;  /* 0x0ffffffe00007836 */ /* 0x004fe40000000000 */
[----:B-1----:R-:W-:-:S04]  /*1fd0*/  IMAD.MOV R4, RZ, RZ, -R5 ;  /* 0x000000ffff047224 */ /* 0x002fc800078e0a05 */
[----:B------:R-:W-:Y:S02]  /*1fe0*/  IMAD R8, R4, R6, RZ ;  /* 0x0000000604087224 */ /* 0x000fe400078e02ff */
[----:B------:R-:W-:-:S04]  /*1ff0*/  IMAD.MOV.U32 R4, RZ, RZ, RZ ;  /* 0x000000ffff047224 */ /* 0x000fc800078e00ff */
[----:B------:R-:W-:Y:S01]  /*2000*/  IMAD.HI.U32 R4, R5, R8, R4 ;  /* 0x0000000805047227 */ /* 0x000fe200078e0004 */
[----:B------:R-:W-:Y:S01]  /*2010*/  IABS R8, R156 ;  /* 0x0000009c00087213 */ /* 0x000fe20000000000 */
[----:B------:R-:W1:Y:S04]  /*2020*/  F2I.FTZ.U32.TRUNC.NTZ R5, R0 ;  /* 0x0000000000057305 */ /* 0x000e68000021f000 */
[----:B------:R-:W-:-:S04]  /*2030*/  IMAD.HI.U32 R9, R4, R7, RZ ;  /* 0x0000000704097227 */ /* 0x000fc800078e00ff */
[----:B------:R-:W-:-:S04]  /*2040*/  IMAD.HI.U32 R4, R4, R8, RZ ;  /* 0x0000000804047227 */ /* 0x000fc800078e00ff */
[----:B------:R-:W-:Y:S02]  /*2050*/  IMAD.MOV R9, RZ, RZ, -R9 ;  /* 0x000000ffff097224 */ /* 0x000fe400078e0a09 */
[----:B------:R-:W-:Y:S02]  /*2060*/  IMAD.MOV R4, RZ, RZ, -R4 ;  /* 0x000000ffff047224 */ /* 0x000fe400078e0a04 */
[----:B-1----:R-:W-:Y:S02]  /*2070*/  IMAD.MOV R0, RZ, RZ, -R5 ;  /* 0x000000ffff007224 */ /* 0x002fe400078e0a05 */
[C---:B------:R-:W-:Y:S01]  /*2080*/  IMAD R7, R6.reuse, R9, R7 ;  /* 0x0000000906077224 */ /* 0x040fe200078e0207 */
[----:B------:R-:W-:Y:S01]  /*2090*/  IABS R9, R22 ;  /* 0x0000001600097213 */ /* 0x000fe20000000000 */
[----:B------:R-:W-:Y:S02]  /*20a0*/  IMAD R8, R6, R4, R8 ;  /* 0x0000000406087224 */ /* 0x000fe400078e0208 */
[----:B------:R-:W-:Y:S01]  /*20b0*/  IMAD R0, R0, R2, RZ ;  /* 0x0000000200007224 */ /* 0x000fe200078e02ff */
[C---:B------:R-:W-:Y:S01]  /*20c0*/  ISETP.GT.U32.AND P0, PT, R6.reuse, R7, PT ;  /* 0x000000070600720c */ /* 0x040fe20003f04070 */
[----:B------:R-:W-:Y:S01]  /*20d0*/  IMAD.MOV.U32 R4, RZ, RZ, RZ ;  /* 0x000000ffff047224 */ /* 0x000fe200078e00ff */
[----:B------:R-:W-:-:S03]  /*20e0*/  ISETP.GT.U32.AND P1, PT, R6, R8, PT ;  /* 0x000000080600720c */ /* 0x000fc60003f24070 */
[----:B------:R-:W-:Y:S01]  /*20f0*/  IMAD.HI.U32 R0, R5, R0, R4 ;  /* 0x0000000005007227 */ /* 0x000fe200078e0004 */
[----:B------:R-:W-:-:S03]  /*2100*/  IABS R5, R158 ;  /* 0x0000009e00057213 */ /* 0x000fc60000000000 */
[----:B------:R-:W-:Y:S02]  /*2110*/  IMAD.MOV.U32 R4, RZ, RZ, R9 ;  /* 0x000000ffff047224 */ /* 0x000fe400078e0009 */
[----:B------:R-:W-:-:S04]  /*2120*/  IMAD.HI.U32 R10, R0, R13, RZ ;  /* 0x0000000d000a7227 */ /* 0x000fc800078e00ff */
[----:B------:R-:W-:-:S04]  /*2130*/  IMAD.HI.U32 R9, R0, R4, RZ ;  /* 0x0000000400097227 */ /* 0x000fc800078e00ff */
[----:B------:R-:W-:Y:S02]  /*2140*/  IMAD.MOV R9, RZ, RZ, -R9 ;  /* 0x000000ffff097224 */ /* 0x000fe400078e0a09 */
[----:B------:R-:W-:Y:S01]  /*2150*/  @!P0 IMAD.IADD R7, R7, 0x1, -R6 ;  /* 0x0000000107078824 */ /* 0x000fe200078e0a06 */
[----:B------:R-:W-:Y:S01]  /*2160*/  ISETP.GE.AND P0, PT, R23, RZ, PT ;  /* 0x000000ff1700720c */ /* 0x000fe20003f06270 */
[----:B------:R-:W-:Y:S01]  /*2170*/  IMAD R4, R2, R9, R4 ;  /* 0x0000000902047224 */ /* 0x000fe200078e0204 */
[----:B------:R-:W-:Y:S01]  /*2180*/  IABS R9, R246 ;  /* 0x000000f600097213 */ /* 0x000fe20000000000 */
[----:B------:R-:W-:Y:S01]  /*2190*/  @!P1 IMAD.IADD R8, R8, 0x1, -R6 ;  /* 0x0000000108089824 */ /* 0x000fe200078e0a06 */
[----:B------:R-:W-:Y:S01]  /*21a0*/  ISETP.GT.U32.AND P5, PT, R6, R7, PT ;  /* 0x000000070600720c */ /* 0x000fe20003fa4070 */
[----:B------:R-:W-:Y:S01]  /*21b0*/  IMAD.HI.U32 R11, R0, R5, RZ ;  /* 0x00000005000b7227 */ /* 0x000fe200078e00ff */
[----:B------:R-:W-:Y:S02]  /*21c0*/  ISETP.GT.U32.AND P1, PT, R2, R4, PT ;  /* 0x000000040200720c */ /* 0x000fe40003f24070 */
[----:B------:R-:W-:Y:S01]  /*21d0*/  ISETP.GT.U32.AND P6, PT, R6, R8, PT ;  /* 0x000000080600720c */ /* 0x000fe20003fc4070 */
[----:B------:R-:W-:-:S02]  /*21e0*/  IMAD.MOV R10, RZ, RZ, -R10 ;  /* 0x000000ffff0a7224 */ /* 0x000fc400078e0a0a */
[----:B------:R-:W-:Y:S02]  /*21f0*/  IMAD.MOV R11, RZ, RZ, -R11 ;  /* 0x000000ffff0b7224 */ /* 0x000fe400078e0a0b */
[----:B------:R-:W-:Y:S01]  /*2200*/  IMAD R13, R2, R10, R13 ;  /* 0x0000000a020d7224 */ /* 0x000fe200078e020d */
[----:B------:R-:W-:-:S03]  /*2210*/  IABS R10, R159 ;  /* 0x0000009f000a7213 */ /* 0x000fc60000000000 */
[----:B------:R-:W-:Y:S01]  /*2220*/  @!P5 IMAD.IADD R7, R7, 0x1, -R6 ;  /* 0x000000010707d824 */ /* 0x000fe200078e0a06 */
[----:B------:R-:W-:Y:S01]  /*2230*/  ISETP.GE.AND P5, PT, R158, RZ, PT ;  /* 0x000000ff9e00720c */ /* 0x000fe20003fa6270 */
[----:B------:R-:W-:Y:S02]  /*2240*/  @!P1 IMAD.IADD R4, R4, 0x1, -R2 ;  /* 0x0000000104049824 */ /* 0x000fe400078e0a02 */
[----:B------:R-:W-:Y:S01]  /*2250*/  @!P6 IMAD.IADD R8, R8, 0x1, -R6 ;  /* 0x000000010808e824 */ /* 0x000fe200078e0a06 */
[----:B------:R-:W-:Y:S01]  /*2260*/  ISETP.NE.AND P6, PT, R20, RZ, PT ;  /* 0x000000ff1400720c */ /* 0x000fe20003fc5270 */
[----:B------:R-:W-:Y:S01]  /*2270*/  IMAD.MOV.U32 R6, RZ, RZ, R7 ;  /* 0x000000ffff067224 */ /* 0x000fe200078e0007 */
[C---:B------:R-:W-:Y:S01]  /*2280*/  ISETP.GT.U32.AND P1, PT, R2.reuse, R4, PT ;  /* 0x000000040200720c */ /* 0x040fe20003f24070 */
[----:B------:R-:W-:Y:S01]  /*2290*/  @!P2 IMAD.MOV R8, RZ, RZ, -R8 ;  /* 0x000000ffff08a224 */ /* 0x000fe200078e0a08 */
[----:B------:R-:W-:Y:S01]  /*22a0*/  LOP3.LUT R20, RZ, R20, RZ, 0x33, !PT ;  /* 0x00000014ff147212 */ /* 0x000fe200078e33ff */
[----:B------:R-:W-:Y:S01]  /*22b0*/  @!P0 IMAD.MOV R6, RZ, RZ, -R6 ;  /* 0x000000ffff068224 */ /* 0x000fe200078e0a06 */
[----:B------:R-:W-:Y:S01]  /*22c0*/  ISETP.GE.AND P0, PT, R159, RZ, PT ;  /* 0x000000ff9f00720c */ /* 0x000fe20003f06270 */
[----:B------:R-:W-:Y:S01]  /*22d0*/  IMAD R7, R2, R11, R5 ;  /* 0x0000000b02077224 */ /* 0x000fe200078e0205 */
[----:B0-----:R-:W-:Y:S01]  /*22e0*/  SEL R21, R20, R8, !P6 ;  /* 0x0000000814157207 */ /* 0x001fe20007000000 */
[----:B------:R-:W-:Y:S01]  /*22f0*/  IMAD.HI.U32 R8, R0, R10, RZ ;  /* 0x0000000a00087227 */ /* 0x000fe200078e00ff */
[----:B------:R-:W-:-:S02]  /*2300*/  SEL R5, R20, R6, !P6 ;  /* 0x0000000614057207 */ /* 0x000fc40007000000 */
[----:B------:R-:W-:Y:S01]  /*2310*/  ISETP.GT.U32.AND P6, PT, R2, R13, PT ;  /* 0x0000000d0200720c */ /* 0x000fe20003fc4070 */
[----:B------:R-:W-:Y:S01]  /*2320*/  IMAD.MOV R8, RZ, RZ, -R8 ;  /* 0x000000ffff087224 */ /* 0x000fe200078e0a08 */
[----:B------:R-:W-:Y:S01]  /*2330*/  IABS R11, R245 ;  /* 0x000000f5000b7213 */ /* 0x000fe20000000000 */
[----:B------:R-:W-:Y:S01]  /*2340*/  @!P1 IMAD.IADD R4, R4, 0x1, -R2 ;  /* 0x0000000104049824 */ /* 0x000fe200078e0a02 */
[C---:B------:R-:W-:Y:S01]  /*2350*/  ISETP.GT.U32.AND P1, PT, R2.reuse, R7, PT ;  /* 0x000000070200720c */ /* 0x040fe20003f24070 */
[----:B------:R-:W-:Y:S01]  /*2360*/  IMAD R10, R2, R8, R10 ;  /* 0x00000008020a7224 */ /* 0x000fe200078e020a */
[----:B------:R-:W-:Y:S01]  /*2370*/  STL [R1+0x18fc], R21 ;  /* 0x0018fc1501007387 */ /* 0x000fe20000100800 */
[----:B------:R-:W-:Y:S01]  /*2380*/  IMAD.HI.U32 R6, R0, R12, RZ ;  /* 0x0000000c00067227 */ /* 0x000fe200078e00ff */
[----:B------:R-:W-:Y:S02]  /*2390*/  ISETP.GE.AND P2, PT, R244, RZ, PT ;  /* 0x000000fff400720c */ /* 0x000fe40003f46270 */
[----:B------:R0:W-:Y:S01]  /*23a0*/  STL [R1+0x1e4], R5 ;  /* 0x0001e40501007387 */ /* 0x0001e20000100800 */
[----:B------:R-:W-:Y:S01]  /*23b0*/  IMAD.MOV.U32 R15, RZ, RZ, R4 ;  /* 0x000000ffff0f7224 */ /* 0x000fe200078e0004 */
[----:B------:R-:W-:Y:S01]  /*23c0*/  IABS R4, R250 ;  /* 0x000000fa00047213 */ /* 0x000fe20000000000 */
[----:B------:R-:W-:Y:S01]  /*23d0*/  @!P6 IMAD.IADD R13, R13, 0x1, -R2 ;  /* 0x000000010d0de824 */ /* 0x000fe200078e0a02 */
[C---:B------:R-:W-:Y:S01]  /*23e0*/  ISETP.GT.U32.AND P6, PT, R2.reuse, R10, PT ;  /* 0x0000000a0200720c */ /* 0x040fe20003fc4070 */
[----:B------:R-:W-:Y:S01]  /*23f0*/  IMAD.MOV R6, RZ, RZ, -R6 ;  /* 0x000000ffff067224 */ /* 0x000fe200078e0a06 */
[----:B------:R-:W-:Y:S01]  /*2400*/  IABS R20, R240 ;  /* 0x000000f000147213 */ /* 0x000fe20000000000 */
[----:B------:R-:W-:Y:S01]  /*2410*/  @!P1 IMAD.IADD R7, R7, 0x1, -R2 ;  /* 0x0000000107079824 */ /* 0x000fe200078e0a02 */
[----:B------:R-:W-:Y:S01]  /*2420*/  ISETP.GT.U32.AND P1, PT, R2, R13, PT ;  /* 0x0000000d0200720c */ /* 0x000fe20003f24070 */
[----:B------:R-:W-:Y:S01]  /*2430*/  IMAD.HI.U32 R14, R0, R11, RZ ;  /* 0x0000000b000e7227 */ /* 0x000fe200078e00ff */
[----:B0-----:R-:W-:-:S03]  /*2440*/  IABS R5, R247 ;  /* 0x000000f700057213 */ /* 0x001fc60000000000 */
[----:B------:R-:W-:Y:S01]  /*2450*/  @!P4 IMAD.MOV R15, RZ, RZ, -R15 ;  /* 0x000000ffff0fc224 */ /* 0x000fe200078e0a0f */
[C---:B------:R-:W-:Y:S01]  /*2460*/  ISETP.GT.U32.AND P4, PT, R2.reuse, R7, PT ;  /* 0x000000070200720c */ /* 0x040fe20003f84070 */
[----:B------:R-:W-:Y:S02]  /*2470*/  IMAD R12, R2, R6, R12 ;  /* 0x00000006020c7224 */ /* 0x000fe400078e020c */
[----:B------:R-:W-:Y:S01]  /*2480*/  @!P6 IMAD.IADD R10, R10, 0x1, -R2 ;  /* 0x000000010a0ae824 */ /* 0x000fe200078e0a02 */
[----:B------:R0:W-:Y:S01]  /*2490*/  STL [R1+0x2c], R15 ;  /* 0x00002c0f01007387 */ /* 0x0001e20000100800 */
[----:B------:R-:W-:-:S03]  /*24a0*/  IMAD.HI.U32 R8, R0, R9, RZ ;  /* 0x0000000900087227 */ /* 0x000fc600078e00ff */
[----:B------:R-:W-:Y:S01]  /*24b0*/  ISETP.GT.U32.AND P6, PT, R2, R10, PT ;  /* 0x0000000a0200720c */ /* 0x000fe20003fc4070 */
[----:B------:R-:W-:-:S04]  /*24c0*/  IMAD.HI.U32 R6, R0, R5, RZ ;  /* 0x0000000500067227 */ /* 0x000fc800078e00ff */
[----:B------:R-:W-:Y:S02]  /*24d0*/  IMAD.MOV R14, RZ, RZ, -R14 ;  /* 0x000000ffff0e7224 */ /* 0x000fe400078e0a0e */
[----:B------:R-:W-:Y:S01]  /*24e0*/  @!P1 IMAD.IADD R13, R13, 0x1, -R2 ;  /* 0x000000010d0d9824 */ /* 0x000fe200078e0a02 */
[C---:B------:R-:W-:Y:S01]  /*24f0*/  ISETP.GT.U32.AND P1, PT, R2.reuse, R12, PT ;  /* 0x0000000c0200720c */ /* 0x040fe20003f24070 */
[----:B------:R-:W-:Y:S02]  /*2500*/  IMAD.MOV R8, RZ, RZ, -R8 ;  /* 0x000000ffff087224 */ /* 0x000fe400078e0a08 */
[----:B------:R-:W-:Y:S02]  /*2510*/  IMAD.MOV R6, RZ, RZ, -R6 ;  /* 0x000000ffff067224 */ /* 0x000fe400078e0a06 */
[----:B------:R-:W-:Y:S02]  /*2520*/  IMAD R11, R2, R14, R11 ;  /* 0x0000000e020b7224 */ /* 0x000fe400078e020b */
[----:B------:R-:W-:-:S02]  /*2530*/  IMAD.MOV.U32 R16, RZ, RZ, R13 ;  /* 0x000000ffff107224 */ /* 0x000fc400078e000d */
[C---:B------:R-:W-:Y:S01]  /*2540*/  IMAD R9, R2.reuse, R8, R9 ;  /* 0x0000000802097224 */ /* 0x040fe200078e0209 */
[----:B------:R-:W-:Y:S01]  /*2550*/  IABS R8, R248 ;  /* 0x000000f800087213 */ /* 0x000fe20000000000 */
[C---:B------:R-:W-:Y:S01]  /*2560*/  IMAD R5, R2.reuse, R6, R5 ;  /* 0x0000000602057224 */ /* 0x040fe200078e0205 */
[----:B------:R-:W-:Y:S01]  /*2570*/  IABS R6, R249 ;  /* 0x000000f900067213 */ /* 0x000fe20000000000 */
[----:B------:R-:W-:Y:S01]  /*2580*/  @!P3 IMAD.MOV R16, RZ, RZ, -R16 ;  /* 0x000000ffff10b224 */ /* 0x000fe200078e0a10 */
[C---:B------:R-:W-:Y:S01]  /*2590*/  ISETP.GT.U32.AND P3, PT, R2.reuse, R11, PT ;  /* 0x0000000b0200720c */ /* 0x040fe20003f64070 */
[--C-:B------:R-:W-:Y:S01]  /*25a0*/  @!P4 IMAD.IADD R7, R7, 0x1, -R2.reuse ;  /* 0x000000010707c824 */ /* 0x100fe200078e0a02 */
[----:B------:R-:W-:Y:S01]  /*25b0*/  ISETP.GT.U32.AND P4, PT, R2, R9, PT ;  /* 0x000000090200720c */ /* 0x000fe20003f84070 */
[----:B------:R-:W-:Y:S01]  /*25c0*/  @!P6 IMAD.IADD R10, R10, 0x1, -R2 ;  /* 0x000000010a0ae824 */ /* 0x000fe200078e0a02 */
[----:B------:R-:W-:Y:S01]  /*25d0*/  ISETP.GT.U32.AND P6, PT, R2, R5, PT ;  /* 0x000000050200720c */ /* 0x000fe20003fc4070 */
[----:B------:R-:W-:Y:S01]  /*25e0*/  IMAD.HI.U32 R13, R0, R4, RZ ;  /* 0x00000004000d7227 */ /* 0x000fe200078e00ff */
[----:B------:R-:W-:Y:S01]  /*25f0*/  @!P1 IADD3 R12, R12, -R2, RZ ;  /* 0x800000020c0c9210 */ /* 0x000fe20007ffe0ff */
[----:B------:R1:W-:Y:S01]  /*2600*/  STL [R1+0x28], R16 ;  /* 0x0000281001007387 */ /* 0x0003e20000100800 */
[----:B------:R-:W-:Y:S01]  /*2610*/  ISETP.GE.AND P1, PT, R245, RZ, PT ;  /* 0x000000fff500720c */ /* 0x000fe20003f26270 */
[----:B0-----:R-:W-:-:S04]  /*2620*/  IMAD.HI.U32 R15, R0, R8, RZ ;  /* 0x00000008000f7227 */ /* 0x001fc800078e00ff */
[----:B------:R-:W-:Y:S02]  /*2630*/  IMAD.MOV R13, RZ, RZ, -R13 ;  /* 0x000000ffff0d7224 */ /* 0x000fe400078e0a0d */
[----:B------:R-:W-:Y:S02]  /*2640*/  IMAD.MOV R15, RZ, RZ, -R15 ;  /* 0x000000ffff0f7224 */ /* 0x000fe400078e0a0f */
[C---:B------:R-:W-:Y:S02]  /*2650*/  IMAD R4, R2.reuse, R13, R4 ;  /* 0x0000000d02047224 */ /* 0x040fe400078e0204 */
[C---:B------:R-:W-:Y:S02]  /*2660*/  IMAD R8, R2.reuse, R15, R8 ;  /* 0x0000000f02087224 */ /* 0x040fe400078e0208 */
[----:B------:R-:W-:Y:S01]  /*2670*/  @!P3 IMAD.IADD R11, R11, 0x1, -R2 ;  /* 0x000000010b0bb824 */ /* 0x000fe200078e0a02 */
[----:B------:R-:W-:Y:S01]  /*2680*/  ISETP.GT.U32.AND P3, PT, R2, R12, PT ;  /* 0x0000000c0200720c */ /* 0x000fe20003f64070 */
[----:B------:R-:W-:Y:S01]  /*2690*/  IMAD.MOV.U32 R13, RZ, RZ, R10 ;  /* 0x000000ffff0d7224 */ /* 0x000fe200078e000a */
[----:B------:R-:W-:Y:S01]  /*26a0*/  IABS R10, R252 ;  /* 0x000000fc000a7213 */ /* 0x000fe20000000000 */
[----:B------:R-:W-:-:S04]  /*26b0*/  IMAD.HI.U32 R14, R0, R6, RZ ;  /* 0x00000006000e7227 */ /* 0x000fc800078e00ff */
[----:B-1----:R-:W-:Y:S01]  /*26c0*/  IMAD.MOV.U32 R16, RZ, RZ, R7 ;  /* 0x000000ffff107224 */ /* 0x002fe200078e0007 */
[----:B------:R-:W-:Y:S01]  /*26d0*/  IABS R7, R251 ;  /* 0x000000fb00077213 */ /* 0x000fe20000000000 */
[--C-:B------:R-:W-:Y:S01]  /*26e0*/  @!P4 IMAD.IADD R9, R9, 0x1, -R2.reuse ;  /* 0x000000010909c824 */ /* 0x100fe200078e0a02 */
[C---:B------:R-:W-:Y:S01]  /*26f0*/  ISETP.GT.U32.AND P4, PT, R2.reuse, R11, PT ;  /* 0x0000000b0200720c */ /* 0x040fe20003f84070 */
[----:B------:R-:W-:Y:S02]  /*2700*/  @!P6 IMAD.IADD R5, R5, 0x1, -R2 ;  /* 0x000000010505e824 */ /* 0x000fe400078e0a02 */
[----:B------:R-:W-:Y:S01]  /*2710*/  @!P0 IMAD.MOV R13, RZ, RZ, -R13 ;  /* 0x000000ffff0d8224 */ /* 0x000fe200078e0a0d */
[C---:B------:R-:W-:Y:S01]  /*2720*/  ISETP.GT.U32.AND P0, PT, R2.reuse, R8, PT ;  /* 0x000000080200720c */ /* 0x040fe20003f04070 */
[----:B------:R-:W-:Y:S01]  /*2730*/  IMAD.MOV R14, RZ, RZ, -R14 ;  /* 0x000000ffff0e7224 */ /* 0x000fe200078e0a0e */
[C---:B------:R-:W-:Y:S01]  /*2740*/  ISETP.GT.U32.AND P6, PT, R2.reuse, R9, PT ;  /* 0x000000090200720c */ /* 0x040fe20003fc4070 */
[----:B------:R-:W-:Y:S01]  /*2750*/  @!P5 IMAD.MOV R16, RZ, RZ, -R16 ;  /* 0x000000ffff10d224 */ /* 0x000fe200078e0a10 */
[C---:B------:R-:W-:Y:S01]  /*2760*/  ISETP.GT.U32.AND P5, PT, R2.reuse, R5, PT ;  /* 0x000000050200720c */ /* 0x040fe20003fa4070 */
[----:B------:R-:W-:-:S02]  /*2770*/  IMAD R6, R2, R14, R6 ;  /* 0x0000000e02067224 */ /* 0x000fc400078e0206 */
[--C-:B------:R-:W-:Y:S01]  /*2780*/  @!P3 IMAD.IADD R12, R12, 0x1, -R2.reuse ;  /* 0x000000010c0cb824 */ /* 0x100fe200078e0a02 */
[----:B------:R0:W-:Y:S01]  /*2790*/  STL [R1+0x24], R16 ;  /* 0x0000241001007387 */ /* 0x0001e20000100800 */
[--C-:B------:R-:W-:Y:S01]  /*27a0*/  @!P4 IMAD.IADD R11, R11, 0x1, -R2.reuse ;  /* 0x000000010b0bc824 */ /* 0x100fe200078e0a02 */
[----:B------:R-:W-:Y:S01]  /*27b0*/  ISETP.GT.U32.AND P3, PT, R2, R6, PT ;  /* 0x000000060200720c */ /* 0x000fe20003f64070 */
[----:B------:R-:W-:Y:S01]  /*27c0*/  VIADD R245, R3, 0x11 ;  /* 0x0000001103f57836 */ /* 0x000fe20000000000 */
[----:B------:R1:W-:Y:S01]  /*27d0*/  STL [R1+0x20], R13 ;  /* 0x0000200d01007387 */ /* 0x0003e20000100800 */
[--C-:B------:R-:W-:Y:S01]  /*27e0*/  @!P0 IMAD.IADD R8, R8, 0x1, -R2.reuse ;  /* 0x0000000108088824 */ /* 0x100fe200078e0a02 */
[----:B------:R-:W-:Y:S01]  /*27f0*/  ISETP.GE.AND P4, PT, R246, RZ, PT ;  /* 0x000000fff600720c */ /* 0x000fe20003f86270 */
[--C-:B------:R-:W-:Y:S01]  /*2800*/  @!P6 IMAD.IADD R9, R9, 0x1, -R2.reuse ;  /* 0x000000010909e824 */ /* 0x100fe200078e0a02 */
[----:B------:R-:W-:Y:S01]  /*2810*/  ISETP.GT.U32.AND P6, PT, R2, R4, PT ;  /* 0x000000040200720c */ /* 0x000fe20003fc4070 */
[----:B------:R-:W-:Y:S01]  /*2820*/  @!P5 IMAD.IADD R5, R5, 0x1, -R2 ;  /* 0x000000010505d824 */ /* 0x000fe200078e0a02 */
[----:B------:R-:W-:Y:S01]  /*2830*/  ISETP.GE.AND P5, PT, R247, RZ, PT ;  /* 0x000000fff700720c */ /* 0x000fe20003fa6270 */
[----:B0-----:R-:W-:Y:S01]  /*2840*/  IMAD.MOV.U32 R16, RZ, RZ, R12 ;  /* 0x000000ffff107224 */ /* 0x001fe200078e000c */
[----:B------:R-:W-:Y:S01]  /*2850*/  ISETP.GE.AND P0, PT, R248, RZ, PT ;  /* 0x000000fff800720c */ /* 0x000fe20003f06270 */
[----:B------:R-:W-:-:S02]  /*2860*/  IMAD.MOV.U32 R15, RZ, RZ, R11 ;  /* 0x000000ffff0f7224 */ /* 0x000fc400078e000b */
[----:B-1----:R-:W-:-:S04]  /*2870*/  IMAD.HI.U32 R13, R0, R7, RZ ;  /* 0x00000007000d7227 */ /* 0x002fc800078e00ff */
[----:B------:R-:W-:Y:S01]  /*2880*/  @!P2 IMAD.MOV R16, RZ, RZ, -R16 ;  /* 0x000000ffff10a224 */ /* 0x000fe200078e0a10 */
[----:B------:R-:W-:Y:S01]  /*2890*/  ISETP.GT.U32.AND P2, PT, R2, R8, PT ;  /* 0x000000080200720c */ /* 0x000fe20003f44070 */
[----:B------:R-:W-:Y:S02]  /*28a0*/  IMAD.MOV R14, RZ, RZ, -R13 ;  /* 0x000000ffff0e7224 */ /* 0x000fe400078e0a0d */
[----:B------:R-:W-:Y:S01]  /*28b0*/  IMAD.HI.U32 R13, R0, R10, RZ ;  /* 0x0000000a000d7227 */ /* 0x000fe200078e00ff */
[----:B------:R0:W-:Y:S03]  /*28c0*/  STL [R1+0x1c], R16 ;  /* 0x00001c1001007387 */ /* 0x0001e60000100800 */
[----:B------:R-:W-:Y:S01]  /*28d0*/  @!P3 IMAD.IADD R6, R6, 0x1, -R2 ;  /* 0x000000010606b824 */ /* 0x000fe200078e0a02 */
[----:B------:R-:W-:Y:S01]  /*28e0*/  ISETP.GE.AND P3, PT, R249, RZ, PT ;  /* 0x000000fff900720c */ /* 0x000fe20003f66270 */
[----:B------:R-:W-:-:S02]  /*28f0*/  IMAD R7, R2, R14, R7 ;  /* 0x0000000e02077224 */ /* 0x000fc400078e0207 */
[----:B------:R-:W-:Y:S02]  /*2900*/  IMAD.MOV R13, RZ, RZ, -R13 ;  /* 0x000000ffff0d7224 */ /* 0x000fe400078e0a0d */
[----:B------:R-:W-:Y:S01]  /*2910*/  IMAD.MOV.U32 R12, RZ, RZ, R9 ;  /* 0x000000ffff0c7224 */ /* 0x000fe200078e0009 */
[----:B------:R-:W-:Y:S01]  /*2920*/  IABS R9, R241 ;  /* 0x000000f100097213 */ /* 0x000fe20000000000 */
[----:B------:R-:W-:Y:S01]  /*2930*/  IMAD.MOV.U32 R11, RZ, RZ, R5 ;  /* 0x000000ffff0b7224 */ /* 0x000fe200078e0005 */
[----:B0-----:R-:W-:Y:S01]  /*2940*/  IABS R16, R238 ;  /* 0x000000ee00107213 */ /* 0x001fe20000000000 */
[----:B------:R-:W-:Y:S01]  /*2950*/  @!P1 IMAD.MOV R15, RZ, RZ, -R15 ;  /* 0x000000ffff0f9224 */ /* 0x000fe200078e0a0f */
[C---:B------:R-:W-:Y:S01]  /*2960*/  ISETP.GT.U32.AND P1, PT, R2.reuse, R6, PT ;  /* 0x000000060200720c */ /* 0x040fe20003f24070 */
[----:B------:R-:W-:Y:S01]  /*2970*/  @!P4 IMAD.MOV R12, RZ, RZ, -R12 ;  /* 0x000000ffff0cc224 */ /* 0x000fe200078e0a0c */
[C---:B------:R-:W-:Y:S01]  /*2980*/  ISETP.GT.U32.AND P4, PT, R2.reuse, R7, PT ;  /* 0x000000070200720c */ /* 0x040fe20003f84070 */
[----:B------:R-:W-:Y:S01]  /*2990*/  IMAD R5, R2, R13, R10 ;  /* 0x0000000d02057224 */ /* 0x000fe200078e020a */
[----:B------:R-:W-:Y:S01]  /*29a0*/  STL [R1+0x18], R15 ;  /* 0x0000180f01007387 */ /* 0x000fe20000100800 */
[----:B------:R-:W-:Y:S01]  /*29b0*/  @!P5 IMAD.MOV R11, RZ, RZ, -R11 ;  /* 0x000000ffff0bd224 */ /* 0x000fe200078e0a0b */
[----:B------:R-:W-:Y:S01]  /*29c0*/  IABS R10, R242 ;  /* 0x000000f2000a7213 */ /* 0x000fe20000000000 */
[--C-:B------:R-:W-:Y:S01]  /*29d0*/  @!P2 IMAD.IADD R8, R8, 0x1, -R2.reuse ;  /* 0x000000010808a824 */ /* 0x100fe200078e0a02 */
[----:B------:R-:W-:Y:S01]  /*29e0*/  ISETP.GT.U32.AND P2, PT, R2, R5, PT ;  /* 0x000000050200720c */ /* 0x000fe20003f44070 */
[----:B------:R0:W-:Y:S01]  /*29f0*/  STL [R1+0x14], R12 ;  /* 0x0000140c01007387 */ /* 0x0001e20000100800 */
[----:B------:R-:W-:Y:S01]  /*2a00*/  @!P6 IMAD.IADD R4, R4, 0x1, -R2 ;  /* 0x000000010404e824 */ /* 0x000fe200078e0a02 */
[----:B------:R-:W-:Y:S01]  /*2a10*/  ISETP.GE.AND P5, PT, R250, RZ, PT ;  /* 0x000000fffa00720c */ /* 0x000fe20003fa6270 */
[----:B------:R-:W-:Y:S01]  /*2a20*/  IMAD.MOV.U32 R13, RZ, RZ, R8 ;  /* 0x000000ffff0d7224 */ /* 0x000fe200078e0008 */
[----:B------:R1:W-:Y:S01]  /*2a30*/  STL [R1+0x10], R11 ;  /* 0x0000100b01007387 */ /* 0x0003e20000100800 */
[--C-:B------:R-:W-:Y:S01]  /*2a40*/  @!P1 IMAD.IADD R6, R6, 0x1, -R2.reuse ;  /* 0x0000000106069824 */ /* 0x100fe200078e0a02 */
[C---:B------:R-:W-:Y:S01]  /*2a50*/  ISETP.GT.U32.AND P6, PT, R2.reuse, R4, PT ;  /* 0x000000040200720c */ /* 0x040fe20003fc4070 */
[--C-:B------:R-:W-:Y:S01]  /*2a60*/  @!P4 IMAD.IADD R7, R7, 0x1, -R2.reuse ;  /* 0x000000010707c824 */ /* 0x100fe200078e0a02 */
[----:B------:R-:W-:Y:S01]  /*2a70*/  ISETP.GE.AND P1, PT, R251, RZ, PT ;  /* 0x000000fffb00720c */ /* 0x000fe20003f26270 */
[----:B------:R-:W-:Y:S01]  /*2a80*/  @!P0 IMAD.MOV R13, RZ, RZ, -R13 ;  /* 0x000000ffff0d8224 */ /* 0x000fe200078e0a0d */
[----:B0-----:R-:W-:Y:S01]  /*2a90*/  IABS R12, R243 ;  /* 0x000000f3000c7213 */ /* 0x001fe20000000000 */
[----:B------:R-:W-:Y:S01]  /*2aa0*/  VIADD R246, R3, 0x12 ;  /* 0x0000001203f67836 */ /* 0x000fe20000000000 */
[----:B------:R-:W-:Y:S01]  /*2ab0*/  ISETP.GE.AND P4, PT, R241, RZ, PT ;  /* 0x000000fff100720c */ /* 0x000fe20003f86270 */
[----:B------:R-:W-:Y:S01]  /*2ac0*/  @!P2 IMAD.IADD R5, R5, 0x1, -R2 ;  /* 0x000000010505a824 */ /* 0x000fe200078e0a02 */
[----:B------:R-:W-:Y:S01]  /*2ad0*/  ISETP.GT.U32.AND P2, PT, R2, R7, PT ;  /* 0x000000070200720c */ /* 0x000fe20003f44070 */
[----:B-1----:R-:W-:Y:S01]  /*2ae0*/  IMAD.HI.U32 R11, R0, R9, RZ ;  /* 0x00000009000b7227 */ /* 0x002fe200078e00ff */
[----:B------:R-:W-:Y:S01]  /*2af0*/  STL [R1+0xc], R13 ;  /* 0x00000c0d01007387 */ /* 0x000fe20000100800 */
[----:B------:R-:W-:-:S02]  /*2b00*/  IABS R15, R237 ;  /* 0x000000ed000f7213 */ /* 0x000fc40000000000 */
[----:B------:R-:W-:Y:S01]  /*2b10*/  IMAD.MOV R8, RZ, RZ, -R11 ;  /* 0x000000ffff087224 */ /* 0x000fe200078e0a0b */
[C---:B------:R-:W-:Y:S01]  /*2b20*/  ISETP.GT.U32.AND P0, PT, R2.reuse, R5, PT ;  /* 0x000000050200720c */ /* 0x040fe20003f04070 */
[----:B------:R-:W-:Y:S02]  /*2b30*/  IMAD.MOV.U32 R11, RZ, RZ, R12 ;  /* 0x000000ffff0b7224 */ /* 0x000fe400078e000c */
[C---:B------:R-:W-:Y:S02]  /*2b40*/  IMAD R9, R2.reuse, R8, R9 ;  /* 0x0000000802097224 */ /* 0x040fe400078e0209 */
[----:B------:R-:W-:Y:S02]  /*2b50*/  IMAD.MOV.U32 R12, RZ, RZ, R6 ;  /* 0x000000ffff0c7224 */ /* 0x000fe400078e0006 */
[----:B------:R-:W-:Y:S01]  /*2b60*/  @!P2 IMAD.IADD R7, R7, 0x1, -R2 ;  /* 0x000000010707a824 */ /* 0x000fe200078e0a02 */
[----:B------:R-:W-:Y:S01]  /*2b70*/  ISETP.GE.AND P2, PT, R243, RZ, PT ;  /* 0x000000fff300720c */ /* 0x000fe20003f46270 */
[----:B------:R-:W-:Y:S01]  /*2b80*/  @!P3 IMAD.MOV R12, RZ, RZ, -R12 ;  /* 0x000000ffff0cb224 */ /* 0x000fe200078e0a0c */
[----:B------:R-:W-:Y:S01]  /*2b90*/  ISETP.GT.U32.AND P3, PT, R2, R9, PT ;  /* 0x000000090200720c */ /* 0x000fe20003f64070 */
[----:B------:R-:W-:Y:S01]  /*2ba0*/  @!P6 IMAD.IADD R4, R4, 0x1, -R2 ;  /* 0x000000010404e824 */ /* 0x000fe200078e0a02 */
[----:B------:R-:W-:Y:S01]  /*2bb0*/  ISETP.GE.AND P6, PT, R252, RZ, PT ;  /* 0x000000fffc00720c */ /* 0x000fe20003fc6270 */
[----:B------:R-:W-:Y:S01]  /*2bc0*/  IMAD.MOV.U32 R23, RZ, RZ, R7 ;  /* 0x000000ffff177224 */ /* 0x000fe200078e0007 */
[----:B------:R0:W-:Y:S01]  /*2bd0*/  STL [R1+0x8], R12 ;  /* 0x0000080c01007387 */ /* 0x0001e20000100800 */
[----:B------:R-:W-:-:S04]  /*2be0*/  IMAD.HI.U32 R8, R0, R10, RZ ;  /* 0x0000000a00087227 */ /* 0x000fc800078e00ff */
[----:B------:R-:W-:Y:S02]  /*2bf0*/  @!P1 IMAD.MOV R23, RZ, RZ, -R23 ;  /* 0x000000ffff179224 */ /* 0x000fe400078e0a17 */
[--C-:B------:R-:W-:Y:S02]  /*2c00*/  @!P0 IMAD.IADD R5, R5, 0x1, -R2.reuse ;  /* 0x0000000105058824 */ /* 0x100fe400078e0a02 */
[----:B------:R-:W-:Y:S02]  /*2c10*/  @!P3 IMAD.IADD R9, R9, 0x1, -R2 ;  /* 0x000000010909b824 */ /* 0x000fe400078e0a02 */
[----:B------:R-:W-:-:S03]  /*2c20*/  IMAD.HI.U32 R6, R0, R11, RZ ;  /* 0x0000000b00067227 */ /* 0x000fc600078e00ff */
[C---:B------:R-:W-:Y:S01]  /*2c30*/  ISETP.GT.U32.AND P1, PT, R2.reuse, R9, PT ;  /* 0x000000090200720c */ /* 0x040fe20003f24070 */
[----:B------:R-:W-:Y:S02]  /*2c40*/  IMAD.MOV R8, RZ, RZ, -R8 ;  /* 0x000000ffff087224 */ /* 0x000fe400078e0a08 */
[----:B------:R-:W-:Y:S02]  /*2c50*/  VIADD R243, R3, 0xef ;  /* 0x000000ef03f37836 */ /* 0x000fe40000000000 */
[----:B------:R-:W-:Y:S02]  /*2c60*/  IMAD.MOV.U32 R252, RZ, RZ, R5 ;  /* 0x000000fffffc7224 */ /* 0x000fe400078e0005 */
[----:B------:R-:W-:Y:S01]  /*2c70*/  IMAD.MOV R6, RZ, RZ, -R6 ;  /* 0x000000ffff067224 */ /* 0x000fe200078e0a06 */
[----:B0-----:R-:W-:Y:S01]  /*2c80*/  IABS R12, R243 ;  /* 0x000000f3000c7213 */ /* 0x001fe20000000000 */
[----:B------:R-:W-:Y:S01]  /*2c90*/  IMAD R10, R2, R8, R10 ;  /* 0x00000008020a7224 */ /* 0x000fe200078e020a */
[----:B------:R-:W-:Y:S01]  /*2ca0*/  @!P6 IADD3 R252, -R252, RZ, RZ ;  /* 0x000000fffcfce210 */ /* 0x000fe20007ffe1ff */
[C---:B------:R-:W-:Y:S01]  /*2cb0*/  IMAD R11, R2.reuse, R6, R11 ;  /* 0x00000006020b7224 */ /* 0x040fe200078e020b */
[----:B------:R-:W-:Y:S01]  /*2cc0*/  ISETP.GE.AND P0, PT, R243, RZ, PT ;  /* 0x000000fff300720c */ /* 0x000fe20003f06270 */
[----:B------:R-:W-:Y:S01]  /*2cd0*/  IMAD.MOV.U32 R156, RZ, RZ, R4 ;  /* 0x000000ffff9c7224 */ /* 0x000fe200078e0004 */
[----:B------:R-:W-:Y:S01]  /*2ce0*/  ISETP.GT.U32.AND P6, PT, R2, R10, PT ;  /* 0x0000000a0200720c */ /* 0x000fe20003fc4070 */
[----:B------:R-:W-:-:S04]  /*2cf0*/  IMAD.HI.U32 R5, R0, R12, RZ ;  /* 0x0000000c00057227 */ /* 0x000fc800078e00ff */
[----:B------:R-:W-:Y:S01]  /*2d00*/  @!P1 IMAD.IADD R9, R9, 0x1, -R2 ;  /* 0x0000000109099824 */ /* 0x000fe200078e0a02 */
[----:B------:R-:W-:Y:S01]  /*2d10*/  ISETP.GT.U32.AND P1, PT, R2, R11, PT ;  /* 0x0000000b0200720c */ /* 0x000fe20003f24070 */
[----:B------:R-:W-:Y:S01]  /*2d20*/  @!P5 IMAD.MOV R156, RZ, RZ, -R156 ;  /* 0x000000ffff9cd224 */ /* 0x000fe200078e0a9c */
[----:B------:R-:W-:Y:S01]  /*2d30*/  ISETP.GE.AND P5, PT, R242, RZ, PT ;  /* 0x000000fff200720c */ /* 0x000fe20003fa6270 */
[----:B------:R-:W-:Y:S02]  /*2d40*/  IMAD.MOV R5, RZ, RZ, -R5 ;  /* 0x000000ffff057224 */ /* 0x000fe400078e0a05 */
[C---:B------:R-:W-:Y:S01]  /*2d50*/  VIADD R242, R3.reuse, 0xee ;  /* 0x000000ee03f27836 */ /* 0x040fe20000000000 */
[----:B------:R-:W-:Y:S01]  /*2d60*/  STL [R1+0x18d8], R156 ;  /* 0x0018d89c01007387 */ /* 0x000fe20000100800 */
[----:B------:R-:W-:Y:S02]  /*2d70*/  IMAD R12, R2, R5, R12 ;  /* 0x00000005020c7224 */ /* 0x000fe400078e020c */
[----:B------:R-:W-:Y:S01]  /*2d80*/  VIADD R243, R3, 0xed ;  /* 0x000000ed03f37836 */ /* 0x000fe20000000000 */
[----:B------:R-:W-:Y:S01]  /*2d90*/  IABS R13, R242 ;  /* 0x000000f2000d7213 */ /* 0x000fe20000000000 */
[--C-:B------:R-:W-:Y:S01]  /*2da0*/  @!P6 IMAD.IADD R10, R10, 0x1, -R2.reuse ;  /* 0x000000010a0ae824 */ /* 0x100fe200078e0a02 */
[----:B------:R-:W-:Y:S01]  /*2db0*/  ISETP.GT.U32.AND P6, PT, R2, R12, PT ;  /* 0x0000000c0200720c */ /* 0x000fe20003fc4070 */
[----:B------:R-:W-:Y:S01]  /*2dc0*/  @!P1 IMAD.IADD R11, R11, 0x1, -R2 ;  /* 0x000000010b0b9824 */ /* 0x000fe200078e0a02 */
[----:B------:R-:W-:Y:S01]  /*2dd0*/  IABS R14, R243 ;  /* 0x000000f3000e7213 */ /* 0x000fe20000000000 */
[----:B------:R-:W-:Y:S01]  /*2de0*/  IMAD.HI.U32 R4, R0, R13, RZ ;  /* 0x0000000d00047227 */ /* 0x000fe200078e00ff */
[----:B------:R-:W-:Y:S01]  /*2df0*/  ISETP.GT.U32.AND P1, PT, R2, R10, PT ;  /* 0x0000000a0200720c */ /* 0x000fe20003f24070 */
[----:B------:R-:W-:Y:S01]  /*2e00*/  STL [R1+0x18dc], R23 ;  /* 0x0018dc1701007387 */ /* 0x000fe20000100800 */
[----:B------:R-:W-:Y:S01]  /*2e10*/  ISETP.GE.AND P3, PT, R242, RZ, PT ;  /* 0x000000fff200720c */ /* 0x000fe20003f66270 */
[----:B------:R-:W-:-:S02]  /*2e20*/  IMAD.MOV R4, RZ, RZ, -R4 ;  /* 0x000000ffff047224 */ /* 0x000fc400078e0a04 */
[----:B------:R-:W-:Y:S01]  /*2e30*/  IMAD.HI.U32 R6, R0, R14, RZ ;  /* 0x0000000e00067227 */ /* 0x000fe200078e00ff */
[----:B------:R-:W-:Y:S03]  /*2e40*/  STL [R1+0x18e0], R252 ;  /* 0x0018e0fc01007387 */ /* 0x000fe60000100800 */
[C---:B------:R-:W-:Y:S02]  /*2e50*/  IMAD R13, R2.reuse, R4, R13 ;  /* 0x00000004020d7224 */ /* 0x040fe400078e020d */
[----:B------:R-:W-:Y:S02]  /*2e60*/  IMAD.MOV R6, RZ, RZ, -R6 ;  /* 0x000000ffff067224 */ /* 0x000fe400078e0a06 */
[----:B------:R-:W-:Y:S01]  /*2e70*/  @!P4 IMAD.MOV R9, RZ, RZ, -R9 ;  /* 0x000000ffff09c224 */ /* 0x000fe200078e0a09 */
[----:B------:R-:W-:Y:S01]  /*2e80*/  ISETP.GT.U32.AND P4, PT, R2, R11, PT ;  /* 0x0000000b0200720c */ /* 0x000fe20003f84070 */
[----:B------:R-:W-:-:S03]  /*2e90*/  IMAD.HI.U32 R5, R0, R15, RZ ;  /* 0x0000000f00057227 */ /* 0x000fc600078e00ff */
[----:B------:R-:W-:Y:S01]  /*2ea0*/  STL [R1+0x18e4], R9 ;  /* 0x0018e40901007387 */ /* 0x000fe20000100800 */
[----:B------:R-:W-:Y:S02]  /*2eb0*/  @!P6 IMAD.IADD R12, R12, 0x1, -R2 ;  /* 0x000000010c0ce824 */ /* 0x000fe400078e0a02 */
[----:B------:R-:W-:Y:S02]  /*2ec0*/  IMAD R14, R2, R6, R14 ;  /* 0x00000006020e7224 */ /* 0x000fe400078e020e */
[----:B------:R-:W-:Y:S01]  /*2ed0*/  @!P1 IMAD.IADD R10, R10, 0x1, -R2 ;  /* 0x000000010a0a9824 */ /* 0x000fe200078e0a02 */
[C---:B------:R-:W-:Y:S01]  /*2ee0*/  ISETP.GT.U32.AND P1, PT, R2.reuse, R13, PT ;  /* 0x0000000d0200720c */ /* 0x040fe20003f24070 */
[----:B------:R-:W-:Y:S01]  /*2ef0*/  IMAD.MOV R5, RZ, RZ, -R5 ;  /* 0x000000ffff057224 */ /* 0x000fe200078e0a05 */
[----:B------:R-:W-:Y:S01]  /*2f00*/  ISETP.GT.U32.AND P6, PT, R2, R12, PT ;  /* 0x0000000c0200720c */ /* 0x000fe20003fc4070 */
[----:B------:R-:W-:-:S04]  /*2f10*/  IMAD.HI.U32 R4, R0, R16, RZ ;  /* 0x0000001000047227 */ /* 0x000fc800078e00ff */
[----:B------:R-:W-:Y:S01]  /*2f20*/  @!P5 IMAD.MOV R10, RZ, RZ, -R10 ;  /* 0x000000ffff0ad224 */ /* 0x000fe200078e0a0a */
[C---:B------:R-:W-:Y:S01]  /*2f30*/  ISETP.GT.U32.AND P5, PT, R2.reuse, R14, PT ;  /* 0x0000000e0200720c */ /* 0x040fe20003fa4070 */
[C---:B------:R-:W-:Y:S02]  /*2f40*/  IMAD R15, R2.reuse, R5, R15 ;  /* 0x00000005020f7224 */ /* 0x040fe400078e020f */
[----:B------:R-:W-:Y:S01]  /*2f50*/  IMAD.MOV R4, RZ, RZ, -R4 ;  /* 0x000000ffff047224 */ /* 0x000fe200078e0a04 */
[----:B------:R-:W-:Y:S01]  /*2f60*/  STL [R1+0x18e8], R10 ;  /* 0x0018e80a01007387 */ /* 0x000fe20000100800 */
[----:B------:R-:W-:Y:S02]  /*2f70*/  VIADD R241, R3, 0xe9 ;  /* 0x000000e903f17836 */ /* 0x000fe40000000000 */
[----:B------:R-:W-:Y:S01]  /*2f80*/  @!P4 IMAD.IADD R11, R11, 0x1, -R2 ;  /* 0x000000010b0bc824 */ /* 0x000fe200078e0a02 */
[C---:B------:R-:W-:Y:S01]  /*2f90*/  ISETP.GT.U32.AND P4, PT, R2.reuse, R15, PT ;  /* 0x0000000f0200720c */ /* 0x040fe20003f84070 */
[----:B------:R-:W-:Y:S01]  /*2fa0*/  IMAD R16, R2, R4, R16 ;  /* 0x0000000402107224 */ /* 0x000fe200078e0210 */
[----:B------:R-:W-:Y:S01]  /*2fb0*/  IABS R18, R241 ;  /* 0x000000f100127213 */ /* 0x000fe20000000000 */
[----:B------:R-:W-:-:S04]  /*2fc0*/  IMAD.HI.U32 R6, R0, R17, RZ ;  /* 0x0000001100067227 */ /* 0x000fc800078e00ff */
[----:B------:R-:W-:Y:S01]  /*2fd0*/  @!P1 IMAD.IADD R13, R13, 0x1, -R2 ;  /* 0x000000010d0d9824 */ /* 0x000fe200078e0a02 */
[----:B------:R-:W-:Y:S01]  /*2fe0*/  ISETP.GE.AND P1, PT, R243, RZ, PT ;  /* 0x000000fff300720c */ /* 0x000fe20003f26270 */
[----:B------:R-:W-:Y:S02]  /*2ff0*/  IMAD.MOV R6, RZ, RZ, -R6 ;  /* 0x000000ffff067224 */ /* 0x000fe400078e0a06 */
[--C-:B------:R-:W-:Y:S01]  /*3000*/  @!P6 IMAD.IADD R12, R12, 0x1, -R2.reuse ;  /* 0x000000010c0ce824 */ /* 0x100fe200078e0a02 */
[----:B------:R-:W-:Y:S01]  /*3010*/  ISETP.GT.U32.AND P6, PT, R2, R16, PT ;  /* 0x000000100200720c */ /* 0x000fe20003fc4070 */
[----:B------:R-:W-:Y:S01]  /*3020*/  @!P5 IMAD.IADD R14, R14, 0x1, -R2 ;  /* 0x000000010e0ed824 */ /* 0x000fe200078e0a02 */
[----:B------:R-:W-:Y:S01]  /*3030*/  ISETP.GT.U32.AND P5, PT, R2, R13, PT ;  /* 0x0000000d0200720c */ /* 0x000fe20003fa4070 */
[----:B------:R-:W-:Y:S02]  /*3040*/  VIADD R242, R3, 0xe8 ;  /* 0x000000e803f27836 */ /* 0x000fe40000000000 */
[----:B------:R-:W-:-:S03]  /*3050*/  IMAD.HI.U32 R5, R0, R18, RZ ;  /* 0x0000001200057227 */ /* 0x000fc600078e00ff */
[----:B------:R-:W-:Y:S01]  /*3060*/  IABS R19, R242 ;  /* 0x000000f200137213 */ /* 0x000fe20000000000 */
[C---:B------:R-:W-:Y:S02]  /*3070*/  IMAD R17, R2.reuse, R6, R17 ;  /* 0x0000000602117224 */ /* 0x040fe400078e0211 */
[----:B------:R-:W-:Y:S02]  /*3080*/  IMAD.MOV R5, RZ, RZ, -R5 ;  /* 0x000000ffff057224 */ /* 0x000fe400078e0a05 */
[----:B------:R-:W-:Y:S01]  /*3090*/  @!P4 IMAD.IADD R15, R15, 0x1, -R2 ;  /* 0x000000010f0fc824 */ /* 0x000fe200078e0a02 */
[C---:B------:R-:W-:Y:S01]  /*30a0*/  ISETP.GT.U32.AND P4, PT, R2.reuse, R14, PT ;  /* 0x0000000e0200720c */ /* 0x040fe20003f84070 */
[----:B------:R-:W-:Y:S01]  /*30b0*/  @!P0 IMAD.MOV R12, RZ, RZ, -R12 ;  /* 0x000000ffff0c8224 */ /* 0x000fe200078e0a0c */
[C---:B------:R-:W-:Y:S01]  /*30c0*/  ISETP.GT.U32.AND P0, PT, R2.reuse, R17, PT ;  /* 0x000000110200720c */ /* 0x040fe20003f04070 */
[----:B------:R-:W-:Y:S02]  /*30d0*/  IMAD R18, R2, R5, R18 ;  /* 0x0000000502127224 */ /* 0x000fe400078e0212 */
[----:B------:R-:W-:-:S04]  /*30e0*/  IMAD.HI.U32 R4, R0, R19, RZ ;  /* 0x0000001300047227 */ /* 0x000fc800078e00ff */
[--C-:B------:R-:W-:Y:S01]  /*30f0*/  @!P6 IMAD.IADD R16, R16, 0x1, -R2.reuse ;  /* 0x000000011010e824 */ /* 0x100fe200078e0a02 */
[C---:B------:R-:W-:Y:S01]  /*3100*/  ISETP.GT.U32.AND P6, PT, R2.reuse, R15, PT ;  /* 0x0000000f0200720c */ /* 0x040fe20003fc4070 */
[----:B------:R-:W-:Y:S01]  /*3110*/  @!P5 IMAD.IADD R13, R13, 0x1, -R2 ;  /* 0x000000010d0dd824 */ /* 0x000fe200078e0a02 */
[C---:B------:R-:W-:Y:S01]  /*3120*/  ISETP.GT.U32.AND P5, PT, R2.reuse, R18, PT ;  /* 0x000000120200720c */ /* 0x040fe20003fa4070 */
[----:B------:R-:W-:Y:S02]  /*3130*/  IMAD.MOV R4, RZ, RZ, -R4 ;  /* 0x000000ffff047224 */ /* 0x000fe400078e0a04 */
[----:B------:R-:W-:Y:S02]  /*3140*/  VIADD R243, R3, 0xe6 ;  /* 0x000000e603f37836 */ /* 0x000fe40000000000 */
[----:B------:R-:W-:Y:S02]  /*3150*/  IMAD R19, R2, R4, R19 ;  /* 0x0000000402137224 */ /* 0x000fe400078e0213 */
[--C-:B------:R-:W-:Y:S01]  /*3160*/  @!P4 IMAD.IADD R14, R14, 0x1, -R2.reuse ;  /* 0x000000010e0ec824 */ /* 0x100fe200078e0a02 */
[----:B------:R-:W-:Y:S01]  /*3170*/  IABS R22, R243 ;  /* 0x000000f300167213 */ /* 0x000fe20000000000 */
[----:B------:R-:W-:Y:S01]  /*3180*/  @!P0 IMAD.IADD R17, R17, 0x1, -R2 ;  /* 0x0000000111118824 */ /* 0x000fe200078e0a02 */
[----:B------:R-:W-:Y:S01]  /*3190*/  ISETP.GE.AND P4, PT, R237, RZ, PT ;  /* 0x000000ffed00720c */ /* 0x000fe20003f86270 */
[----:B------:R-:W-:Y:S01]  /*31a0*/  IMAD.HI.U32 R4, R0, R20, RZ ;  /* 0x0000001400047227 */ /* 0x000fe200078e00ff */
[----:B------:R-:W-:-:S03]  /*31b0*/  ISETP.GE.AND P0, PT, R239, RZ, PT ;  /* 0x000000ffef00720c */ /* 0x000fc60003f06270 */
[----:B------:R-:W-:Y:S01]  /*31c0*/  @!P3 IMAD.MOV R13, RZ, RZ, -R13 ;  /* 0x000000ffff0db224 */ /* 0x000fe200078e0a0d */
[C---:B------:R-:W-:Y:S01]  /*31d0*/  ISETP.GT.U32.AND P3, PT, R2.reuse, R17, PT ;  /* 0x000000110200720c */ /* 0x040fe20003f64070 */
[----:B------:R-:W-:Y:S02]  /*31e0*/  IMAD.MOV R5, RZ, RZ, -R4 ;  /* 0x000000ffff057224 */ /* 0x000fe400078e0a04 */
[----:B------:R-:W-:Y:S01]  /*31f0*/  @!P6 IMAD.IADD R15, R15, 0x1, -R2 ;  /* 0x000000010f0fe824 */ /* 0x000fe200078e0a02 */
[----:B------:R-:W-:Y:S01]  /*3200*/  ISETP.GT.U32.AND P6, PT, R2, R19, PT ;  /* 0x000000130200720c */ /* 0x000fe20003fc4070 */
[----:B------:R-:W-:-:S04]  /*3210*/  IMAD.HI.U32 R4, R0, R22, RZ ;  /* 0x0000001600047227 */ /* 0x000fc800078e00ff */
[----:B------:R-:W-:Y:S01]  /*3220*/  @!P2 IMAD.MOV R11, RZ, RZ, -R11 ;  /* 0x000000ffff0ba224 */ /* 0x000fe200078e0a0b */
[----:B------:R-:W-:Y:S01]  /*3230*/  ISETP.GT.U32.AND P2, PT, R2, R16, PT ;  /* 0x000000100200720c */ /* 0x000fe20003f44070 */
[----:B------:R-:W-:Y:S01]  /*3240*/  @!P5 IMAD.IADD R18, R18, 0x1, -R2 ;  /* 0x000000011212d824 */ /* 0x000fe200078e0a02 */
[----:B------:R-:W-:Y:S01]  /*3250*/  ISETP.GE.AND P5, PT, R241, RZ, PT ;  /* 0x000000fff100720c */ /* 0x000fe20003fa6270 */
[C---:B------:R-:W-:Y:S01]  /*3260*/  IMAD R20, R2.reuse, R5, R20 ;  /* 0x0000000502147224 */ /* 0x040fe200078e0214 */
[----:B------:R-:W-:Y:S01]  /*3270*/  STL [R1+0x18ec], R11 ;  /* 0x0018ec0b01007387 */ /* 0x000fe20000100800 */
[----:B------:R-:W-:Y:S02]  /*3280*/  IMAD.MOV R4, RZ, RZ, -R4 ;  /* 0x000000ffff047224 */ /* 0x000fe400078e0a04 */
[----:B------:R-:W-:Y:S01]  /*3290*/  VIADD R241, R3, 0xe5 ;  /* 0x000000e503f17836 */ /* 0x000fe20000000000 */
[----:B------:R-:W-:Y:S01]  /*32a0*/  STL [R1+0x18f0], R12 ;  /* 0x0018f00c01007387 */ /* 0x000fe20000100800 */
[----:B------:R-:W-:Y:S01]  /*32b0*/  @!P1 IMAD.MOV R14, RZ, RZ, -R14 ;  /* 0x000000ffff0e9224 */ /* 0x000fe200078e0a0e */
[C---:B------:R-:W-:Y:S01]  /*32c0*/  ISETP.GT.U32.AND P1, PT, R2.reuse, R18, PT ;  /* 0x000000120200720c */ /* 0x040fe20003f24070 */
[----:B------:R-:W-:Y:S01]  /*32d0*/  @!P4 IMAD.MOV R15, RZ, RZ, -R15 ;  /* 0x000000ffff0fc224 */ /* 0x000fe200078e0a0f */
[----:B------:R-:W-:Y:S01]  /*32e0*/  IABS R5, R241 ;  /* 0x000000f100057213 */ /* 0x000fe20000000000 */
[C---:B------:R-:W-:Y:S01]  /*32f0*/  IMAD R22, R2.reuse, R4, R22 ;  /* 0x0000000402167224 */ /* 0x040fe200078e0216 */
[C---:B------:R-:W-:Y:S01]  /*3300*/  ISETP.GT.U32.AND P4, PT, R2.reuse, R20, PT ;  /* 0x000000140200720c */ /* 0x040fe20003f84070 */
[--C-:B------:R-:W-:Y:S01]  /*3310*/  @!P3 IMAD.IADD R17, R17, 0x1, -R2.reuse ;  /* 0x000000011111b824 */ /* 0x100fe200078e0a02 */
[----:B------:R-:W-:Y:S01]  /*3320*/  STL [R1+0x18f4], R13 ;  /* 0x0018f40d01007387 */ /* 0x000fe20000100800 */
[--C-:B------:R-:W-:Y:S01]  /*3330*/  @!P6 IMAD.IADD R19, R19, 0x1, -R2.reuse ;  /* 0x000000011313e824 */ /* 0x100fe200078e0a02 */
[----:B------:R-:W-:Y:S01]  /*3340*/  ISETP.GT.U32.AND P3, PT, R2, R22, PT ;  /* 0x000000160200720c */ /* 0x000fe20003f64070 */
[----:B------:R-:W-:Y:S01]  /*3350*/  IMAD.HI.U32 R4, R0, R5, RZ ;  /* 0x0000000500047227 */ /* 0x000fe200078e00ff */
[----:B------:R-:W-:Y:S02]  /*3360*/  STL [R1+0x1900], R14 ;  /* 0x0019000e01007387 */ /* 0x000fe40000100800 */
[----:B------:R-:W-:Y:S01]  /*3370*/  ISETP.GT.U32.AND P6, PT, R2, R19, PT ;  /* 0x000000130200720c */ /* 0x000fe20003fc4070 */
[----:B------:R-:W-:Y:S01]  /*3380*/  @!P2 IMAD.IADD R16, R16, 0x1, -R2 ;  /* 0x000000011010a824 */ /* 0x000fe200078e0a02 */
[----:B------:R-:W-:Y:S01]  /*3390*/  ISETP.GE.AND P2, PT, R238, RZ, PT ;  /* 0x000000ffee00720c */ /* 0x000fe20003f46270 */
[----:B------:R-:W-:-:S02]  /*33a0*/  IMAD.MOV R4, RZ, RZ, -R4 ;  /* 0x000000ffff047224 */ /* 0x000fc400078e0a04 */
[--C-:B------:R-:W-:Y:S01]  /*33b0*/  @!P1 IMAD.IADD R18, R18, 0x1, -R2.reuse ;  /* 0x0000000112129824 */ /* 0x100fe200078e0a02 */
[----:B------:R-:W-:Y:S01]  /*33c0*/  ISETP.GE.AND P1, PT, R240, RZ, PT ;  /* 0x000000fff000720c */ /* 0x000fe20003f26270 */
[--C-:B------:R-:W-:Y:S01]  /*33d0*/  @!P4 IMAD.IADD R20, R20, 0x1, -R2.reuse ;  /* 0x000000011414c824 */ /* 0x100fe200078e0a02 */
[----:B------:R-:W-:Y:S01]  /*33e0*/  ISETP.GE.AND P4, PT, R241, RZ, PT ;  /* 0x000000fff100720c */ /* 0x000fe20003f86270 */
[----:B------:R-:W-:Y:S02]  /*33f0*/  IMAD R24, R2, R4, R5 ;  /* 0x0000000402187224 */ /* 0x000fe400078e0205 */
[----:B------:R-:W-:Y:S01]  /*3400*/  @!P3 IMAD.IADD R22, R22, 0x1, -R2 ;  /* 0x000000011616b824 */ /* 0x000fe200078e0a02 */
[C---:B------:R-:W-:Y:S01]  /*3410*/  ISETP.GT.U32.AND P3, PT, R2.reuse, R20, PT ;  /* 0x000000140200720c */ /* 0x040fe20003f64070 */
[----:B------:R-:W-:Y:S01]  /*3420*/  @!P5 IMAD.MOV R18, RZ, RZ, -R18 ;  /* 0x000000ffff12d224 */ /* 0x000fe200078e0a12 */
[----:B------:R-:W-:Y:S01]  /*3430*/  ISETP.GT.U32.AND P5, PT, R2, R24, PT ;  /* 0x000000180200720c */ /* 0x000fe20003fa4070 */
[----:B------:R-:W-:Y:S01]  /*3440*/  @!P2 IMAD.MOV R16, RZ, RZ, -R16 ;  /* 0x000000ffff10a224 */ /* 0x000fe200078e0a10 */
[----:B------:R-:W-:Y:S01]  /*3450*/  ISETP.GE.AND P2, PT, R242, RZ, PT ;  /* 0x000000fff200720c */ /* 0x000fe20003f46270 */
[----:B------:R-:W-:-:S02]  /*3460*/  VIADD R242, R3, 0xe4 ;  /* 0x000000e403f27836 */ /* 0x000fc40000000000 */
[--C-:B------:R-:W-:Y:S01]  /*3470*/  @!P6 IMAD.IADD R19, R19, 0x1, -R2.reuse ;  /* 0x000000011313e824 */ /* 0x100fe200078e0a02 */
[----:B------:R-:W-:Y:S01]  /*3480*/  ISETP.GE.AND P6, PT, R243, RZ, PT ;  /* 0x000000fff300720c */ /* 0x000fe20003fc6270 */
[----:B------:R-:W-:Y:S01]  /*3490*/  VIADD R243, R3, 0xe3 ;  /* 0x000000e303f37836 */ /* 0x000fe20000000000 */
[----:B------:R-:W-:Y:S01]  /*34a0*/  IABS R25, R242 ;  /* 0x000000f200197213 */ /* 0x000fe20000000000 */
[----:B------:R-:W-:Y:S01]  /*34b0*/  @!P0 IMAD.MOV R17, RZ, RZ, -R17 ;  /* 0x000000ffff118224 */ /* 0x000fe200078e0a11 */
[----:B------:R-:W-:Y:S01]  /*34c0*/  ISETP.GT.U32.AND P0, PT, R2, R22, PT ;  /* 0x000000160200720c */ /* 0x000fe20003f04070 */
[--C-:B------:R-:W-:Y:S01]  /*34d0*/  @!P3 IMAD.IADD R20, R20, 0x1, -R2.reuse ;  /* 0x000000011414b824 */ /* 0x100fe200078e0a02 */
[----:B------:R-:W-:Y:S01]  /*34e0*/  IABS R26, R243 ;  /* 0x000000f3001a7213 */ /* 0x000fe20000000000 */
[----:B------:R-:W-:Y:S01]  /*34f0*/  @!P5 IMAD.IADD R24, R24, 0x1, -R2 ;  /* 0x000000011818d824 */ /* 0x000fe200078e0a02 */
[----:B------:R-:W-:Y:S01]  /*3500*/  ISETP.GE.AND P3, PT, R243, RZ, PT ;  /* 0x000000fff300720c */ /* 0x000fe20003f66270 */
[C---:B------:R-:W-:Y:S01]  /*3510*/  IMAD.HI.U32 R4, R0.reuse, R25, RZ ;  /* 0x0000001900047227 */ /* 0x040fe200078e00ff */
[----:B------:R0:W-:Y:S03]  /*3520*/  STL.64 [R1+0x1908], R16 ;  /* 0x0019081001007387 */ /* 0x0001e60000100a00 */
[----:B------:R-:W-:-:S04]  /*3530*/  IMAD.HI.U32 R5, R0, R26, RZ ;  /* 0x0000001a00057227 */ /* 0x000fc800078e00ff */
[----:B------:R-:W-:Y:S01]  /*3540*/  @!P1 IMAD.MOV R20, RZ, RZ, -R20 ;  /* 0x000000ffff149224 */ /* 0x000fe200078e0a14 */
[C---:B------:R-:W-:Y:S01]  /*3550*/  ISETP.GT.U32.AND P1, PT, R2.reuse, R24, PT ;  /* 0x000000180200720c */ /* 0x040fe20003f24070 */
[----:B------:R-:W-:Y:S01]  /*3560*/  IMAD.MOV R4, RZ, RZ, -R4 ;  /* 0x000000ffff047224 */ /* 0x000fe200078e0a04 */
[----:B------:R-:W-:Y:S01]  /*3570*/  IADD3 R5, -R5, RZ, RZ ;  /* 0x000000ff05057210 */ /* 0x000fe20007ffe1ff */
[----:B------:R-:W-:Y:S01]  /*3580*/  VIADD R243, R3, 0xe2 ;  /* 0x000000e203f37836 */ /* 0x000fe20000000000 */
[----:B0-----:R-:W0:Y:S01]  /*3590*/  LDC.64 R16, c[0x0][0x218] ;  /* 0x00008600ff107b82 */ /* 0x001e220000000a00 */
[----:B------:R-:W-:Y:S02]  /*35a0*/  IMAD R25, R2, R4, R25 ;  /* 0x0000000402197224 */ /* 0x000fe400078e0219 */
[----:B------:R-:W-:Y:S01]  /*35b0*/  @!P0 IMAD.IADD R22, R22, 0x1, -R2 ;  /* 0x0000000116168824 */ /* 0x000fe200078e0a02 */
[----:B------:R-:W-:Y:S01]  /*35c0*/  IABS R27, R243 ;  /* 0x000000f3001b7213 */ /* 0x000fe20000000000 */
[C---:B------:R-:W-:Y:S01]  /*35d0*/  IMAD R26, R2.reuse, R5, R26 ;  /* 0x00000005021a7224 */ /* 0x040fe200078e021a */
[----:B------:R-:W-:Y:S01]  /*35e0*/  ISETP.GE.AND P0, PT, R243, RZ, PT ;  /* 0x000000fff300720c */ /* 0x000fe20003f06270 */
[----:B------:R-:W-:Y:S01]  /*35f0*/  @!P6 IMAD.MOV R22, RZ, RZ, -R22 ;  /* 0x000000ffff16e224 */ /* 0x000fe200078e0a16 */
[----:B------:R-:W-:Y:S01]  /*3600*/  ISETP.GT.U32.AND P6, PT, R2, R25, PT ;  /* 0x000000190200720c */ /* 0x000fe20003fc4070 */
[----:B------:R-:W-:Y:S01]  /*3610*/  @!P1 IMAD.IADD R24, R24, 0x1, -R2 ;  /* 0x0000000118189824 */ /* 0x000fe200078e0a02 */
[----:B------:R-:W-:Y:S01]  /*3620*/  ISETP.GT.U32.AND P1, PT, R2, R26, PT ;  /* 0x0000001a0200720c */ /* 0x000fe20003f24070 */
[----:B------:R-:W-:-:S04]  /*3630*/  IMAD.HI.U32 R5, R0, R27, RZ ;  /* 0x0000001b00057227 */ /* 0x000fc800078e00ff */
[----:B------:R-:W-:Y:S01]  /*3640*/  @!P2 IMAD.MOV R19, RZ, RZ, -R19 ;  /* 0x000000ffff13a224 */ /* 0x000fe200078e0a13 */
[----:B------:R-:W-:Y:S01]  /*3650*/  ISETP.GE.AND P2, PT, R242, RZ, PT ;  /* 0x000000fff200720c */ /* 0x000fe20003f46270 */
[C---:B------:R-:W-:Y:S02]  /*3660*/  VIADD R242, R3.reuse, 0xe1 ;  /* 0x000000e103f27836 */ /* 0x040fe40000000000 */
[----:B------:R-:W-:Y:S02]  /*3670*/  IMAD.MOV R5, RZ, RZ, -R5 ;  /* 0x000000ffff057224 */ /* 0x000fe400078e0a05 */
[----:B------:R-:W-:Y:S01]  /*3680*/  VIADD R243, R3, 0xe0 ;  /* 0x000000e003f37836 */ /* 0x000fe20000000000 */
[----:B------:R-:W-:Y:S01]  /*3690*/  IABS R28, R242 ;  /* 0x000000f2001c7213 */ /* 0x000fe20000000000 */
[----:B------:R-:W-:Y:S01]  /*36a0*/  IMAD R27, R2, R5, R27 ;  /* 0x00000005021b7224 */ /* 0x000fe200078e021b */
[----:B------:R-:W-:Y:S01]  /*36b0*/  ISETP.GE.AND P5, PT, R242, RZ, PT ;  /* 0x000000fff200720c */ /* 0x000fe20003fa6270 */
[--C-:B------:R-:W-:Y:S01]  /*36c0*/  @!P6 IMAD.IADD R25, R25, 0x1, -R2.reuse ;  /* 0x000000011919e824 */ /* 0x100fe200078e0a02 */
[----:B------:R-:W-:Y:S01]  /*36d0*/  IABS R29, R243 ;  /* 0x000000f3001d7213 */ /* 0x000fe20000000000 */
[----:B------:R-:W-:Y:S01]  /*36e0*/  @!P1 IMAD.IADD R26, R26, 0x1, -R2 ;  /* 0x000000011a1a9824 */ /* 0x000fe200078e0a02 */
[C---:B------:R-:W-:Y:S01]  /*36f0*/  ISETP.GT.U32.AND P6, PT, R2.reuse, R27, PT ;  /* 0x0000001b0200720c */ /* 0x040fe20003fc4070 */
[----:B------:R-:W-:Y:S01]  /*3700*/  VIADD R237, R3, 0xdf ;  /* 0x000000df03ed7836 */ /* 0x000fe20000000000 */
[----:B------:R-:W-:Y:S01]  /*3710*/  ISETP.GT.U32.AND P1, PT, R2, R25, PT ;  /* 0x000000190200720c */ /* 0x000fe20003f24070 */
[----:B------:R-:W-:-:S03]  /*3720*/  IMAD.HI.U32 R4, R0, R28, RZ ;  /* 0x0000001c00047227 */ /* 0x000fc600078e00ff */
[----:B------:R-:W-:Y:S01]  /*3730*/  IABS R30, R237 ;  /* 0x000000ed001e7213 */ /* 0x000fe20000000000 */
[----:B------:R-:W-:Y:S02]  /*3740*/  IMAD.MOV R4, RZ, RZ, -R4 ;  /* 0x000000ffff047224 */ /* 0x000fe400078e0a04 */
[----:B------:R-:W-:-:S04]  /*3750*/  IMAD.HI.U32 R6, R0, R29, RZ ;  /* 0x0000001d00067227 */ /* 0x000fc800078e00ff */
[----:B------:R-:W-:Y:S02]  /*3760*/  VIADD R238, R3, 0xde ;  /* 0x000000de03ee7836 */ /* 0x000fe40000000000 */
[C---:B------:R-:W-:Y:S02]  /*3770*/  IMAD R28, R2.reuse, R4, R28 ;  /* 0x00000004021c7224 */ /* 0x040fe400078e021c */
[----:B------:R-:W-:Y:S01]  /*3780*/  IMAD.MOV R6, RZ, RZ, -R6 ;  /* 0x000000ffff067224 */ /* 0x000fe200078e0a06 */
[----:B------:R-:W-:Y:S01]  /*3790*/  IABS R31, R238 ;  /* 0x000000ee001f7213 */ /* 0x000fe20000000000 */
[----:B------:R-:W-:Y:S01]  /*37a0*/  @!P4 IMAD.MOV R24, RZ, RZ, -R24 ;  /* 0x000000ffff18c224 */ /* 0x000fe200078e0a18 */
[----:B------:R-:W-:Y:S01]  /*37b0*/  ISETP.GT.U32.AND P4, PT, R2, R26, PT ;  /* 0x0000001a0200720c */ /* 0x000fe20003f84070 */
[----:B------:R-:W-:-:S04]  /*37c0*/  IMAD.HI.U32 R5, R0, R30, RZ ;  /* 0x0000001e00057227 */ /* 0x000fc800078e00ff */
[C---:B------:R-:W-:Y:S02]  /*37d0*/  IMAD R29, R2.reuse, R6, R29 ;  /* 0x00000006021d7224 */ /* 0x040fe400078e021d */
[--C-:B------:R-:W-:Y:S02]  /*37e0*/  @!P6 IMAD.IADD R27, R27, 0x1, -R2.reuse ;  /* 0x000000011b1be824 */ /* 0x100fe400078e0a02 */
[----:B------:R-:W-:Y:S01]  /*37f0*/  @!P1 IMAD.IADD R25, R25, 0x1, -R2 ;  /* 0x0000000119199824 */ /* 0x000fe200078e0a02 */
[C---:B------:R-:W-:Y:S01]  /*3800*/  ISETP.GT.U32.AND P1, PT, R2.reuse, R28, PT ;  /* 0x0000001c0200720c */ /* 0x040fe20003f24070 */
[----:B------:R-:W-:Y:S01]  /*3810*/  IMAD.MOV R5, RZ, RZ, -R5 ;  /* 0x000000ffff057224 */ /* 0x000fe200078e0a05 */
[C---:B------:R-:W-:Y:S01]  /*3820*/  ISETP.GT.U32.AND P6, PT, R2.reuse, R27, PT ;  /* 0x0000001b0200720c */ /* 0x040fe20003fc4070 */
[----:B------:R-:W-:Y:S02]  /*3830*/  VIADD R239, R3, 0xdd ;  /* 0x000000dd03ef7836 */ /* 0x000fe40000000000 */
[----:B------:R-:W-:Y:S01]  /*3840*/  @!P2 IMAD.MOV R25, RZ, RZ, -R25 ;  /* 0x000000ffff19a224 */ /* 0x000fe200078e0a19 */
[----:B------:R-:W-:Y:S01]  /*3850*/  ISETP.GT.U32.AND P2, PT, R2, R29, PT ;  /* 0x0000001d0200720c */ /* 0x000fe20003f44070 */
[----:B------:R-:W-:Y:S01]  /*3860*/  IMAD.HI.U32 R4, R0, R31, RZ ;  /* 0x0000001f00047227 */ /* 0x000fe200078e00ff */
[----:B------:R-:W-:-:S03]  /*3870*/  IABS R32, R239 ;  /* 0x000000ef00207213 */ /* 0x000fc60000000000 */
[----:B------:R-:W-:Y:S02]  /*3880*/  IMAD R30, R2, R5, R30 ;  /* 0x00000005021e7224 */ /* 0x000fe400078e021e */
[----:B------:R-:W-:Y:S02]  /*3890*/  IMAD.MOV R4, RZ, RZ, -R4 ;  /* 0x000000ffff047224 */ /* 0x000fe400078e0a04 */
[----:B------:R-:W-:Y:S02]  /*38a0*/  VIADD R241, R3, 0xdc ;  /* 0x000000dc03f17836 */ /* 0x000fe40000000000 */
[----:B------:R-:W-:Y:S01]  /*38b0*/  @!P4 IMAD.IADD R26, R26, 0x1, -R2 ;  /* 0x000000011a1ac824 */ /* 0x000fe200078e0a02 */
[----:B------:R-:W-:Y:S01]  /*38c0*/  ISETP.GT.U32.AND P4, PT, R2, R30, PT ;  /* 0x0000001e0200720c */ /* 0x000fe20003f84070 */
[----:B------:R-:W-:Y:S01]  /*38d0*/  IMAD.HI.U32 R6, R0, R32, RZ ;  /* 0x0000002000067227 */ /* 0x000fe200078e00ff */
[----:B------:R-:W-:-:S03]  /*38e0*/  IABS R33, R241 ;  /* 0x000000f100217213 */ /* 0x000fc60000000000 */
[----:B------:R-:W-:Y:S02]  /*38f0*/  IMAD R31, R2, R4, R31 ;  /* 0x00000004021f7224 */ /* 0x000fe400078e021f */
[----:B------:R-:W-:Y:S01]  /*3900*/  @!P1 IMAD.IADD R28, R28, 0x1, -R2 ;  /* 0x000000011c1c9824 */ /* 0x000fe200078e0a02 */
[----:B------:R-:W-:Y:S01]  /*3910*/  ISETP.GE.AND P1, PT, R243, RZ, PT ;  /* 0x000000fff300720c */ /* 0x000fe20003f26270 */
[----:B------:R-:W-:Y:S02]  /*3920*/  IMAD.MOV R6, RZ, RZ, -R6 ;  /* 0x000000ffff067224 */ /* 0x000fe400078e0a06 */
[--C-:B------:R-:W-:Y:S01]  /*3930*/  @!P6 IMAD.IADD R27, R27, 0x1, -R2.reuse ;  /* 0x000000011b1be824 */ /* 0x100fe200078e0a02 */
[C---:B------:R-:W-:Y:S01]  /*3940*/  ISETP.GT.U32.AND P6, PT, R2.reuse, R31, PT ;  /* 0x0000001f0200720c */ /* 0x040fe20003fc4070 */
[----:B------:R-:W-:Y:S01]  /*3950*/  @!P2 IMAD.IADD R29, R29, 0x1, -R2 ;  /* 0x000000011d1da824 */ /* 0x000fe200078e0a02 */
[----:B------:R-:W-:Y:S01]  /*3960*/  ISETP.GT.U32.AND P2, PT, R2, R28, PT ;  /* 0x0000001c0200720c */ /* 0x000fe20003f44070 */
[----:B------:R-:W-:-:S02]  /*3970*/  VIADD R242, R3, 0xdb ;  /* 0x000000db03f27836 */ /* 0x000fc40000000000 */
[----:B------:R-:W-:-:S03]  /*3980*/  IMAD.HI.U32 R5, R0, R33, RZ ;  /* 0x0000002100057227 */ /* 0x000fc600078e00ff */
[----:B------:R-:W-:Y:S01]  /*3990*/  IABS R34, R242 ;  /* 0x000000f200227213 */ /* 0x000fe20000000000 */
[----:B------:R-:W-:Y:S02]  /*39a0*/  IMAD R32, R2, R6, R32 ;  /* 0x0000000602207224 */ /* 0x000fe400078e0220 */
[----:B------:R-:W-:Y:S02]  /*39b0*/  IMAD.MOV R5, RZ, RZ, -R5 ;  /* 0x000000ffff057224 */ /* 0x000fe400078e0a05 */
[----:B------:R-:W-:Y:S01]  /*39c0*/  @!P4 IMAD.IADD R30, R30, 0x1, -R2 ;  /* 0x000000011e1ec824 */ /* 0x000fe200078e0a02 */
[C---:B------:R-:W-:Y:S01]  /*39d0*/  ISETP.GT.U32.AND P4, PT, R2.reuse, R29, PT ;  /* 0x0000001d0200720c */ /* 0x040fe20003f84070 */
[----:B------:R-:W-:Y:S01]  /*39e0*/  @!P0 IMAD.MOV R27, RZ, RZ, -R27 ;  /* 0x000000ffff1b8224 */ /* 0x000fe200078e0a1b */
[C---:B------:R-:W-:Y:S01]  /*39f0*/  ISETP.GT.U32.AND P0, PT, R2.reuse, R32, PT ;  /* 0x000000200200720c */ /* 0x040fe20003f04070 */
[----:B------:R-:W-:Y:S02]  /*3a00*/  IMAD R33, R2, R5, R33 ;  /* 0x0000000502217224 */ /* 0x000fe400078e0221 */
[----:B------:R-:W-:-:S02]  /*3a10*/  VIADD R240, R3, 0xda ;  /* 0x000000da03f07836 */ /* 0x000fc40000000000 */
[----:B------:R-:W-:-:S03]  /*3a20*/  IMAD.HI.U32 R4, R0, R34, RZ ;  /* 0x0000002200047227 */ /* 0x000fc600078e00ff */
[----:B------:R-:W-:Y:S01]  /*3a30*/  IABS R35, R240 ;  /* 0x000000f000237213 */ /* 0x000fe20000000000 */
[--C-:B------:R-:W-:Y:S01]  /*3a40*/  @!P6 IMAD.IADD R31, R31, 0x1, -R2.reuse ;  /* 0x000000011f1fe824 */ /* 0x100fe200078e0a02 */
[----:B------:R-:W-:Y:S01]  /*3a50*/  ISETP.GT.U32.AND P6, PT, R2, R30, PT ;  /* 0x0000001e0200720c */ /* 0x000fe20003fc4070 */
        /* <DEDUP_REMOVED lines=12> */
[----:B------:R-:W-:Y:S01]  /*3b20*/  ISETP.GT.U32.AND P5, PT, R2, R32, PT ;  /* 0x000000200200720c */ /* 0x000fe20003fa4070 */
[----:B------:R-:W-:Y:S02]  /*3b30*/  IMAD.MOV R5, RZ, RZ, -R4 ;  /* 0x000000ffff057224 */ /* 0x000fe400078e0a04 */
[----:B------:R-:W-:-:S04]  /*3b40*/  IMAD.HI.U32 R4, R0, R36, RZ ;  /* 0x0000002400047227 */ /* 0x000fc800078e00ff */
[----:B------:R-:W-:Y:S01]  /*3b50*/  @!P3 IMAD.MOV R26, RZ, RZ, -R26 ;  /* 0x000000ffff1ab224 */ /* 0x000fe200078e0a1a */
[----:B------:R-:W-:Y:S01]  /*3b60*/  ISETP.GT.U32.AND P3, PT, R2, R31, PT ;  /* 0x0000001f0200720c */ /* 0x000fe20003f64070 */
[--C-:B------:R-:W-:Y:S01]  /*3b70*/  @!P6 IMAD.IADD R30, R30, 0x1, -R2.reuse ;  /* 0x000000011e1ee824 */ /* 0x100fe200078e0a02 */
[C---:B------:R-:W-:Y:S01]  /*3b80*/  ISETP.GT.U32.AND P6, PT, R2.reuse, R34, PT ;  /* 0x000000220200720c */ /* 0x040fe20003fc4070 */
[----:B------:R-:W-:Y:S01]  /*3b90*/  @!P2 IMAD.IADD R33, R33, 0x1, -R2 ;  /* 0x000000012121a824 */ /* 0x000fe200078e0a02 */
[----:B------:R-:W-:Y:S01]  /*3ba0*/  ISETP.GE.AND P2, PT, R241, RZ, PT ;  /* 0x000000fff100720c */ /* 0x000fe20003f46270 */
[----:B------:R-:W-:Y:S01]  /*3bb0*/  IMAD R35, R2, R5, R35 ;  /* 0x0000000502237224 */ /* 0x000fe200078e0223 */
[----:B------:R-:W-:Y:S01]  /*3bc0*/  @!P5 IADD3 R32, R32, -R2, RZ ;  /* 0x800000022020d210 */ /* 0x000fe20007ffe0ff */
[----:B------:R-:W-:Y:S02]  /*3bd0*/  IMAD.MOV R4, RZ, RZ, -R4 ;  /* 0x000000ffff047224 */ /* 0x000fe400078e0a04 */
[----:B------:R-:W-:-:S02]  /*3be0*/  VIADD R241, R3, 0xd8 ;  /* 0x000000d803f17836 */ /* 0x000fc40000000000 */
[----:B------:R-:W-:Y:S01]  /*3bf0*/  @!P1 IMAD.MOV R29, RZ, RZ, -R29 ;  /* 0x000000ffff1d9224 */ /* 0x000fe200078e0a1d */
[C---:B------:R-:W-:Y:S01]  /*3c00*/  ISETP.GT.U32.AND P1, PT, R2.reuse, R33, PT ;  /* 0x000000210200720c */ /* 0x040fe20003f24070 */
[----:B------:R-:W-:Y:S01]  /*3c10*/  @!P4 IMAD.MOV R30, RZ, RZ, -R30 ;  /* 0x000000ffff1ec224 */ /* 0x000fe200078e0a1e */
[----:B------:R-:W-:Y:S01]  /*3c20*/  IABS R5, R241 ;  /* 0x000000f100057213 */ /* 0x000fe20000000000 */
[C---:B------:R-:W-:Y:S01]  /*3c30*/  IMAD R36, R2.reuse, R4, R36 ;  /* 0x0000000402247224 */ /* 0x040fe200078e0224 */
[----:B------:R-:W-:Y:S01]  /*3c40*/  ISETP.GT.U32.AND P4, PT, R2, R35, PT ;  /* 0x000000230200720c */ /* 0x000fe20003f84070 */
[----:B------:R-:W-:Y:S01]  /*3c50*/  @!P3 IMAD.IADD R31, R31, 0x1, -R2 ;  /* 0x000000011f1fb824 */ /* 0x000fe200078e0a02 */
[----:B------:R-:W-:Y:S01]  /*3c60*/  ISETP.GE.AND P3, PT, R238, RZ, PT ;  /* 0x000000ffee00720c */ /* 0x000fe20003f66270 */
[----:B------:R-:W-:Y:S01]  /*3c70*/  IMAD.HI.U32 R4, R0, R5, RZ ;  /* 0x0000000500047227 */ /* 0x000fe200078e00ff */
[----:B------:R-:W-:-:S03]  /*3c80*/  ISETP.GT.U32.AND P5, PT, R2, R36, PT ;  /* 0x000000240200720c */ /* 0x000fc60003fa4070 */
[----:B------:R-:W-:Y:S02]  /*3c90*/  @!P6 IMAD.IADD R34, R34, 0x1, -R2 ;  /* 0x000000012222e824 */ /* 0x000fe400078e0a02 */
[----:B------:R-:W-:Y:S02]  /*3ca0*/  IMAD.MOV R4, RZ, RZ, -R4 ;  /* 0x000000ffff047224 */ /* 0x000fe400078e0a04 */
[--C-:B------:R-:W-:Y:S01]  /*3cb0*/  @!P1 IMAD.IADD R33, R33, 0x1, -R2.reuse ;  /* 0x0000000121219824 */ /* 0x100fe200078e0a02 */
[----:B------:R-:W-:Y:S01]  /*3cc0*/  ISETP.GT.U32.AND P6, PT, R2, R34, PT ;  /* 0x000000220200720c */ /* 0x000fe20003fc4070 */
[--C-:B------:R-:W-:Y:S01]  /*3cd0*/  @!P4 IMAD.IADD R35, R35, 0x1, -R2.reuse ;  /* 0x000000012323c824 */ /* 0x100fe200078e0a02 */
[----:B------:R-:W-:Y:S01]  /*3ce0*/  ISETP.GE.AND P1, PT, R240, RZ, PT ;  /* 0x000000fff000720c */ /* 0x000fe20003f26270 */
[----:B------:R-:W-:Y:S01]  /*3cf0*/  IMAD R37, R2, R4, R5 ;  /* 0x0000000402257224 */ /* 0x000fe200078e0205 */
[----:B------:R-:W-:Y:S01]  /*3d00*/  ISETP.GE.AND P4, PT, R241, RZ, PT ;  /* 0x000000fff100720c */ /* 0x000fe20003f86270 */
[----:B------:R-:W-:Y:S01]  /*3d10*/  @!P5 IMAD.IADD R36, R36, 0x1, -R2 ;  /* 0x000000012424d824 */ /* 0x000fe200078e0a02 */
[C---:B------:R-:W-:Y:S01]  /*3d20*/  ISETP.GT.U32.AND P5, PT, R2.reuse, R35, PT ;  /* 0x000000230200720c */ /* 0x040fe20003fa4070 */
[----:B------:R-:W-:Y:S01]  /*3d30*/  @!P2 IMAD.MOV R33, RZ, RZ, -R33 ;  /* 0x000000ffff21a224 */ /* 0x000fe200078e0a21 */
[----:B------:R-:W-:Y:S01]  /*3d40*/  ISETP.GT.U32.AND P2, PT, R2, R37, PT ;  /* 0x000000250200720c */ /* 0x000fe20003f44070 */
[----:B------:R-:W-:Y:S01]  /*3d50*/  @!P3 IMAD.MOV R31, RZ, RZ, -R31 ;  /* 0x000000ffff1fb224 */ /* 0x000fe200078e0a1f */
[----:B------:R-:W-:Y:S01]  /*3d60*/  ISETP.GE.AND P3, PT, R242, RZ, PT ;  /* 0x000000fff200720c */ /* 0x000fe20003f66270 */
[----:B------:R-:W-:-:S02]  /*3d70*/  VIADD R242, R3, 0xd7 ;  /* 0x000000d703f27836 */ /* 0x000fc40000000000 */
[----:B------:R-:W-:Y:S01]  /*3d80*/  @!P6 IMAD.IADD R34, R34, 0x1, -R2 ;  /* 0x000000012222e824 */ /* 0x000fe200078e0a02 */
        /* <DEDUP_REMOVED lines=9> */
[----:B------:R-:W-:-:S04]  /*3e20*/  IMAD.HI.U32 R4, R0, R38, RZ ;  /* 0x0000002600047227 */ /* 0x000fc800078e00ff */
[----:B------:R-:W-:Y:S01]  /*3e30*/  @!P1 IMAD.MOV R35, RZ, RZ, -R35 ;  /* 0x000000ffff239224 */ /* 0x000fe200078e0a23 */
[----:B------:R-:W-:Y:S01]  /*3e40*/  ISETP.GT.U32.AND P1, PT, R2, R37, PT ;  /* 0x000000250200720c */ /* 0x000fe20003f24070 */
[----:B------:R-:W-:-:S04]  /*3e50*/  IMAD.HI.U32 R5, R0, R39, RZ ;  /* 0x0000002700057227 */ /* 0x000fc800078e00ff */
[----:B------:R-:W-:Y:S02]  /*3e60*/  IMAD.MOV R4, RZ, RZ, -R4 ;  /* 0x000000ffff047224 */ /* 0x000fe400078e0a04 */
[----:B------:R-:W-:Y:S02]  /*3e70*/  IMAD.MOV R5, RZ, RZ, -R5 ;  /* 0x000000ffff057224 */ /* 0x000fe400078e0a05 */
[----:B------:R-:W-:Y:S02]  /*3e80*/  IMAD R38, R2, R4, R38 ;  /* 0x0000000402267224 */ /* 0x000fe400078e0226 */
[----:B------:R-:W-:Y:S02]  /*3e90*/  VIADD R243, R3, 0xd5 ;  /* 0x000000d503f37836 */ /* 0x000fe40000000000 */
[----:B------:R-:W-:Y:S02]  /*3ea0*/  @!P0 IMAD.IADD R36, R36, 0x1, -R2 ;  /* 0x0000000124248824 */ /* 0x000fe400078e0a02 */
[C---:B------:R-:W-:Y:S01]  /*3eb0*/  IMAD R39, R2.reuse, R5, R39 ;  /* 0x0000000502277224 */ /* 0x040fe200078e0227 */
[----:B------:R-:W-:Y:S01]  /*3ec0*/  IABS R40, R243 ;  /* 0x000000f300287213 */ /* 0x000fe20000000000 */
[----:B------:R-:W-:Y:S01]  /*3ed0*/  @!P6 IMAD.MOV R36, RZ, RZ, -R36 ;  /* 0x000000ffff24e224 */ /* 0x000fe200078e0a24 */
[C---:B------:R-:W-:Y:S01]  /*3ee0*/  ISETP.GT.U32.AND P6, PT, R2.reuse, R38, PT ;  /* 0x000000260200720c */ /* 0x040fe20003fc4070 */
[----:B------:R-:W-:Y:S01]  /*3ef0*/  @!P1 IMAD.IADD R37, R37, 0x1, -R2 ;  /* 0x0000000125259824 */ /* 0x000fe200078e0a02 */
[----:B------:R-:W-:Y:S01]  /*3f00*/  ISETP.GT.U32.AND P1, PT, R2, R39, PT ;  /* 0x000000270200720c */ /* 0x000fe20003f24070 */
[----:B------:R-:W-:Y:S01]  /*3f10*/  IMAD.HI.U32 R5, R0, R40, RZ ;  /* 0x0000002800057227 */ /* 0x000fe200078e00ff */
[----:B------:R-:W-:-:S03]  /*3f20*/  ISETP.GE.AND P0, PT, R243, RZ, PT ;  /* 0x000000fff300720c */ /* 0x000fc60003f06270 */
        /* <DEDUP_REMOVED lines=25> */
[----:B------:R-:W-:Y:S02]  /*40c0*/  IMAD R42, R2, R6, R42 ;  /* 0x00000006022a7224 */ /* 0x000fe400078e022a */
        /* <DEDUP_REMOVED lines=10> */
[C---:B------:R-:W-:Y:S02]  /*4170*/  IMAD R43, R2.reuse, R5, R43 ;  /* 0x00000005022b7224 */ /* 0x040fe400078e022b */
        /* <DEDUP_REMOVED lines=11> */
[----:B------:R-:W-:Y:S01]  /*4230*/  ISETP.GT.U32.AND P6, PT, R2, R44, PT ;  /* 0x0000002c0200720c */ /* 0x000fe20003fc4070 */
[----:B------:R-:W-:Y:S01]  /*4240*/  @!P3 IMAD.IADD R42, R42, 0x1, -R2 ;  /* 0x000000012a2ab824 */ /* 0x000fe200078e0a02 */
[----:B------:R-:W-:Y:S01]  /*4250*/  ISETP.GT.U32.AND P3, PT, R2, R41, PT ;  /* 0x000000290200720c */ /* 0x000fe20003f64070 */
[----:B------:R-:W-:-:S02]  /*4260*/  VIADD R242, R3, 0xce ;  /* 0x000000ce03f27836 */ /* 0x000fc40000000000 */
        /* <DEDUP_REMOVED lines=30> */
[C---:B------:R-:W-:Y:S01]  /*4450*/  ISETP.GT.U32.AND P5, PT, R2.reuse, R44, PT ;  /* 0x0000002c0200720c */ /* 0x040fe20003fa4070 */
[--C-:B------:R-:W-:Y:S01]  /*4460*/  @!P6 IMAD.IADD R43, R43, 0x1, -R2.reuse ;  /* 0x000000012b2be824 */ /* 0x100fe200078e0a02 */
[----:B------:R-:W-:Y:S01]  /*4470*/  ISETP.GT.U32.AND P6, PT, R2, R47, PT ;  /* 0x0000002f0200720c */ /* 0x000fe20003fc4070 */
[----:B------:R-:W-:Y:S01]  /*4480*/  @!P3 IMAD.IADD R46, R46, 0x1, -R2 ;  /* 0x000000012e2eb824 */ /* 0x000fe200078e0a02 */
[----:B------:R-:W-:Y:S01]  /*4490*/  ISETP.GE.AND P3, PT, R241, RZ, PT ;  /* 0x000000fff100720c */ /* 0x000fe20003f66270 */
[----:B------:R-:W-:Y:S02]  /*44a0*/  IMAD R48, R2, R5, R48 ;  /* 0x0000000502307224 */ /* 0x000fe400078e0230 */
        /* <DEDUP_REMOVED lines=8> */
[--C-:B------:R-:W-:Y:S01]  /*4530*/  @!P2 IMAD.IADD R45, R45, 0x1, -R2.reuse ;  /* 0x000000012d2da824 */ /* 0x100fe200078e0a02 */
[----:B------:R-:W-:Y:S01]  /*4540*/  @!P5 IADD3 R44, R44, -R2, RZ ;  /* 0x800000022c2cd210 */ /* 0x000fe20007ffe0ff */
[----:B------:R-:W-:Y:S01]  /*4550*/  IMAD.HI.U32 R4, R0, R5, RZ ;  /* 0x0000000500047227 */ /* 0x000fe200078e00ff */
[----:B------:R-:W-:Y:S02]  /*4560*/  ISETP.GT.U32.AND P2, PT, R2, R49, PT ;  /* 0x000000310200720c */ /* 0x000fe40003f44070 */
[----:B------:R-:W-:Y:S01]  /*4570*/  ISETP.GE.AND P5, PT, R238, RZ, PT ;  /* 0x000000ffee00720c */ /* 0x000fe20003fa6270 */
[----:B------:R-:W-:-:S02]  /*4580*/  @!P6 IMAD.IADD R47, R47, 0x1, -R2 ;  /* 0x000000012f2fe824 */ /* 0x000fc400078e0a02 */
[----:B------:R-:W-:Y:S02]  /*4590*/  IMAD.MOV R4, RZ, RZ, -R4 ;  /* 0x000000ffff047224 */ /* 0x000fe400078e0a04 */
[--C-:B------:R-:W-:Y:S01]  /*45a0*/  @!P1 IMAD.IADD R46, R46, 0x1, -R2.reuse ;  /* 0x000000012e2e9824 */ /* 0x100fe200078e0a02 */
[----:B------:R-:W-:Y:S01]  /*45b0*/  ISETP.GT.U32.AND P6, PT, R2, R47, PT ;  /* 0x0000002f0200720c */ /* 0x000fe20003fc4070 */
[--C-:B------:R-:W-:Y:S01]  /*45c0*/  @!P4 IMAD.IADD R48, R48, 0x1, -R2.reuse ;  /* 0x000000013030c824 */ /* 0x100fe200078e0a02 */
[----:B------:R-:W-:Y:S01]  /*45d0*/  ISETP.GE.AND P1, PT, R240, RZ, PT ;  /* 0x000000fff000720c */ /* 0x000fe20003f26270 */
[C---:B------:R-:W-:Y:S01]  /*45e0*/  IMAD R50, R2.reuse, R4, R5 ;  /* 0x0000000402327224 */ /* 0x040fe200078e0205 */
        /* <DEDUP_REMOVED lines=24> */
[C---:B------:R-:W-:Y:S02]  /*4770*/  IMAD R51, R2.reuse, R4, R51 ;  /* 0x0000000402337224 */ /* 0x040fe400078e0233 */
[----:B------:R-:W-:Y:S02]  /*4780*/  VIADD R243, R3, 0xc8 ;  /* 0x000000c803f37836 */ /* 0x000fe40000000000 */
[----:B------:R-:W-:Y:S02]  /*4790*/  @!P0 IMAD.IADD R49, R49, 0x1, -R2 ;  /* 0x0000000131318824 */ /* 0x000fe400078e0a02 */
[C---:B------:R-:W-:Y:S01]  /*47a0*/  IMAD R52, R2.reuse, R5, R52 ;  /* 0x0000000502347224 */ /* 0x040fe200078e0234 */
[----:B------:R-:W-:Y:S01]  /*47b0*/  IABS R53, R243 ;  /* 0x000000f300357213 */ /* 0x000fe20000000000 */
[----:B------:R-:W-:Y:S01]  /*47c0*/  @!P6 IMAD.MOV R49, RZ, RZ, -R49 ;  /* 0x000000ffff31e224 */ /* 0x000fe200078e0a31 */
[----:B------:R-:W-:Y:S01]  /*47d0*/  ISETP.GT.U32.AND P6, PT, R2, R51, PT ;  /* 0x000000330200720c */ /* 0x000fe20003fc4070 */
[----:B------:R-:W-:Y:S01]  /*47e0*/  @!P1 IMAD.IADD R50, R50, 0x1, -R2 ;  /* 0x0000000132329824 */ /* 0x000fe200078e0a02 */
[----:B------:R-:W-:Y:S01]  /*47f0*/  ISETP.GT.U32.AND P1, PT, R2, R52, PT ;  /* 0x000000340200720c */ /* 0x000fe20003f24070 */
[----:B------:R-:W-:Y:S01]  /*4800*/  IMAD.HI.U32 R5, R0, R53, RZ ;  /* 0x0000003500057227 */ /* 0x000fe200078e00ff */
[----:B------:R-:W-:-:S03]  /*4810*/  ISETP.GE.AND P0, PT, R243, RZ, PT ;  /* 0x000000fff300720c */ /* 0x000fc60003f06270 */
[----:B------:R-:W-:Y:S01]  /*4820*/  @!P5 IMAD.MOV R47, RZ, RZ, -R47 ;  /* 0x000000ffff2fd224 */ /* 0x000fe200078e0a2f */
[----:B------:R-:W-:Y:S01]  /*4830*/  ISETP.GE.AND P5, PT, R242, RZ, PT ;  /* 0x000000fff200720c */ /* 0x000fe20003fa6270 */
[----:B------:R-:W-:Y:S02]  /*4840*/  IMAD.MOV R5, RZ, RZ, -R5 ;  /* 0x000000ffff057224 */ /* 0x000fe400078e0a05 */
[C---:B------:R-:W-:Y:S02]  /*4850*/  VIADD R242, R3.reuse, 0xc7 ;  /* 0x000000c703f27836 */ /* 0x040fe40000000000 */
[----:B------:R-:W-:Y:S02]  /*4860*/  VIADD R243, R3, 0xc6 ;  /* 0x000000c603f37836 */ /* 0x000fe40000000000 */
[----:B------:R-:W-:Y:S01]  /*4870*/  IMAD R53, R2, R5, R53 ;  /* 0x0000000502357224 */ /* 0x000fe200078e0235 */
[----:B------:R-:W-:Y:S01]  /*4880*/  IABS R54, R242 ;  /* 0x000000f200367213 */ /* 0x000fe20000000000 */
[--C-:B------:R-:W-:Y:S01]  /*4890*/  @!P6 IMAD.IADD R51, R51, 0x1, -R2.reuse ;  /* 0x000000013333e824 */ /* 0x100fe200078e0a02 */
[----:B------:R-:W-:Y:S01]  /*48a0*/  IABS R55, R243 ;  /* 0x000000f300377213 */ /* 0x000fe20000000000 */
[----:B------:R-:W-:Y:S01]  /*48b0*/  @!P1 IMAD.IADD R52, R52, 0x1, -R2 ;  /* 0x0000000134349824 */ /* 0x000fe200078e0a02 */
[C---:B------:R-:W-:Y:S01]  /*48c0*/  ISETP.GT.U32.AND P6, PT, R2.reuse, R53, PT ;  /* 0x000000350200720c */ /* 0x040fe20003fc4070 */
[----:B------:R-:W-:Y:S01]  /*48d0*/  VIADD R237, R3, 0xc5 ;  /* 0x000000c503ed7836 */ /* 0x000fe20000000000 */
[----:B------:R-:W-:Y:S01]  /*48e0*/  ISETP.GT.U32.AND P1, PT, R2, R51, PT ;  /* 0x000000330200720c */ /* 0x000fe20003f24070 */
[----:B------:R-:W-:Y:S01]  /*48f0*/  IMAD.HI.U32 R4, R0, R54, RZ ;  /* 0x0000003600047227 */ /* 0x000fe200078e00ff */
[----:B------:R-:W-:-:S02]  /*4900*/  ISETP.GE.AND P3, PT, R242, RZ, PT ;  /* 0x000000fff200720c */ /* 0x000fc40003f66270 */
[----:B------:R-:W-:Y:S01]  /*4910*/  IABS R56, R237 ;  /* 0x000000ed00387213 */ /* 0x000fe20000000000 */
[----:B------:R-:W-:-:S04]  /*4920*/  IMAD.HI.U32 R6, R0, R55, RZ ;  /* 0x0000003700067227 */ /* 0x000fc800078e00ff */
[----:B------:R-:W-:Y:S02]  /*4930*/  IMAD.MOV R4, RZ, RZ, -R4 ;  /* 0x000000ffff047224 */ /* 0x000fe400078e0a04 */
[----:B------:R-:W-:Y:S02]  /*4940*/  VIADD R238, R3, 0xc4 ;  /* 0x000000c403ee7836 */ /* 0x000fe40000000000 */
[----:B------:R-:W-:Y:S02]  /*4950*/  IMAD.MOV R6, RZ, RZ, -R6 ;  /* 0x000000ffff067224 */ /* 0x000fe400078e0a06 */
[----:B------:R-:W-:Y:S01]  /*4960*/  @!P4 IMAD.MOV R50, RZ, RZ, -R50 ;  /* 0x000000ffff32c224 */ /* 0x000fe200078e0a32 */
[C---:B------:R-:W-:Y:S01]  /*4970*/  ISETP.GT.U32.AND P4, PT, R2.reuse, R52, PT ;  /* 0x000000340200720c */ /* 0x040fe20003f84070 */
[----:B------:R-:W-:Y:S01]  /*4980*/  IMAD R54, R2, R4, R54 ;  /* 0x0000000402367224 */ /* 0x000fe200078e0236 */
[----:B------:R-:W-:Y:S01]  /*4990*/  IABS R57, R238 ;  /* 0x000000ee00397213 */ /* 0x000fe20000000000 */
        /* <DEDUP_REMOVED lines=13> */
[----:B------:R-:W-:Y:S01]  /*4a70*/  IMAD.MOV R4, RZ, RZ, -R4 ;  /* 0x000000ffff047224 */ /* 0x000fe200078e0a04 */
[----:B------:R-:W-:Y:S01]  /*4a80*/  @!P1 IADD3 R54, R54, -R2, RZ ;  /* 0x8000000236369210 */ /* 0x000fe20007ffe0ff */
[----:B------:R-:W-:Y:S01]  /*4a90*/  VIADD R241, R3, 0xc2 ;  /* 0x000000c203f17836 */ /* 0x000fe20000000000 */
[----:B------:R-:W-:Y:S01]  /*4aa0*/  ISETP.GE.AND P1, PT, R243, RZ, PT ;  /* 0x000000fff300720c */ /* 0x000fe20003f26270 */
[----:B------:R-:W-:Y:S01]  /*4ab0*/  @!P4 IMAD.IADD R52, R52, 0x1, -R2 ;  /* 0x000000013434c824 */ /* 0x000fe200078e0a02 */
[----:B------:R-:W-:Y:S01]  /*4ac0*/  ISETP.GT.U32.AND P4, PT, R2, R56, PT ;  /* 0x000000380200720c */ /* 0x000fe20003f84070 */
[----:B------:R-:W-:Y:S01]  /*4ad0*/  IMAD.HI.U32 R6, R0, R58, RZ ;  /* 0x0000003a00067227 */ /* 0x000fe200078e00ff */
[----:B------:R-:W-:-:S03]  /*4ae0*/  IABS R59, R241 ;  /* 0x000000f1003b7213 */ /* 0x000fc60000000000 */
[C---:B------:R-:W-:Y:S02]  /*4af0*/  IMAD R57, R2.reuse, R4, R57 ;  /* 0x0000000402397224 */ /* 0x040fe400078e0239 */
[----:B------:R-:W-:Y:S02]  /*4b00*/  IMAD.MOV R6, RZ, RZ, -R6 ;  /* 0x000000ffff067224 */ /* 0x000fe400078e0a06 */
[--C-:B------:R-:W-:Y:S01]  /*4b10*/  @!P6 IMAD.IADD R53, R53, 0x1, -R2.reuse ;  /* 0x000000013535e824 */ /* 0x100fe200078e0a02 */
[C---:B------:R-:W-:Y:S01]  /*4b20*/  ISETP.GT.U32.AND P6, PT, R2.reuse, R57, PT ;  /* 0x000000390200720c */ /* 0x040fe20003fc4070 */
[----:B------:R-:W-:Y:S01]  /*4b30*/  @!P5 IMAD.IADD R55, R55, 0x1, -R2 ;  /* 0x000000013737d824 */ /* 0x000fe200078e0a02 */
[----:B------:R-:W-:Y:S01]  /*4b40*/  ISETP.GT.U32.AND P5, PT, R2, R54, PT ;  /* 0x000000360200720c */ /* 0x000fe20003fa4070 */
[----:B------:R-:W-:Y:S02]  /*4b50*/  VIADD R242, R3, 0xc1 ;  /* 0x000000c103f27836 */ /* 0x000fe40000000000 */
        /* <DEDUP_REMOVED lines=44> */
[----:B------:R-:W-:Y:S02]  /*4e20*/  @!P3 IMAD.IADD R58, R58, 0x1, -R2 ;  /* 0x000000013a3ab824 */ /* 0x000fe400078e0a02 */
[----:B------:R-:W-:Y:S01]  /*4e30*/  IMAD.HI.U32 R4, R0, R5, RZ ;  /* 0x0000000500047227 */ /* 0x000fe200078e00ff */
[----:B------:R-:W-:-:S03]  /*4e40*/  ISETP.GT.U32.AND P3, PT, R2, R62, PT ;  /* 0x0000003e0200720c */ /* 0x000fc60003f64070 */
[--C-:B------:R-:W-:Y:S01]  /*4e50*/  @!P2 IMAD.IADD R57, R57, 0x1, -R2.reuse ;  /* 0x000000013939a824 */ /* 0x100fe200078e0a02 */
[----:B------:R-:W-:Y:S01]  /*4e60*/  ISETP.GE.AND P2, PT, R238, RZ, PT ;  /* 0x000000ffee00720c */ /* 0x000fe20003f46270 */
        /* <DEDUP_REMOVED lines=8> */
[--C-:B------:R-:W-:Y:S01]  /*4ef0*/  @!P3 IMAD.IADD R62, R62, 0x1, -R2.reuse ;  /* 0x000000013e3eb824 */ /* 0x100fe200078e0a02 */
[C---:B------:R-:W-:Y:S01]  /*4f00*/  ISETP.GT.U32.AND P3, PT, R2.reuse, R61, PT ;  /* 0x0000003d0200720c */ /* 0x040fe20003f64070 */
[----:B------:R-:W-:Y:S01]  /*4f10*/  @!P5 IMAD.MOV R59, RZ, RZ, -R59 ;  /* 0x000000ffff3bd224 */ /* 0x000fe200078e0a3b */
[----:B------:R-:W-:Y:S01]  /*4f20*/  ISETP.GT.U32.AND P5, PT, R2, R63, PT ;  /* 0x0000003f0200720c */ /* 0x000fe20003fa4070 */
[----:B------:R-:W-:Y:S01]  /*4f30*/  @!P2 IMAD.MOV R57, RZ, RZ, -R57 ;  /* 0x000000ffff39a224 */ /* 0x000fe200078e0a39 */
[----:B------:R-:W-:Y:S01]  /*4f40*/  ISETP.GE.AND P2, PT, R242, RZ, PT ;  /* 0x000000fff200720c */ /* 0x000fe20003f46270 */
[C---:B------:R-:W-:Y:S01]  /*4f50*/  VIADD R242, R3.reuse, 0xbd ;  /* 0x000000bd03f27836 */ /* 0x040fe20000000000 */
[----:B------:R-:W-:Y:S01]  /*4f60*/  IADD3 R241, R3, 0xb5, RZ ;  /* 0x000000b503f17810 */ /* 0x000fe20007ffe0ff */
        /* <DEDUP_REMOVED lines=10> */
[----:B------:R-:W-:Y:S01]  /*5010*/  IMAD.HI.U32 R4, R0, R64, RZ ;  /* 0x0000004000047227 */ /* 0x000fe200078e00ff */
[----:B------:R-:W-:-:S03]  /*5020*/  IABS R72, R241 ;  /* 0x000000f100487213 */ /* 0x000fc60000000000 */
        /* <DEDUP_REMOVED lines=54> */
[----:B------:R-:W-:Y:S01]  /*5390*/  @!P4 IMAD.IADD R65, R65, 0x1, -R2 ;  /* 0x000000014141c824 */ /* 0x000fe200078e0a02 */
[----:B------:R-:W-:Y:S01]  /*53a0*/  ISETP.GT.U32.AND P4, PT, R2, R69, PT ;  /* 0x000000450200720c */ /* 0x000fe20003f84070 */
[----:B------:R-:W-:-:S04]  /*53b0*/  IMAD.HI.U32 R6, R0, R71, RZ ;  /* 0x0000004700067227 */ /* 0x000fc800078e00ff */
        /* <DEDUP_REMOVED lines=58> */
[----:B------:R-:W-:Y:S01]  /*5760*/  @!P6 IMAD.IADD R73, R73, 0x1, -R2 ;  /* 0x000000014949e824 */ /* 0x000fe200078e0a02 */
[----:B------:R-:W-:Y:S01]  /*5770*/  IADD3 R238, R3, 0xaa, RZ ;  /* 0x000000aa03ee7810 */ /* 0x000fe20007ffe0ff */
        /* <DEDUP_REMOVED lines=13> */
[----:B------:R-:W-:Y:S01]  /*5850*/  VIADD R242, R3, 0xb0 ;  /* 0x000000b003f27836 */ /* 0x000fe20000000000 */
[----:B------:R-:W-:Y:S01]  /*5860*/  IABS R83, R238 ;  /* 0x000000ee00537213 */ /* 0x000fe20000000000 */
        /* <DEDUP_REMOVED lines=15> */
[----:B------:R-:W-:Y:S02]  /*5960*/  VIADD R243, R3, 0xae ;  /* 0x000000ae03f37836 */ /* 0x000fe40000000000 */
[----:B------:R-:W-:Y:S02]  /*5970*/  IMAD.MOV R5, RZ, RZ, -R5 ;  /* 0x000000ffff057224 */ /* 0x000fe400078e0a05 */
[C---:B------:R-:W-:Y:S01]  /*5980*/  IMAD R77, R2.reuse, R4, R77 ;  /* 0x00000004024d7224 */ /* 0x040fe200078e024d */
[----:B------:R-:W-:Y:S01]  /*5990*/  IABS R79, R243 ;  /* 0x000000f3004f7213 */ /* 0x000fe20000000000 */
[----:B------:R-:W-:Y:S01]  /*59a0*/  @!P0 IMAD.IADD R75, R75, 0x1, -R2 ;  /* 0x000000014b4b8824 */ /* 0x000fe200078e0a02 */
[----:B------:R-:W-:Y:S01]  /*59b0*/  ISETP.GE.AND P0, PT, R243, RZ, PT ;  /* 0x000000fff300720c */ /* 0x000fe20003f06270 */
[----:B------:R-:W-:-:S02]  /*59c0*/  IMAD R78, R2, R5, R78 ;  /* 0x00000005024e7224 */ /* 0x000fc400078e024e */
[----:B------:R-:W-:Y:S01]  /*59d0*/  @!P6 IMAD.MOV R75, RZ, RZ, -R75 ;  /* 0x000000ffff4be224 */ /* 0x000fe200078e0a4b */
[----:B------:R-:W-:Y:S01]  /*59e0*/  ISETP.GT.U32.AND P6, PT, R2, R77, PT ;  /* 0x0000004d0200720c */ /* 0x000fe20003fc4070 */
[----:B------:R-:W-:Y:S01]  /*59f0*/  @!P1 IMAD.IADD R76, R76, 0x1, -R2 ;  /* 0x000000014c4c9824 */ /* 0x000fe200078e0a02 */
[----:B------:R-:W-:Y:S01]  /*5a00*/  ISETP.GT.U32.AND P1, PT, R2, R78, PT ;  /* 0x0000004e0200720c */ /* 0x000fe20003f24070 */
[----:B------:R-:W-:-:S04]  /*5a10*/  IMAD.HI.U32 R5, R0, R79, RZ ;  /* 0x0000004f00057227 */ /* 0x000fc800078e00ff */
[----:B------:R-:W-:Y:S01]  /*5a20*/  @!P3 IMAD.MOV R73, RZ, RZ, -R73 ;  /* 0x000000ffff49b224 */ /* 0x000fe200078e0a49 */
[----:B------:R-:W-:Y:S01]  /*5a30*/  ISETP.GE.AND P3, PT, R242, RZ, PT ;  /* 0x000000fff200720c */ /* 0x000fe20003f66270 */
[----:B------:R-:W-:Y:S02]  /*5a40*/  IMAD.MOV R5, RZ, RZ, -R5 ;  /* 0x000000ffff057224 */ /* 0x000fe400078e0a05 */
[C---:B------:R-:W-:Y:S02]  /*5a50*/  VIADD R242, R3.reuse, 0xad ;  /* 0x000000ad03f27836 */ /* 0x040fe40000000000 */
[C---:B------:R-:W-:Y:S02]  /*5a60*/  IMAD R79, R2.reuse, R5, R79 ;  /* 0x00000005024f7224 */ /* 0x040fe400078e024f */
[----:B------:R-:W-:Y:S01]  /*5a70*/  VIADD R243, R3, 0xac ;  /* 0x000000ac03f37836 */ /* 0x000fe20000000000 */
[----:B------:R-:W-:Y:S01]  /*5a80*/  IABS R80, R242 ;  /* 0x000000f200507213 */ /* 0x000fe20000000000 */
[--C-:B------:R-:W-:Y:S01]  /*5a90*/  @!P6 IMAD.IADD R77, R77, 0x1, -R2.reuse ;  /* 0x000000014d4de824 */ /* 0x100fe200078e0a02 */
[----:B------:R-:W-:Y:S01]  /*5aa0*/  ISETP.GT.U32.AND P6, PT, R2, R79, PT ;  /* 0x0000004f0200720c */ /* 0x000fe20003fc4070 */
[----:B------:R-:W-:Y:S01]  /*5ab0*/  @!P1 IMAD.IADD R78, R78, 0x1, -R2 ;  /* 0x000000014e4e9824 */ /* 0x000fe200078e0a02 */
[----:B------:R-:W-:Y:S01]  /*5ac0*/  IABS R81, R243 ;  /* 0x000000f300517213 */ /* 0x000fe20000000000 */
[----:B------:R-:W-:Y:S01]  /*5ad0*/  IMAD.HI.U32 R4, R0, R80, RZ ;  /* 0x0000005000047227 */ /* 0x000fe200078e00ff */
[----:B------:R-:W-:-:S02]  /*5ae0*/  ISETP.GT.U32.AND P1, PT, R2, R77, PT ;  /* 0x0000004d0200720c */ /* 0x000fc40003f24070 */
[----:B------:R-:W-:Y:S01]  /*5af0*/  ISETP.GE.AND P2, PT, R242, RZ, PT ;  /* 0x000000fff200720c */ /* 0x000fe20003f46270 */
[----:B------:R-:W-:Y:S02]  /*5b00*/  VIADD R237, R3, 0xab ;  /* 0x000000ab03ed7836 */ /* 0x000fe40000000000 */
[----:B------:R-:W-:Y:S02]  /*5b10*/  IMAD.MOV R4, RZ, RZ, -R4 ;  /* 0x000000ffff047224 */ /* 0x000fe400078e0a04 */
[----:B------:R-:W-:Y:S01]  /*5b20*/  IMAD.HI.U32 R6, R0, R81, RZ ;  /* 0x0000005100067227 */ /* 0x000fe200078e00ff */
[----:B------:R-:W-:-:S03]  /*5b30*/  IABS R82, R237 ;  /* 0x000000ed00527213 */ /* 0x000fc60000000000 */
[C---:B------:R-:W-:Y:S02]  /*5b40*/  IMAD R80, R2.reuse, R4, R80 ;  /* 0x0000000402507224 */ /* 0x040fe400078e0250 */
[----:B------:R-:W-:Y:S02]  /*5b50*/  IMAD.MOV R6, RZ, RZ, -R6 ;  /* 0x000000ffff067224 */ /* 0x000fe400078e0a06 */
[----:B------:R-:W-:Y:S01]  /*5b60*/  @!P4 IMAD.MOV R76, RZ, RZ, -R76 ;  /* 0x000000ffff4cc224 */ /* 0x000fe200078e0a4c */
[----:B------:R-:W-:Y:S01]  /*5b70*/  ISETP.GT.U32.AND P4, PT, R2, R78, PT ;  /* 0x0000004e0200720c */ /* 0x000fe20003f84070 */
[----:B------:R-:W-:Y:S02]  /*5b80*/  @!P6 IMAD.IADD R79, R79, 0x1, -R2 ;  /* 0x000000014f4fe824 */ /* 0x000fe400078e0a02 */
[----:B------:R-:W-:-:S03]  /*5b90*/  IMAD.HI.U32 R5, R0, R82, RZ ;  /* 0x0000005200057227 */ /* 0x000fc600078e00ff */
[C---:B------:R-:W-:Y:S01]  /*5ba0*/  ISETP.GT.U32.AND P6, PT, R2.reuse, R79, PT ;  /* 0x0000004f0200720c */ /* 0x040fe20003fc4070 */
[C---:B------:R-:W-:Y:S02]  /*5bb0*/  IMAD R81, R2.reuse, R6, R81 ;  /* 0x0000000602517224 */ /* 0x040fe400078e0251 */
[----:B------:R-:W-:Y:S01]  /*5bc0*/  @!P1 IMAD.IADD R77, R77, 0x1, -R2 ;  /* 0x000000014d4d9824 */ /* 0x000fe200078e0a02 */
[C---:B------:R-:W-:Y:S01]  /*5bd0*/  ISETP.GT.U32.AND P1, PT, R2.reuse, R80, PT ;  /* 0x000000500200720c */ /* 0x040fe20003f24070 */
[----:B------:R-:W-:Y:S02]  /*5be0*/  IMAD.MOV R5, RZ, RZ, -R5 ;  /* 0x000000ffff057224 */ /* 0x000fe400078e0a05 */
        /* <DEDUP_REMOVED lines=9> */
[C---:B------:R-:W-:Y:S01]  /*5c80*/  ISETP.GT.U32.AND P4, PT, R2.reuse, R82, PT ;  /* 0x000000520200720c */ /* 0x040fe20003f84070 */
[----:B------:R-:W-:Y:S01]  /*5c90*/  IMAD R83, R2, R4, R83 ;  /* 0x0000000402537224 */ /* 0x000fe200078e0253 */
[----:B------:R-:W-:Y:S01]  /*5ca0*/  IABS R85, R241 ;  /* 0x000000f100557213 */ /* 0x000fe20000000000 */
[----:B------:R-:W-:-:S04]  /*5cb0*/  IMAD.HI.U32 R6, R0, R84, RZ ;  /* 0x0000005400067227 */ /* 0x000fc800078e00ff */
[--C-:B------:R-:W-:Y:S01]  /*5cc0*/  @!P1 IMAD.IADD R80, R80, 0x1, -R2.reuse ;  /* 0x0000000150509824 */ /* 0x100fe200078e0a02 */
[----:B------:R-:W-:Y:S01]  /*5cd0*/  ISETP.GE.AND P1, PT, R243, RZ, PT ;  /* 0x000000fff300720c */ /* 0x000fe20003f26270 */
[----:B------:R-:W-:Y:S01]  /*5ce0*/  @!P6 IMAD.IADD R79, R79, 0x1, -R2 ;  /* 0x000000014f4fe824 */ /* 0x000fe200078e0a02 */
[C---:B------:R-:W-:Y:S01]  /*5cf0*/  ISETP.GT.U32.AND P6, PT, R2.reuse, R83, PT ;  /* 0x000000530200720c */ /* 0x040fe20003fc4070 */
[----:B------:R-:W-:Y:S02]  /*5d00*/  IMAD.MOV R6, RZ, RZ, -R6 ;  /* 0x000000ffff067224 */ /* 0x000fe400078e0a06 */
[----:B------:R-:W-:Y:S01]  /*5d10*/  @!P3 IMAD.IADD R81, R81, 0x1, -R2 ;  /* 0x000000015151b824 */ /* 0x000fe200078e0a02 */
[----:B------:R-:W-:Y:S01]  /*5d20*/  ISETP.GT.U32.AND P3, PT, R2, R80, PT ;  /* 0x000000500200720c */ /* 0x000fe20003f64070 */
[----:B------:R-:W-:-:S04]  /*5d30*/  IMAD.HI.U32 R5, R0, R85, RZ ;  /* 0x0000005500057227 */ /* 0x000fc800078e00ff */
[----:B------:R-:W-:Y:S02]  /*5d40*/  VIADD R242, R3, 0xa7 ;  /* 0x000000a703f27836 */ /* 0x000fe40000000000 */
[----:B------:R-:W-:Y:S02]  /*5d50*/  IMAD R84, R2, R6, R84 ;  /* 0x0000000602547224 */ /* 0x000fe400078e0254 */
[----:B------:R-:W-:Y:S01]  /*5d60*/  IMAD.MOV R5, RZ, RZ, -R5 ;  /* 0x000000ffff057224 */ /* 0x000fe200078e0a05 */
[----:B------:R-:W-:Y:S01]  /*5d70*/  IABS R86, R242 ;  /* 0x000000f200567213 */ /* 0x000fe20000000000 */
[----:B------:R-:W-:Y:S01]  /*5d80*/  @!P4 IMAD.IADD R82, R82, 0x1, -R2 ;  /* 0x000000015252c824 */ /* 0x000fe200078e0a02 */
[C---:B------:R-:W-:Y:S01]  /*5d90*/  ISETP.GT.U32.AND P4, PT, R2.reuse, R81, PT ;  /* 0x000000510200720c */ /* 0x040fe20003f84070 */
[----:B------:R-:W-:Y:S01]  /*5da0*/  @!P0 IMAD.MOV R79, RZ, RZ, -R79 ;  /* 0x000000ffff4f8224 */ /* 0x000fe200078e0a4f */
[C---:B------:R-:W-:Y:S01]  /*5db0*/  ISETP.GT.U32.AND P0, PT, R2.reuse, R84, PT ;  /* 0x000000540200720c */ /* 0x040fe20003f04070 */
[----:B------:R-:W-:-:S02]  /*5dc0*/  IMAD R85, R2, R5, R85 ;  /* 0x0000000502557224 */ /* 0x000fc400078e0255 */
[----:B------:R-:W-:Y:S01]  /*5dd0*/  @!P6 IMAD.IADD R83, R83, 0x1, -R2 ;  /* 0x000000015353e824 */ /* 0x000fe200078e0a02 */
[----:B------:R-:W-:Y:S01]  /*5de0*/  ISETP.GT.U32.AND P6, PT, R2, R82, PT ;  /* 0x000000520200720c */ /* 0x000fe20003fc4070 */
[----:B------:R-:W-:Y:S02]  /*5df0*/  VIADD R240, R3, 0xa6 ;  /* 0x000000a603f07836 */ /* 0x000fe40000000000 */
[----:B------:R-:W-:-:S03]  /*5e00*/  IMAD.HI.U32 R4, R0, R86, RZ ;  /* 0x0000005600047227 */ /* 0x000fc600078e00ff */
[----:B------:R-:W-:Y:S01]  /*5e10*/  IABS R87, R240 ;  /* 0x000000f000577213 */ /* 0x000fe20000000000 */
        /* <DEDUP_REMOVED lines=13> */
[----:B------:R-:W-:Y:S01]  /*5ef0*/  @!P2 IMAD.MOV R80, RZ, RZ, -R80 ;  /* 0x000000ffff50a224 */ /* 0x000fe200078e0a50 */
[----:B------:R-:W-:Y:S01]  /*5f00*/  ISETP.GT.U32.AND P2, PT, R2, R84, PT ;  /* 0x000000540200720c */ /* 0x000fe20003f44070 */
[----:B------:R-:W-:Y:S01]  /*5f10*/  @!P6 IMAD.IADD R82, R82, 0x1, -R2 ;  /* 0x000000015252e824 */ /* 0x000fe200078e0a02 */
[----:B------:R-:W-:Y:S01]  /*5f20*/  ISETP.GT.U32.AND P6, PT, R2, R86, PT ;  /* 0x000000560200720c */ /* 0x000fe20003fc4070 */
[----:B------:R-:W-:Y:S02]  /*5f30*/  IMAD.MOV R5, RZ, RZ, -R4 ;  /* 0x000000ffff057224 */ /* 0x000fe400078e0a04 */
[----:B------:R-:W-:-:S04]  /*5f40*/  IMAD.HI.U32 R4, R0, R88, RZ ;  /* 0x0000005800047227 */ /* 0x000fc800078e00ff */
[----:B------:R-:W-:Y:S01]  /*5f50*/  @!P3 IMAD.IADD R85, R85, 0x1, -R2 ;  /* 0x000000015555b824 */ /* 0x000fe200078e0a02 */
[----:B------:R-:W-:Y:S01]  /*5f60*/  ISETP.GE.AND P3, PT, R241, RZ, PT ;  /* 0x000000fff100720c */ /* 0x000fe20003f66270 */
[----:B------:R-:W-:Y:S02]  /*5f70*/  VIADD R241, R3, 0xa4 ;  /* 0x000000a403f17836 */ /* 0x000fe40000000000 */
[C---:B------:R-:W-:Y:S02]  /*5f80*/  IMAD R87, R2.reuse, R5, R87 ;  /* 0x0000000502577224 */ /* 0x040fe400078e0257 */
[----:B------:R-:W-:Y:S01]  /*5f90*/  IMAD.MOV R4, RZ, RZ, -R4 ;  /* 0x000000ffff047224 */ /* 0x000fe200078e0a04 */
[----:B------:R-:W-:Y:S01]  /*5fa0*/  IABS R5, R241 ;  /* 0x000000f100057213 */ /* 0x000fe20000000000 */
[----:B------:R-:W-:Y:S01]  /*5fb0*/  @!P1 IMAD.MOV R81, RZ, RZ, -R81 ;  /* 0x000000ffff519224 */ /* 0x000fe200078e0a51 */
[C---:B------:R-:W-:Y:S01]  /*5fc0*/  ISETP.GT.U32.AND P1, PT, R2.reuse, R85, PT ;  /* 0x000000550200720c */ /* 0x040fe20003f24070 */
[----:B------:R-:W-:Y:S01]  /*5fd0*/  @!P4 IMAD.MOV R82, RZ, RZ, -R82 ;  /* 0x000000ffff52c224 */ /* 0x000fe200078e0a52 */
[C---:B------:R-:W-:Y:S01]  /*5fe0*/  ISETP.GT.U32.AND P4, PT, R2.reuse, R87, PT ;  /* 0x000000570200720c */ /* 0x040fe20003f84070 */
[----:B------:R-:W-:-:S02]  /*5ff0*/  IMAD R88, R2, R4, R88 ;  /* 0x0000000402587224 */ /* 0x000fc400078e0258 */
[--C-:B------:R-:W-:Y:S01]  /*6000*/  @!P5 IMAD.IADD R83, R83, 0x1, -R2.reuse ;  /* 0x000000015353d824 */ /* 0x100fe200078e0a02 */
[----:B------:R-:W-:Y:S01]  /*6010*/  ISETP.GE.AND P5, PT, R238, RZ, PT ;  /* 0x000000ffee00720c */ /* 0x000fe20003fa6270 */
[----:B------:R-:W-:Y:S01]  /*6020*/  @!P2 IMAD.IADD R84, R84, 0x1, -R2 ;  /* 0x000000015454a824 */ /* 0x000fe200078e0a02 */
[----:B------:R-:W-:Y:S01]  /*6030*/  ISETP.GT.U32.AND P2, PT, R2, R88, PT ;  /* 0x000000580200720c */ /* 0x000fe20003f44070 */
[----:B------:R-:W-:-:S04]  /*6040*/  IMAD.HI.U32 R4, R0, R5, RZ ;  /* 0x0000000500047227 */ /* 0x000fc800078e00ff */
[----:B------:R-:W-:Y:S02]  /*6050*/  @!P6 IMAD.IADD R86, R86, 0x1, -R2 ;  /* 0x000000015656e824 */ /* 0x000fe400078e0a02 */
[----:B------:R-:W-:Y:S02]  /*6060*/  IMAD.MOV R4, RZ, RZ, -R4 ;  /* 0x000000ffff047224 */ /* 0x000fe400078e0a04 */
[--C-:B------:R-:W-:Y:S01]  /*6070*/  @!P1 IMAD.IADD R85, R85, 0x1, -R2.reuse ;  /* 0x0000000155559824 */ /* 0x100fe200078e0a02 */
[C---:B------:R-:W-:Y:S01]  /*6080*/  ISETP.GT.U32.AND P6, PT, R2.reuse, R86, PT ;  /* 0x000000560200720c */ /* 0x040fe20003fc4070 */
[----:B------:R-:W-:Y:S01]  /*6090*/  IMAD R89, R2, R4, R5 ;  /* 0x0000000402597224 */ /* 0x000fe200078e0205 */
[----:B------:R-:W-:Y:S01]  /*60a0*/  ISETP.GE.AND P1, PT, R240, RZ, PT ;  /* 0x000000fff000720c */ /* 0x000fe20003f26270 */
[----:B------:R-:W-:Y:S01]  /*60b0*/  @!P4 IMAD.IADD R87, R87, 0x1, -R2 ;  /* 0x000000015757c824 */ /* 0x000fe200078e0a02 */
[----:B------:R-:W-:Y:S01]  /*60c0*/  ISETP.GE.AND P4, PT, R241, RZ, PT ;  /* 0x000000fff100720c */ /* 0x000fe20003f86270 */
[----:B------:R-:W-:Y:S01]  /*60d0*/  @!P5 IMAD.MOV R83, RZ, RZ, -R83 ;  /* 0x000000ffff53d224 */ /* 0x000fe200078e0a53 */
[----:B------:R-:W-:Y:S01]  /*60e0*/  ISETP.GE.AND P5, PT, R242, RZ, PT ;  /* 0x000000fff200720c */ /* 0x000fe20003fa6270 */
[----:B------:R-:W-:Y:S01]  /*60f0*/  @!P3 IMAD.MOV R85, RZ, RZ, -R85 ;  /* 0x000000ffff55b224 */ /* 0x000fe200078e0a55 */
[----:B------:R-:W-:Y:S01]  /*6100*/  ISETP.GT.U32.AND P3, PT, R2, R89, PT ;  /* 0x000000590200720c */ /* 0x000fe20003f64070 */
[----:B------:R-:W-:-:S02]  /*6110*/  VIADD R242, R3, 0xa3 ;  /* 0x000000a303f27836 */ /* 0x000fc40000000000 */
[--C-:B------:R-:W-:Y:S01]  /*6120*/  @!P2 IMAD.IADD R88, R88, 0x1, -R2.reuse ;  /* 0x000000015858a824 */ /* 0x100fe200078e0a02 */
[----:B------:R-:W-:Y:S01]  /*6130*/  ISETP.GT.U32.AND P2, PT, R2, R87, PT ;  /* 0x000000570200720c */ /* 0x000fe20003f44070 */
[----:B------:R-:W-:Y:S01]  /*6140*/  @!P6 IMAD.IADD R86, R86, 0x1, -R2 ;  /* 0x000000015656e824 */ /* 0x000fe200078e0a02 */
[----:B------:R-:W-:Y:S01]  /*6150*/  IABS R90, R242 ;  /* 0x000000f2005a7213 */ /* 0x000fe20000000000 */
[----:B------:R-:W-:Y:S01]  /*6160*/  @!P0 IMAD.MOV R84, RZ, RZ, -R84 ;  /* 0x000000ffff548224 */ /* 0x000fe200078e0a54 */
[----:B------:R-:W-:Y:S01]  /*6170*/  ISETP.GE.AND P6, PT, R243, RZ, PT ;  /* 0x000000fff300720c */ /* 0x000fe20003fc6270 */
[----:B------:R-:W-:Y:S01]  /*6180*/  VIADD R243, R3, 0xa2 ;  /* 0x000000a203f37836 */ /* 0x000fe20000000000 */
[----:B------:R-:W-:Y:S01]  /*6190*/  ISETP.GT.U32.AND P0, PT, R2, R88, PT ;  /* 0x000000580200720c */ /* 0x000fe20003f04070 */
[----:B------:R-:W-:-:S03]  /*61a0*/  IMAD.HI.U32 R4, R0, R90, RZ ;  /* 0x0000005a00047227 */ /* 0x000fc600078e00ff */
[----:B------:R-:W-:Y:S01]  /*61b0*/  IABS R91, R243 ;  /* 0x000000f3005b7213 */ /* 0x000fe20000000000 */
[--C-:B------:R-:W-:Y:S01]  /*61c0*/  @!P3 IMAD.IADD R89, R89, 0x1, -R2.reuse ;  /* 0x000000015959b824 */ /* 0x100fe200078e0a02 */
[----:B------:R-:W-:Y:S01]  /*61d0*/  IADD3 R4, -R4, RZ, RZ ;  /* 0x000000ff04047210 */ /* 0x000fe20007ffe1ff */
[----:B------:R-:W-:Y:S01]  /*61e0*/  @!P2 IMAD.IADD R87, R87, 0x1, -R2 ;  /* 0x000000015757a824 */ /* 0x000fe200078e0a02 */
[----:B------:R-:W-:Y:S01]  /*61f0*/  ISETP.GE.AND P2, PT, R243, RZ, PT ;  /* 0x000000fff300720c */ /* 0x000fe20003f46270 */
[----:B------:R-:W-:Y:S01]  /*6200*/  VIADD R243, R3, 0xa1 ;  /* 0x000000a103f37836 */ /* 0x000fe20000000000 */
[----:B------:R-:W-:Y:S01]  /*6210*/  ISETP.GT.U32.AND P3, PT, R2, R89, PT ;  /* 0x000000590200720c */ /* 0x000fe20003f64070 */
[----:B------:R-:W-:-:S03]  /*6220*/  IMAD.HI.U32 R5, R0, R91, RZ ;  /* 0x0000005b00057227 */ /* 0x000fc600078e00ff */
[----:B------:R-:W-:Y:S01]  /*6230*/  IABS R92, R243 ;  /* 0x000000f3005c7213 */ /* 0x000fe20000000000 */
[----:B------:R-:W-:Y:S02]  /*6240*/  IMAD R90, R2, R4, R90 ;  /* 0x00000004025a7224 */ /* 0x000fe400078e025a */
[----:B------:R-:W-:Y:S01]  /*6250*/  @!P0 IMAD.IADD R88, R88, 0x1, -R2 ;  /* 0x0000000158588824 */ /* 0x000fe200078e0a02 */
[----:B------:R-:W-:Y:S01]  /*6260*/  ISETP.GE.AND P0, PT, R243, RZ, PT ;  /* 0x000000fff300720c */ /* 0x000fe20003f06270 */
[----:B------:R-:W-:Y:S02]  /*6270*/  IMAD.MOV R5, RZ, RZ, -R5 ;  /* 0x000000ffff057224 */ /* 0x000fe400078e0a05 */
[----:B------:R-:W-:Y:S01]  /*6280*/  @!P6 IMAD.MOV R88, RZ, RZ, -R88 ;  /* 0x000000ffff58e224 */ /* 0x000fe200078e0a58 */
[C---:B------:R-:W-:Y:S01]  /*6290*/  ISETP.GT.U32.AND P6, PT, R2.reuse, R90, PT ;  /* 0x0000005a0200720c */ /* 0x040fe20003fc4070 */
[----:B------:R-:W-:Y:S02]  /*62a0*/  IMAD R91, R2, R5, R91 ;  /* 0x00000005025b7224 */ /* 0x000fe400078e025b */
[----:B------:R-:W-:-:S04]  /*62b0*/  IMAD.HI.U32 R5, R0, R92, RZ ;  /* 0x0000005c00057227 */ /* 0x000fc800078e00ff */
[----:B------:R-:W-:Y:S02]  /*62c0*/  IMAD.MOV R5, RZ, RZ, -R5 ;  /* 0x000000ffff057224 */ /* 0x000fe400078e0a05 */
[----:B------:R-:W-:Y:S01]  /*62d0*/  @!P3 IMAD.IADD R89, R89, 0x1, -R2 ;  /* 0x000000015959b824 */ /* 0x000fe200078e0a02 */
[C---:B------:R-:W-:Y:S01]  /*62e0*/  ISETP.GT.U32.AND P3, PT, R2.reuse, R91, PT ;  /* 0x0000005b0200720c */ /* 0x040fe20003f64070 */
[----:B------:R-:W-:Y:S02]  /*62f0*/  IMAD R92, R2, R5, R92 ;  /* 0x00000005025c7224 */ /* 0x000fe400078e025c */
[----:B------:R-:W-:Y:S02]  /*6300*/  @!P6 IMAD.IADD R90, R90, 0x1, -R2 ;  /* 0x000000015a5ae824 */ /* 0x000fe400078e0a02 */
[C---:B------:R-:W-:Y:S01]  /*6310*/  VIADD R243, R3.reuse, 0xa0 ;  /* 0x000000a003f37836 */ /* 0x040fe20000000000 */
[----:B------:R-:W-:Y:S01]  /*6320*/  ISETP.GT.U32.AND P6, PT, R2, R92, PT ;  /* 0x0000005c0200720c */ /* 0x000fe20003fc4070 */
[----:B------:R-:W-:-:S02]  /*6330*/  VIADD R241, R3, 0x9f ;  /* 0x0000009f03f17836 */ /* 0x000fc40000000000 */
[----:B------:R-:W-:Y:S01]  /*6340*/  VIADD R237, R3, 0x9e ;  /* 0x0000009e03ed7836 */ /* 0x000fe20000000000 */
[----:B------:R-:W-:Y:S01]  /*6350*/  IABS R93, R243 ;  /* 0x000000f3005d7213 */ /* 0x000fe20000000000 */
[----:B------:R-:W-:Y:S01]  /*6360*/  @!P5 IMAD.MOV R86, RZ, RZ, -R86 ;  /* 0x000000ffff56d224 */ /* 0x000fe200078e0a56 */
[----:B------:R-:W-:Y:S01]  /*6370*/  IABS R94, R241 ;  /* 0x000000f1005e7213 */ /* 0x000fe20000000000 */
[----:B------:R-:W-:Y:S01]  /*6380*/  @!P3 IMAD.IADD R91, R91, 0x1, -R2 ;  /* 0x000000015b5bb824 */ /* 0x000fe200078e0a02 */
[----:B------:R-:W-:Y:S01]  /*6390*/  ISETP.GT.U32.AND P3, PT, R2, R90, PT ;  /* 0x0000005a0200720c */ /* 0x000fe20003f64070 */
[----:B------:R-:W-:Y:S01]  /*63a0*/  VIADD R238, R3, 0x9d ;  /* 0x0000009d03ee7836 */ /* 0x000fe20000000000 */
[----:B------:R-:W-:Y:S01]  /*63b0*/  ISETP.GE.AND P5, PT, R242, RZ, PT ;  /* 0x000000fff200720c */ /* 0x000fe20003fa6270 */
[C---:B------:R-:W-:Y:S01]  /*63c0*/  IMAD.HI.U32 R4, R0.reuse, R93, RZ ;  /* 0x0000005d00047227 */ /* 0x040fe200078e00ff */
[----:B------:R-:W-:Y:S02]  /*63d0*/  IABS R95, R237 ;  /* 0x000000ed005f7213 */ /* 0x000fe40000000000 */
[----:B------:R-:W-:Y:S01]  /*63e0*/  IABS R96, R238 ;  /* 0x000000ee00607213 */ /* 0x000fe20000000000 */
[----:B------:R-:W-:-:S04]  /*63f0*/  IMAD.HI.U32 R6, R0, R94, RZ ;  /* 0x0000005e00067227 */ /* 0x000fc800078e00ff */
[----:B------:R-:W-:Y:S02]  /*6400*/  @!P6 IMAD.IADD R92, R92, 0x1, -R2 ;  /* 0x000000015c5ce824 */ /* 0x000fe400078e0a02 */
[----:B------:R-:W-:Y:S01]  /*6410*/  @!P4 IMAD.MOV R89, RZ, RZ, -R89 ;  /* 0x000000ffff59c224 */ /* 0x000fe200078e0a59 */
[C---:B------:R-:W-:Y:S01]  /*6420*/  ISETP.GT.U32.AND P4, PT, R2.reuse, R91, PT ;  /* 0x0000005b0200720c */ /* 0x040fe20003f84070 */
[----:B------:R-:W-:Y:S01]  /*6430*/  IMAD.MOV R4, RZ, RZ, -R4 ;  /* 0x000000ffff047224 */ /* 0x000fe200078e0a04 */
[----:B------:R-:W-:Y:S01]  /*6440*/  ISETP.GT.U32.AND P6, PT, R2, R92, PT ;  /* 0x0000005c0200720c */ /* 0x000fe20003fc4070 */
[----:B------:R-:W-:-:S04]  /*6450*/  IMAD.HI.U32 R5, R0, R95, RZ ;  /* 0x0000005f00057227 */ /* 0x000fc800078e00ff */
[----:B------:R-:W-:Y:S02]  /*6460*/  IMAD.MOV R6, RZ, RZ, -R6 ;  /* 0x000000ffff067224 */ /* 0x000fe400078e0a06 */
[----:B------:R-:W-:Y:S02]  /*6470*/  IMAD R93, R2, R4, R93 ;  /* 0x00000004025d7224 */ /* 0x000fe400078e025d */
[----:B------:R-:W-:-:S04]  /*6480*/  IMAD.HI.U32 R4, R0, R96, RZ ;  /* 0x0000006000047227 */ /* 0x000fc800078e00ff */
[----:B------:R-:W-:Y:S02]  /*6490*/  IMAD.MOV R5, RZ, RZ, -R5 ;  /* 0x000000ffff057224 */ /* 0x000fe400078e0a05 */
[----:B------:R-:W-:Y:S02]  /*64a0*/  IMAD R94, R2, R6, R94 ;  /* 0x00000006025e7224 */ /* 0x000fe400078e025e */
[----:B------:R-:W-:Y:S01]  /*64b0*/  @!P3 IMAD.IADD R90, R90, 0x1, -R2 ;  /* 0x000000015a5ab824 */ /* 0x000fe200078e0a02 */
[C---:B------:R-:W-:Y:S01]  /*64c0*/  ISETP.GT.U32.AND P3, PT, R2.reuse, R93, PT ;  /* 0x0000005d0200720c */ /* 0x040fe20003f64070 */
[----:B------:R-:W-:Y:S02]  /*64d0*/  VIADD R239, R3, 0x9c ;  /* 0x0000009c03ef7836 */ /* 0x000fe40000000000 */
[----:B------:R-:W-:Y:S02]  /*64e0*/  IMAD.MOV R4, RZ, RZ, -R4 ;  /* 0x000000ffff047224 */ /* 0x000fe400078e0a04 */
[C---:B------:R-:W-:Y:S01]  /*64f0*/  IMAD R95, R2.reuse, R5, R95 ;  /* 0x00000005025f7224 */ /* 0x040fe200078e025f */
[----:B------:R-:W-:Y:S01]  /*6500*/  IABS R97, R239 ;  /* 0x000000ef00617213 */ /* 0x000fe20000000000 */
[----:B------:R-:W-:Y:S01]  /*6510*/  @!P5 IMAD.MOV R90, RZ, RZ, -R90 ;  /* 0x000000ffff5ad224 */ /* 0x000fe200078e0a5a */
[C---:B------:R-:W-:Y:S01]  /*6520*/  ISETP.GT.U32.AND P5, PT, R2.reuse, R94, PT ;  /* 0x0000005e0200720c */ /* 0x040fe20003fa4070 */
[----:B------:R-:W-:-:S02]  /*6530*/  IMAD R96, R2, R4, R96 ;  /* 0x0000000402607224 */ /* 0x000fc400078e0260 */
[----:B------:R-:W-:Y:S01]  /*6540*/  @!P4 IMAD.IADD R91, R91, 0x1, -R2 ;  /* 0x000000015b5bc824 */ /* 0x000fe200078e0a02 */
[----:B------:R-:W-:Y:S01]  /*6550*/  ISETP.GT.U32.AND P4, PT, R2, R95, PT ;  /* 0x0000005f0200720c */ /* 0x000fe20003f84070 */
[----:B------:R-:W-:-:S04]  /*6560*/  IMAD.HI.U32 R6, R0, R97, RZ ;  /* 0x0000006100067227 */ /* 0x000fc800078e00ff */
[----:B------:R-:W-:Y:S01]  /*6570*/  @!P6 IMAD.IADD R92, R92, 0x1, -R2 ;  /* 0x000000015c5ce824 */ /* 0x000fe200078e0a02 */
[----:B------:R-:W-:Y:S01]  /*6580*/  ISETP.GT.U32.AND P6, PT, R2, R96, PT ;  /* 0x000000600200720c */ /* 0x000fe20003fc4070 */
[----:B------:R-:W-:Y:S02]  /*6590*/  IMAD.MOV R6, RZ, RZ, -R6 ;  /* 0x000000ffff067224 */ /* 0x000fe400078e0a06 */
[----:B------:R-:W-:Y:S01]  /*65a0*/  @!P1 IMAD.MOV R87, RZ, RZ, -R87 ;  /* 0x000000ffff579224 */ /* 0x000fe200078e0a57 */
[----:B------:R-:W-:Y:S01]  /*65b0*/  ISETP.GE.AND P1, PT, R243, RZ, PT ;  /* 0x000000fff300720c */ /* 0x000fe20003f26270 */
[C---:B------:R-:W-:Y:S02]  /*65c0*/  VIADD R242, R3.reuse, 0x9b ;  /* 0x0000009b03f27836 */ /* 0x040fe40000000000 */
[--C-:B------:R-:W-:Y:S02]  /*65d0*/  @!P5 IMAD.IADD R94, R94, 0x1, -R2.reuse ;  /* 0x000000015e5ed824 */ /* 0x100fe400078e0a02 */
[----:B------:R-:W-:Y:S01]  /*65e0*/  VIADD R243, R3, 0x9a ;  /* 0x0000009a03f37836 */ /* 0x000fe20000000000 */
[----:B------:R-:W-:Y:S01]  /*65f0*/  IABS R98, R242 ;  /* 0x000000f200627213 */ /* 0x000fe20000000000 */
[--C-:B------:R-:W-:Y:S01]  /*6600*/  @!P3 IMAD.IADD R93, R93, 0x1, -R2.reuse ;  /* 0x000000015d5db824 */ /* 0x100fe200078e0a02 */
[----:B------:R-:W-:Y:S01]  /*6610*/  ISETP.GE.AND P3, PT, R241, RZ, PT ;  /* 0x000000fff100720c */ /* 0x000fe20003f66270 */
[C---:B------:R-:W-:Y:S01]  /*6620*/  IMAD R97, R2.reuse, R6, R97 ;  /* 0x0000000602617224 */ /* 0x040fe200078e0261 */
[----:B------:R-:W-:Y:S01]  /*6630*/  IABS R99, R243 ;  /* 0x000000f300637213 */ /* 0x000fe20000000000 */
[----:B------:R-:W-:Y:S01]  /*6640*/  @!P4 IMAD.IADD R95, R95, 0x1, -R2 ;  /* 0x000000015f5fc824 */ /* 0x000fe200078e0a02 */
[C---:B------:R-:W-:Y:S01]  /*6650*/  ISETP.GT.U32.AND P4, PT, R2.reuse, R94, PT ;  /* 0x0000005e0200720c */ /* 0x040fe20003f84070 */
[----:B------:R-:W-:Y:S01]  /*6660*/  @!P0 IMAD.MOV R92, RZ, RZ, -R92 ;  /* 0x000000ffff5c8224 */ /* 0x000fe200078e0a5c */
[----:B------:R-:W-:Y:S01]  /*6670*/  ISETP.GT.U32.AND P5, PT, R2, R93, PT ;  /* 0x0000005d0200720c */ /* 0x000fe20003fa4070 */
[----:B------:R-:W-:Y:S01]  /*6680*/  @!P6 IMAD.IADD R96, R96, 0x1, -R2 ;  /* 0x000000016060e824 */ /* 0x000fe200078e0a02 */
[----:B------:R-:W-:Y:S01]  /*6690*/  ISETP.GT.U32.AND P0, PT, R2, R97, PT ;  /* 0x000000610200720c */ /* 0x000fe20003f04070 */
[----:B------:R-:W-:Y:S01]  /*66a0*/  IMAD.HI.U32 R5, R0, R98, RZ ;  /* 0x0000006200057227 */ /* 0x000fe200078e00ff */
[----:B------:R-:W-:-:S03]  /*66b0*/  ISETP.GT.U32.AND P6, PT, R2, R95, PT ;  /* 0x0000005f0200720c */ /* 0x000fc60003fc4070 */
[----:B------:R-:W-:Y:S02]  /*66c0*/  VIADD R240, R3, 0x99 ;  /* 0x0000009903f07836 */ /* 0x000fe40000000000 */
[----:B------:R-:W-:-:S03]  /*66d0*/  IMAD.HI.U32 R4, R0, R99, RZ ;  /* 0x0000006300047227 */ /* 0x000fc600078e00ff */
[----:B------:R-:W-:Y:S01]  /*66e0*/  IABS R100, R240 ;  /* 0x000000f000647213 */ /* 0x000fe20000000000 */
[----:B------:R-:W-:Y:S01]  /*66f0*/  @!P2 IMAD.MOV R91, RZ, RZ, -R91 ;  /* 0x000000ffff5ba224 */ /* 0x000fe200078e0a5b */
[C---:B------:R-:W-:Y:S01]  /*6700*/  ISETP.GT.U32.AND P2, PT, R2.reuse, R96, PT ;  /* 0x000000600200720c */ /* 0x040fe20003f44070 */
[----:B------:R-:W-:Y:S02]  /*6710*/  IMAD.MOV R5, RZ, RZ, -R5 ;  /* 0x000000ffff057224 */ /* 0x000fe400078e0a05 */
[----:B------:R-:W-:Y:S02]  /*6720*/  IMAD.MOV R4, RZ, RZ, -R4 ;  /* 0x000000ffff047224 */ /* 0x000fe400078e0a04 */
[----:B------:R-:W-:Y:S02]  /*6730*/  VIADD R241, R3, 0x98 ;  /* 0x0000009803f17836 */ /* 0x000fe40000000000 */
[----:B------:R-:W-:Y:S02]  /*6740*/  IMAD R98, R2, R5, R98 ;  /* 0x0000000502627224 */ /* 0x000fe400078e0262 */
[--C-:B------:R-:W-:Y:S01]  /*6750*/  @!P4 IMAD.IADD R94, R94, 0x1, -R2.reuse ;  /* 0x000000015e5ec824 */ /* 0x100fe200078e0a02 */
[----:B------:R-:W-:Y:S01]  /*6760*/  ISETP.GE.AND P4, PT, R237, RZ, PT ;  /* 0x000000ffed00720c */ /* 0x000fe20003f86270 */
[C---:B------:R-:W-:Y:S01]  /*6770*/  IMAD R99, R2.reuse, R4, R99 ;  /* 0x0000000402637224 */ /* 0x040fe200078e0263 */
[----:B------:R-:W-:Y:S01]  /*6780*/  IABS R101, R241 ;  /* 0x000000f100657213 */ /* 0x000fe20000000000 */
[----:B------:R-:W-:Y:S01]  /*6790*/  @!P5 IMAD.IADD R93, R93, 0x1, -R2 ;  /* 0x000000015d5dd824 */ /* 0x000fe200078e0a02 */
[----:B------:R-:W-:Y:S01]  /*67a0*/  ISETP.GT.U32.AND P5, PT, R2, R98, PT ;  /* 0x000000620200720c */ /* 0x000fe20003fa4070 */
[----:B------:R-:W-:-:S04]  /*67b0*/  IMAD.HI.U32 R4, R0, R100, RZ ;  /* 0x0000006400047227 */ /* 0x000fc800078e00ff */
[----:B------:R-:W-:Y:S01]  /*67c0*/  @!P0 IMAD.IADD R97, R97, 0x1, -R2 ;  /* 0x0000000161618824 */ /* 0x000fe200078e0a02 */
[----:B------:R-:W-:Y:S01]  /*67d0*/  ISETP.GE.AND P0, PT, R239, RZ, PT ;  /* 0x000000ffef00720c */ /* 0x000fe20003f06270 */
[----:B------:R-:W-:Y:S02]  /*67e0*/  IMAD.MOV R5, RZ, RZ, -R4 ;  /* 0x000000ffff057224 */ /* 0x000fe400078e0a04 */
[----:B------:R-:W-:Y:S01]  /*67f0*/  @!P1 IMAD.MOV R93, RZ, RZ, -R93 ;  /* 0x000000ffff5d9224 */ /* 0x000fe200078e0a5d */
[----:B------:R-:W-:Y:S01]  /*6800*/  ISETP.GT.U32.AND P1, PT, R2, R97, PT ;  /* 0x000000610200720c */ /* 0x000fe20003f24070 */
[----:B------:R-:W-:Y:S01]  /*6810*/  @!P2 IMAD.IADD R96, R96, 0x1, -R2 ;  /* 0x000000016060a824 */ /* 0x000fe200078e0a02 */
[----:B------:R-:W-:Y:S01]  /*6820*/  ISETP.GE.AND P2, PT, R238, RZ, PT ;  /* 0x000000ffee00720c */ /* 0x000fe20003f46270 */
[----:B------:R-:W-:-:S04]  /*6830*/  IMAD.HI.U32 R4, R0, R101, RZ ;  /* 0x0000006500047227 */ /* 0x000fc800078e00ff */
[----:B------:R-:W-:Y:S01]  /*6840*/  @!P6 IMAD.IADD R95, R95, 0x1, -R2 ;  /* 0x000000015f5fe824 */ /* 0x000fe200078e0a02 */
[C---:B------:R-:W-:Y:S01]  /*6850*/  ISETP.GT.U32.AND P6, PT, R2.reuse, R99, PT ;  /* 0x000000630200720c */ /* 0x040fe20003fc4070 */
[C---:B------:R-:W-:Y:S02]  /*6860*/  IMAD R100, R2.reuse, R5, R100 ;  /* 0x0000000502647224 */ /* 0x040fe400078e0264 */
[----:B------:R-:W-:Y:S02]  /*6870*/  IMAD.MOV R4, RZ, RZ, -R4 ;  /* 0x000000ffff047224 */ /* 0x000fe400078e0a04 */
[----:B------:R-:W-:Y:S01]  /*6880*/  @!P4 IMAD.MOV R95, RZ, RZ, -R95 ;  /* 0x000000ffff5fc224 */ /* 0x000fe200078e0a5f */
[C---:B------:R-:W-:Y:S01]  /*6890*/  ISETP.GT.U32.AND P4, PT, R2.reuse, R100, PT ;  /* 0x000000640200720c */ /* 0x040fe20003f84070 */
[----:B------:R-:W-:Y:S01]  /*68a0*/  IMAD R101, R2, R4, R101 ;  /* 0x0000000402657224 */ /* 0x000fe200078e0265 */
[----:B------:R-:W-:Y:S01]  /*68b0*/  @!P2 IADD3 R96, -R96, RZ, RZ ;  /* 0x000000ff6060a210 */ /* 0x000fe20007ffe1ff */
[--C-:B------:R-:W-:Y:S01]  /*68c0*/  @!P5 IMAD.IADD R98, R98, 0x1, -R2.reuse ;  /* 0x000000016262d824 */ /* 0x100fe200078e0a02 */
[----:B------:R-:W-:Y:S01]  /*68d0*/  ISETP.GE.AND P5, PT, R242, RZ, PT ;  /* 0x000000fff200720c */ /* 0x000fe20003fa6270 */
[----:B------:R-:W-:Y:S01]  /*68e0*/  VIADD R242, R3, 0x97 ;  /* 0x0000009703f27836 */ /* 0x000fe20000000000 */
[----:B------:R-:W-:Y:S01]  /*68f0*/  ISETP.GE.AND P2, PT, R243, RZ, PT ;  /* 0x000000fff300720c */ /* 0x000fe20003f46270 */
[--C-:B------:R-:W-:Y:S01]  /*6900*/  @!P1 IMAD.IADD R97, R97, 0x1, -R2.reuse ;  /* 0x0000000161619824 */ /* 0x100fe200078e0a02 */
[----:B------:R-:W-:Y:S01]  /*6910*/  ISETP.GT.U32.AND P1, PT, R2, R101, PT ;  /* 0x000000650200720c */ /* 0x000fe20003f24070 */
[----:B------:R-:W-:Y:S01]  /*6920*/  @!P6 IMAD.IADD R99, R99, 0x1, -R2 ;  /* 0x000000016363e824 */ /* 0x000fe200078e0a02 */
[----:B------:R-:W-:Y:S01]  /*6930*/  IABS R102, R242 ;  /* 0x000000f200667213 */ /* 0x000fe20000000000 */
[----:B------:R-:W-:-:S02]  /*6940*/  VIADD R243, R3, 0x96 ;  /* 0x0000009603f37836 */ /* 0x000fc40000000000 */
[----:B------:R-:W-:Y:S01]  /*6950*/  @!P3 IMAD.MOV R94, RZ, RZ, -R94 ;  /* 0x000000ffff5eb224 */ /* 0x000fe200078e0a5e */
[----:B------:R-:W-:Y:S01]  /*6960*/  ISETP.GT.U32.AND P3, PT, R2, R98, PT ;  /* 0x000000620200720c */ /* 0x000fe20003f64070 */
[----:B------:R-:W-:Y:S01]  /*6970*/  @!P4 IMAD.IADD R100, R100, 0x1, -R2 ;  /* 0x000000016464c824 */ /* 0x000fe200078e0a02 */
[----:B------:R-:W-:Y:S01]  /*6980*/  ISETP.GT.U32.AND P6, PT, R2, R99, PT ;  /* 0x000000630200720c */ /* 0x000fe20003fc4070 */
[----:B------:R-:W-:Y:S01]  /*6990*/  IMAD.HI.U32 R4, R0, R102, RZ ;  /* 0x0000006600047227 */ /* 0x000fe200078e00ff */
[----:B------:R-:W-:Y:S02]  /*69a0*/  IABS R103, R243 ;  /* 0x000000f300677213 */ /* 0x000fe40000000000 */
[----:B------:R-:W-:Y:S01]  /*69b0*/  ISETP.GE.AND P4, PT, R242, RZ, PT ;  /* 0x000000fff200720c */ /* 0x000fe20003f86270 */
[----:B------:R-:W-:Y:S01]  /*69c0*/  @!P0 IMAD.MOV R97, RZ, RZ, -R97 ;  /* 0x000000ffff618224 */ /* 0x000fe200078e0a61 */
[----:B------:R-:W-:Y:S01]  /*69d0*/  ISETP.GT.U32.AND P0, PT, R2, R100, PT ;  /* 0x000000640200720c */ /* 0x000fe20003f04070 */
[----:B------:R-:W-:-:S02]  /*69e0*/  IMAD.MOV R5, RZ, RZ, -R4 ;  /* 0x000000ffff057224 */ /* 0x000fc400078e0a04 */
[----:B------:R-:W-:-:S04]  /*69f0*/  IMAD.HI.U32 R4, R0, R103, RZ ;  /* 0x0000006700047227 */ /* 0x000fc800078e00ff */
[----:B------:R-:W-:Y:S02]  /*6a00*/  @!P1 IMAD.IADD R101, R101, 0x1, -R2 ;  /* 0x0000000165659824 */ /* 0x000fe400078e0a02 */
[----:B------:R-:W-:Y:S02]  /*6a10*/  VIADD R242, R3, 0x95 ;  /* 0x0000009503f27836 */ /* 0x000fe40000000000 */
[C---:B------:R-:W-:Y:S01]  /*6a20*/  IMAD R102, R2.reuse, R5, R102 ;  /* 0x0000000502667224 */ /* 0x040fe200078e0266 */
[----:B------:R-:W-:Y:S01]  /*6a30*/  ISETP.GT.U32.AND P1, PT, R2, R101, PT ;  /* 0x000000650200720c */ /* 0x000fe20003f24070 */
[----:B------:R-:W-:Y:S01]  /*6a40*/  IMAD.MOV R5, RZ, RZ, -R4 ;  /* 0x000000ffff057224 */ /* 0x000fe200078e0a04 */
[----:B------:R-:W-:Y:S01]  /*6a50*/  IABS R4, R242 ;  /* 0x000000f200047213 */ /* 0x000fe20000000000 */
[--C-:B------:R-:W-:Y:S01]  /*6a60*/  @!P3 IMAD.IADD R98, R98, 0x1, -R2.reuse ;  /* 0x000000016262b824 */ /* 0x100fe200078e0a02 */
[----:B------:R-:W-:Y:S01]  /*6a70*/  ISETP.GE.AND P3, PT, R240, RZ, PT ;  /* 0x000000fff000720c */ /* 0x000fe20003f66270 */
[----:B------:R-:W-:Y:S01]  /*6a80*/  @!P6 IMAD.IADD R99, R99, 0x1, -R2 ;  /* 0x000000016363e824 */ /* 0x000fe200078e0a02 */
[----:B------:R-:W-:Y:S01]  /*6a90*/  ISETP.GE.AND P6, PT, R241, RZ, PT ;  /* 0x000000fff100720c */ /* 0x000fe20003fc6270 */
[----:B------:R-:W-:-:S02]  /*6aa0*/  IMAD R103, R2, R5, R103 ;  /* 0x0000000502677224 */ /* 0x000fc400078e0267 */
[----:B------:R-:W-:-:S04]  /*6ab0*/  IMAD.HI.U32 R5, R0, R4, RZ ;  /* 0x0000000400057227 */ /* 0x000fc800078e00ff */
[----:B------:R-:W-:Y:S01]  /*6ac0*/  @!P5 IMAD.MOV R98, RZ, RZ, -R98 ;  /* 0x000000ffff62d224 */ /* 0x000fe200078e0a62 */
[----:B------:R-:W-:Y:S01]  /*6ad0*/  ISETP.GT.U32.AND P5, PT, R2, R102, PT ;  /* 0x000000660200720c */ /* 0x000fe20003fa4070 */
[--C-:B------:R-:W-:Y:S01]  /*6ae0*/  @!P0 IMAD.IADD R100, R100, 0x1, -R2.reuse ;  /* 0x0000000164648824 */ /* 0x100fe200078e0a02 */
[----:B------:R-:W-:Y:S01]  /*6af0*/  ISETP.GT.U32.AND P0, PT, R2, R103, PT ;  /* 0x000000670200720c */ /* 0x000fe20003f04070 */
[----:B------:R-:W-:Y:S02]  /*6b00*/  IMAD.MOV R5, RZ, RZ, -R5 ;  /* 0x000000ffff057224 */ /* 0x000fe400078e0a05 */
[----:B------:R-:W-:Y:S01]  /*6b10*/  @!P1 IMAD.IADD R101, R101, 0x1, -R2 ;  /* 0x0000000165659824 */ /* 0x000fe200078e0a02 */
[----:B------:R-:W-:Y:S01]  /*6b20*/  ISETP.GE.AND P1, PT, R242, RZ, PT ;  /* 0x000000fff200720c */ /* 0x000fe20003f26270 */
[----:B------:R-:W-:Y:S02]  /*6b30*/  IMAD R104, R2, R5, R4 ;  /* 0x0000000502687224 */ /* 0x000fe400078e0204 */
[----:B------:R-:W-:Y:S01]  /*6b40*/  @!P2 IMAD.MOV R99, RZ, RZ, -R99 ;  /* 0x000000ffff63a224 */ /* 0x000fe200078e0a63 */
[----:B------:R-:W-:Y:S01]  /*6b50*/  ISETP.GE.AND P2, PT, R243, RZ, PT ;  /* 0x000000fff300720c */ /* 0x000fe20003f46270 */
[----:B------:R-:W-:-:S02]  /*6b60*/  VIADD R243, R3, 0x94 ;  /* 0x0000009403f37836 */ /* 0x000fc40000000000 */
[----:B------:R-:W-:Y:S01]  /*6b70*/  @!P6 IMAD.MOV R101, RZ, RZ, -R101 ;  /* 0x000000ffff65e224 */ /* 0x000fe200078e0a65 */
[----:B------:R-:W-:Y:S01]  /*6b80*/  ISETP.GT.U32.AND P6, PT, R2, R104, PT ;  /* 0x000000680200720c */ /* 0x000fe20003fc4070 */
[--C-:B------:R-:W-:Y:S01]  /*6b90*/  @!P5 IMAD.IADD R102, R102, 0x1, -R2.reuse ;  /* 0x000000016666d824 */ /* 0x100fe200078e0a02 */
[----:B------:R-:W-:Y:S01]  /*6ba0*/  IABS R105, R243 ;  /* 0x000000f300697213 */ /* 0x000fe20000000000 */
[----:B------:R-:W-:Y:S01]  /*6bb0*/  @!P0 IMAD.IADD R103, R103, 0x1, -R2 ;  /* 0x0000000167678824 */ /* 0x000fe200078e0a02 */
[----:B------:R-:W-:Y:S01]  /*6bc0*/  ISETP.GE.AND P5, PT, R243, RZ, PT ;  /* 0x000000fff300720c */ /* 0x000fe20003fa6270 */
[----:B------:R-:W-:Y:S01]  /*6bd0*/  @!P3 IMAD.MOV R100, RZ, RZ, -R100 ;  /* 0x000000ffff64b224 */ /* 0x000fe200078e0a64 */
[C---:B------:R-:W-:Y:S01]  /*6be0*/  ISETP.GT.U32.AND P3, PT, R2.reuse, R102, PT ;  /* 0x000000660200720c */ /* 0x040fe20003f64070 */
[----:B------:R-:W-:Y:S01]  /*6bf0*/  VIADD R242, R3, 0x93 ;  /* 0x0000009303f27836 */ /* 0x000fe20000000000 */
[----:B------:R-:W-:Y:S01]  /*6c00*/  ISETP.GT.U32.AND P0, PT, R2, R103, PT ;  /* 0x000000670200720c */ /* 0x000fe20003f04070 */
[----:B------:R-:W-:-:S03]  /*6c10*/  IMAD.HI.U32 R5, R0, R105, RZ ;  /* 0x0000006900057227 */ /* 0x000fc600078e00ff */
[----:B------:R-:W-:Y:S01]  /*6c20*/  IABS R106, R242 ;  /* 0x000000f2006a7213 */ /* 0x000fe20000000000 */
[----:B------:R-:W-:Y:S02]  /*6c30*/  IMAD.MOV R5, RZ, RZ, -R5 ;  /* 0x000000ffff057224 */ /* 0x000fe400078e0a05 */
[----:B------:R-:W-:Y:S02]  /*6c40*/  @!P6 IMAD.IADD R104, R104, 0x1, -R2 ;  /* 0x000000016868e824 */ /* 0x000fe400078e0a02 */
[C---:B------:R-:W-:Y:S02]  /*6c50*/  IMAD R105, R2.reuse, R5, R105 ;  /* 0x0000000502697224 */ /* 0x040fe400078e0269 */
[----:B------:R-:W-:Y:S01]  /*6c60*/  VIADD R243, R3, 0x92 ;  /* 0x0000009203f37836 */ /* 0x000fe20000000000 */
[----:B------:R-:W-:Y:S01]  /*6c70*/  ISETP.GT.U32.AND P6, PT, R2, R104, PT ;  /* 0x000000680200720c */ /* 0x000fe20003fc4070 */
[----:B------:R-:W-:-:S03]  /*6c80*/  IMAD.HI.U32 R4, R0, R106, RZ ;  /* 0x0000006a00047227 */ /* 0x000fc600078e00ff */
[----:B------:R-:W-:Y:S01]  /*6c90*/  IABS R107, R243 ;  /* 0x000000f3006b7213 */ /* 0x000fe20000000000 */
[--C-:B------:R-:W-:Y:S01]  /*6ca0*/  @!P3 IMAD.IADD R102, R102, 0x1, -R2.reuse ;  /* 0x000000016666b824 */ /* 0x100fe200078e0a02 */
[----:B------:R-:W-:Y:S01]  /*6cb0*/  ISETP.GE.AND P3, PT, R242, RZ, PT ;  /* 0x000000fff200720c */ /* 0x000fe20003f66270 */
[----:B------:R-:W-:Y:S01]  /*6cc0*/  @!P0 IMAD.IADD R103, R103, 0x1, -R2 ;  /* 0x0000000167678824 */ /* 0x000fe200078e0a02 */
[C---:B------:R-:W-:Y:S01]  /*6cd0*/  ISETP.GT.U32.AND P0, PT, R2.reuse, R105, PT ;  /* 0x000000690200720c */ /* 0x040fe20003f04070 */
[----:B------:R-:W-:Y:S02]  /*6ce0*/  IMAD.MOV R4, RZ, RZ, -R4 ;  /* 0x000000ffff047224 */ /* 0x000fe400078e0a04 */
[----:B------:R-:W-:Y:S02]  /*6cf0*/  VIADD R242, R3, 0x91 ;  /* 0x0000009103f27836 */ /* 0x000fe40000000000 */
[----:B------:R-:W-:Y:S02]  /*6d00*/  IMAD R106, R2, R4, R106 ;  /* 0x00000004026a7224 */ /* 0x000fe400078e026a */
[----:B------:R-:W-:Y:S01]  /*6d10*/  IMAD.HI.U32 R5, R0, R107, RZ ;  /* 0x0000006b00057227 */ /* 0x000fe200078e00ff */
[----:B------:R-:W-:-:S03]  /*6d20*/  IABS R108, R242 ;  /* 0x000000f2006c7213 */ /* 0x000fc60000000000 */
[----:B------:R-:W-:Y:S01]  /*6d30*/  @!P6 IMAD.IADD R104, R104, 0x1, -R2 ;  /* 0x000000016868e824 */ /* 0x000fe200078e0a02 */
[----:B------:R-:W-:Y:S01]  /*6d40*/  ISETP.GT.U32.AND P6, PT, R2, R106, PT ;  /* 0x0000006a0200720c */ /* 0x000fe20003fc4070 */
[----:B------:R-:W-:Y:S02]  /*6d50*/  IMAD.MOV R5, RZ, RZ, -R5 ;  /* 0x000000ffff057224 */ /* 0x000fe400078e0a05 */
[----:B------:R-:W-:-:S04]  /*6d60*/  IMAD.HI.U32 R4, R0, R108, RZ ;  /* 0x0000006c00047227 */ /* 0x000fc800078e00ff */
[----:B------:R-:W-:Y:S02]  /*6d70*/  @!P0 IMAD.IADD R105, R105, 0x1, -R2 ;  /* 0x0000000169698824 */ /* 0x000fe400078e0a02 */
[C---:B------:R-:W-:Y:S02]  /*6d80*/  IMAD R107, R2.reuse, R5, R107 ;  /* 0x00000005026b7224 */ /* 0x040fe400078e026b */
[----:B------:R-:W-:Y:S01]  /*6d90*/  IMAD.MOV R4, RZ, RZ, -R4 ;  /* 0x000000ffff047224 */ /* 0x000fe200078e0a04 */
[C---:B------:R-:W-:Y:S01]  /*6da0*/  ISETP.GT.U32.AND P0, PT, R2.reuse, R105, PT ;  /* 0x000000690200720c */ /* 0x040fe20003f04070 */
[----:B------:R-:W-:Y:S01]  /*6db0*/  @!P4 IMAD.MOV R102, RZ, RZ, -R102 ;  /* 0x000000ffff66c224 */ /* 0x000fe200078e0a66 */
[----:B------:R-:W-:Y:S01]  /*6dc0*/  ISETP.GE.AND P4, PT, R243, RZ, PT ;  /* 0x000000fff300720c */ /* 0x000fe20003f86270 */
[----:B------:R-:W-:Y:S01]  /*6dd0*/  @!P1 IMAD.MOV R104, RZ, RZ, -R104 ;  /* 0x000000ffff689224 */ /* 0x000fe200078e0a68 */
[C---:B------:R-:W-:Y:S01]  /*6de0*/  ISETP.GT.U32.AND P1, PT, R2.reuse, R107, PT ;  /* 0x0000006b0200720c */ /* 0x040fe20003f24070 */
[----:B------:R-:W-:-:S02]  /*6df0*/  IMAD R108, R2, R4, R108 ;  /* 0x00000004026c7224 */ /* 0x000fc400078e026c */
[C---:B------:R-:W-:Y:S02]  /*6e00*/  VIADD R243, R3.reuse, 0x90 ;  /* 0x0000009003f37836 */ /* 0x040fe40000000000 */
[----:B------:R-:W-:Y:S01]  /*6e10*/  @!P2 IMAD.MOV R103, RZ, RZ, -R103 ;  /* 0x000000ffff67a224 */ /* 0x000fe200078e0a67 */
[----:B------:R-:W-:Y:S01]  /*6e20*/  ISETP.GE.AND P2, PT, R242, RZ, PT ;  /* 0x000000fff200720c */ /* 0x000fe20003f46270 */
[--C-:B------:R-:W-:Y:S01]  /*6e30*/  @!P6 IMAD.IADD R106, R106, 0x1, -R2.reuse ;  /* 0x000000016a6ae824 */ /* 0x100fe200078e0a02 */
[----:B------:R-:W-:Y:S01]  /*6e40*/  ISETP.GT.U32.AND P6, PT, R2, R108, PT ;  /* 0x0000006c0200720c */ /* 0x000fe20003fc4070 */
[C---:B------:R-:W-:Y:S01]  /*6e50*/  VIADD R242, R3.reuse, 0x8e ;  /* 0x0000008e03f27836 */ /* 0x040fe20000000000 */
[----:B------:R-:W-:Y:S01]  /*6e60*/  IABS R109, R243 ;  /* 0x000000f3006d7213 */ /* 0x000fe20000000000 */
[----:B------:R-:W-:Y:S02]  /*6e70*/  VIADD R240, R3, 0x8f ;  /* 0x0000008f03f07836 */ /* 0x000fe40000000000 */
[----:B------:R-:W-:Y:S01]  /*6e80*/  @!P0 IMAD.IADD R105, R105, 0x1, -R2 ;  /* 0x0000000169698824 */ /* 0x000fe200078e0a02 */
[----:B------:R-:W-:Y:S01]  /*6e90*/  IABS R111, R242 ;  /* 0x000000f2006f7213 */ /* 0x000fe20000000000 */
[----:B------:R-:W-:Y:S01]  /*6ea0*/  IMAD.HI.U32 R5, R0, R109, RZ ;  /* 0x0000006d00057227 */ /* 0x000fe200078e00ff */
[----:B------:R-:W-:-:S02]  /*6eb0*/  ISETP.GE.AND P0, PT, R243, RZ, PT ;  /* 0x000000fff300720c */ /* 0x000fc40003f06270 */
[----:B------:R-:W-:Y:S01]  /*6ec0*/  IABS R110, R240 ;  /* 0x000000f0006e7213 */ /* 0x000fe20000000000 */
[----:B------:R-:W-:Y:S02]  /*6ed0*/  VIADD R243, R3, 0x8d ;  /* 0x0000008d03f37836 */ /* 0x000fe40000000000 */
[----:B------:R-:W-:Y:S01]  /*6ee0*/  @!P1 IMAD.IADD R107, R107, 0x1, -R2 ;  /* 0x000000016b6b9824 */ /* 0x000fe200078e0a02 */
[----:B------:R-:W-:Y:S01]  /*6ef0*/  ISETP.GT.U32.AND P1, PT, R2, R106, PT ;  /* 0x0000006a0200720c */ /* 0x000fe20003f24070 */
[----:B------:R-:W-:Y:S01]  /*6f00*/  IMAD.MOV R5, RZ, RZ, -R5 ;  /* 0x000000ffff057224 */ /* 0x000fe200078e0a05 */
[----:B------:R-:W-:Y:S01]  /*6f10*/  IABS R112, R243 ;  /* 0x000000f300707213 */ /* 0x000fe20000000000 */
[----:B------:R-:W-:-:S04]  /*6f20*/  IMAD.HI.U32 R4, R0, R111, RZ ;  /* 0x0000006f00047227 */ /* 0x000fc800078e00ff */
[----:B------:R-:W-:Y:S02]  /*6f30*/  @!P6 IMAD.IADD R108, R108, 0x1, -R2 ;  /* 0x000000016c6ce824 */ /* 0x000fe400078e0a02 */
[C---:B------:R-:W-:Y:S02]  /*6f40*/  IMAD R109, R2.reuse, R5, R109 ;  /* 0x00000005026d7224 */ /* 0x040fe400078e026d */
[----:B------:R-:W-:Y:S01]  /*6f50*/  IMAD.MOV R4, RZ, RZ, -R4 ;  /* 0x000000ffff047224 */ /* 0x000fe200078e0a04 */
[----:B------:R-:W-:Y:S01]  /*6f60*/  ISETP.GT.U32.AND P6, PT, R2, R108, PT ;  /* 0x0000006c0200720c */ /* 0x000fe20003fc4070 */
[----:B------:R-:W-:-:S04]  /*6f70*/  IMAD.HI.U32 R5, R0, R110, RZ ;  /* 0x0000006e00057227 */ /* 0x000fc800078e00ff */
[----:B------:R-:W-:Y:S01]  /*6f80*/  @!P5 IMAD.MOV R105, RZ, RZ, -R105 ;  /* 0x000000ffff69d224 */ /* 0x000fe200078e0a69 */
[C---:B------:R-:W-:Y:S01]  /*6f90*/  ISETP.GT.U32.AND P5, PT, R2.reuse, R107, PT ;  /* 0x0000006b0200720c */ /* 0x040fe20003fa4070 */
[----:B------:R-:W-:Y:S02]  /*6fa0*/  IMAD R111, R2, R4, R111 ;  /* 0x00000004026f7224 */ /* 0x000fe400078e026f */
[----:B------:R-:W-:Y:S02]  /*6fb0*/  IMAD.MOV R5, RZ, RZ, -R5 ;  /* 0x000000ffff057224 */ /* 0x000fe400078e0a05 */
[----:B------:R-:W-:-:S04]  /*6fc0*/  IMAD.HI.U32 R4, R0, R112, RZ ;  /* 0x0000007000047227 */ /* 0x000fc800078e00ff */
[----:B------:R-:W-:Y:S02]  /*6fd0*/  IMAD R110, R2, R5, R110 ;  /* 0x00000005026e7224 */ /* 0x000fe400078e026e */
[----:B------:R-:W-:Y:S02]  /*6fe0*/  IMAD.MOV R4, RZ, RZ, -R4 ;  /* 0x000000ffff047224 */ /* 0x000fe400078e0a04 */
[----:B------:R-:W-:Y:S01]  /*6ff0*/  @!P1 IMAD.IADD R106, R106, 0x1, -R2 ;  /* 0x000000016a6a9824 */ /* 0x000fe200078e0a02 */
[C---:B------:R-:W-:Y:S01]  /*7000*/  ISETP.GT.U32.AND P1, PT, R2.reuse, R109, PT ;  /* 0x0000006d0200720c */ /* 0x040fe20003f24070 */
[C---:B------:R-:W-:Y:S02]  /*7010*/  IMAD R112, R2.reuse, R4, R112 ;  /* 0x0000000402707224 */ /* 0x040fe400078e0270 */
[----:B------:R-:W-:Y:S01]  /*7020*/  @!P3 IMAD.MOV R106, RZ, RZ, -R106 ;  /* 0x000000ffff6ab224 */ /* 0x000fe200078e0a6a */
[C---:B------:R-:W-:Y:S01]  /*7030*/  ISETP.GT.U32.AND P3, PT, R2.reuse, R110, PT ;  /* 0x0000006e0200720c */ /* 0x040fe20003f64070 */
[--C-:B------:R-:W-:Y:S01]  /*7040*/  @!P5 IMAD.IADD R107, R107, 0x1, -R2.reuse ;  /* 0x000000016b6bd824 */ /* 0x100fe200078e0a02 */
[----:B------:R-:W-:Y:S01]  /*7050*/  ISETP.GT.U32.AND P5, PT, R2, R111, PT ;  /* 0x0000006f0200720c */ /* 0x000fe20003fa4070 */
[----:B------:R-:W-:Y:S01]  /*7060*/  @!P6 IMAD.IADD R108, R108, 0x1, -R2 ;  /* 0x000000016c6ce824 */ /* 0x000fe200078e0a02 */
[----:B------:R-:W-:Y:S01]  /*7070*/  ISETP.GT.U32.AND P6, PT, R2, R112, PT ;  /* 0x000000700200720c */ /* 0x000fe20003fc4070 */
[----:B------:R-:W-:-:S02]  /*7080*/  VIADD R239, R3, 0x8b ;  /* 0x0000008b03ef7836 */ /* 0x000fc40000000000 */
[C---:B------:R-:W-:Y:S02]  /*7090*/  VIADD R238, R3.reuse, 0x8c ;  /* 0x0000008c03ee7836 */ /* 0x040fe40000000000 */
[----:B------:R-:W-:Y:S01]  /*70a0*/  VIADD R241, R3, 0x8a ;  /* 0x0000008a03f17836 */ /* 0x000fe20000000000 */
[----:B------:R-:W-:Y:S01]  /*70b0*/  IABS R114, R239 ;  /* 0x000000ef00727213 */ /* 0x000fe20000000000 */
[--C-:B------:R-:W-:Y:S01]  /*70c0*/  @!P1 IMAD.IADD R109, R109, 0x1, -R2.reuse ;  /* 0x000000016d6d9824 */ /* 0x100fe200078e0a02 */
[----:B------:R-:W-:Y:S01]  /*70d0*/  IABS R113, R238 ;  /* 0x000000ee00717213 */ /* 0x000fe20000000000 */
[--C-:B------:R-:W-:Y:S01]  /*70e0*/  @!P3 IMAD.IADD R110, R110, 0x1, -R2.reuse ;  /* 0x000000016e6eb824 */ /* 0x100fe200078e0a02 */
[----:B------:R-:W-:Y:S01]  /*70f0*/  IABS R115, R241 ;  /* 0x000000f100737213 */ /* 0x000fe20000000000 */
[----:B------:R-:W-:Y:S01]  /*7100*/  IMAD.HI.U32 R4, R0, R114, RZ ;  /* 0x0000007200047227 */ /* 0x000fe200078e00ff */
[----:B------:R-:W-:Y:S02]  /*7110*/  ISETP.GT.U32.AND P3, PT, R2, R109, PT ;  /* 0x0000006d0200720c */ /* 0x000fe40003f64070 */
[----:B------:R-:W-:Y:S01]  /*7120*/  ISETP.GE.AND P1, PT, R240, RZ, PT ;  /* 0x000000fff000720c */ /* 0x000fe20003f26270 */
[--C-:B------:R-:W-:Y:S01]  /*7130*/  @!P5 IMAD.IADD R111, R111, 0x1, -R2.reuse ;  /* 0x000000016f6fd824 */ /* 0x100fe200078e0a02 */
[----:B------:R-:W-:Y:S01]  /*7140*/  ISETP.GT.U32.AND P5, PT, R2, R110, PT ;  /* 0x0000006e0200720c */ /* 0x000fe20003fa4070 */
[----:B------:R-:W-:-:S02]  /*7150*/  @!P6 IMAD.IADD R112, R112, 0x1, -R2 ;  /* 0x000000017070e824 */ /* 0x000fc400078e0a02 */
[----:B------:R-:W-:Y:S01]  /*7160*/  IMAD.HI.U32 R5, R0, R113, RZ ;  /* 0x0000007100057227 */ /* 0x000fe200078e00ff */
[----:B------:R-:W-:-:S03]  /*7170*/  ISETP.GT.U32.AND P6, PT, R2, R111, PT ;  /* 0x0000006f0200720c */ /* 0x000fc60003fc4070 */
[----:B------:R-:W-:Y:S01]  /*7180*/  IMAD.MOV R4, RZ, RZ, -R4 ;  /* 0x000000ffff047224 */ /* 0x000fe200078e0a04 */
[----:B------:R-:W-:Y:S01]  /*7190*/  IADD3 R5, -R5, RZ, RZ ;  /* 0x000000ff05057210 */ /* 0x000fe20007ffe1ff */
[----:B------:R-:W-:Y:S01]  /*71a0*/  @!P4 IMAD.MOV R107, RZ, RZ, -R107 ;  /* 0x000000ffff6bc224 */ /* 0x000fe200078e0a6b */
[C---:B------:R-:W-:Y:S01]  /*71b0*/  ISETP.GT.U32.AND P4, PT, R2.reuse, R112, PT ;  /* 0x000000700200720c */ /* 0x040fe20003f84070 */
[----:B------:R-:W-:Y:S02]  /*71c0*/  IMAD R114, R2, R4, R114 ;  /* 0x0000000402727224 */ /* 0x000fe400078e0272 */
[----:B------:R-:W-:-:S04]  /*71d0*/  IMAD.HI.U32 R4, R0, R115, RZ ;  /* 0x0000007300047227 */ /* 0x000fc800078e00ff */
[----:B------:R-:W-:Y:S02]  /*71e0*/  IMAD.MOV R4, RZ, RZ, -R4 ;  /* 0x000000ffff047224 */ /* 0x000fe400078e0a04 */
[----:B------:R-:W-:Y:S02]  /*71f0*/  IMAD R113, R2, R5, R113 ;  /* 0x0000000502717224 */ /* 0x000fe400078e0271 */
[----:B------:R-:W-:Y:S02]  /*7200*/  VIADD R240, R3, 0x89 ;  /* 0x0000008903f07836 */ /* 0x000fe40000000000 */
[----:B------:R-:W-:Y:S01]  /*7210*/  @!P5 IMAD.IADD R110, R110, 0x1, -R2 ;  /* 0x000000016e6ed824 */ /* 0x000fe200078e0a02 */
[C---:B------:R-:W-:Y:S01]  /*7220*/  ISETP.GT.U32.AND P5, PT, R2.reuse, R114, PT ;  /* 0x000000720200720c */ /* 0x040fe20003fa4070 */
[C---:B------:R-:W-:Y:S01]  /*7230*/  IMAD R115, R2.reuse, R4, R115 ;  /* 0x0000000402737224 */ /* 0x040fe200078e0273 */
[----:B------:R-:W-:Y:S01]  /*7240*/  IABS R5, R240 ;  /* 0x000000f000057213 */ /* 0x000fe20000000000 */
[----:B------:R-:W-:Y:S01]  /*7250*/  @!P2 IMAD.MOV R108, RZ, RZ, -R108 ;  /* 0x000000ffff6ca224 */ /* 0x000fe200078e0a6c */
[----:B------:R-:W-:Y:S01]  /*7260*/  ISETP.GT.U32.AND P2, PT, R2, R113, PT ;  /* 0x000000710200720c */ /* 0x000fe20003f44070 */
[--C-:B------:R-:W-:Y:S01]  /*7270*/  @!P3 IMAD.IADD R109, R109, 0x1, -R2.reuse ;  /* 0x000000016d6db824 */ /* 0x100fe200078e0a02 */
[----:B------:R-:W-:Y:S01]  /*7280*/  ISETP.GE.AND P3, PT, R242, RZ, PT ;  /* 0x000000fff200720c */ /* 0x000fe20003f66270 */
[----:B------:R-:W-:Y:S01]  /*7290*/  @!P4 IMAD.IADD R112, R112, 0x1, -R2 ;  /* 0x000000017070c824 */ /* 0x000fe200078e0a02 */
[----:B------:R-:W-:Y:S01]  /*72a0*/  ISETP.GT.U32.AND P4, PT, R2, R115, PT ;  /* 0x000000730200720c */ /* 0x000fe20003f84070 */
[----:B------:R-:W-:-:S02]  /*72b0*/  VIADD R242, R3, 0x88 ;  /* 0x0000008803f27836 */ /* 0x000fc40000000000 */
[----:B------:R-:W-:-:S03]  /*72c0*/  IMAD.HI.U32 R116, R0, R5, RZ ;  /* 0x0000000500747227 */ /* 0x000fc600078e00ff */
[----:B------:R-:W-:Y:S01]  /*72d0*/  IABS R117, R242 ;  /* 0x000000f200757213 */ /* 0x000fe20000000000 */
[----:B------:R-:W-:Y:S02]  /*72e0*/  IMAD.MOV R116, RZ, RZ, -R116 ;  /* 0x000000ffff747224 */ /* 0x000fe400078e0a74 */
[--C-:B------:R-:W-:Y:S01]  /*72f0*/  @!P6 IMAD.IADD R111, R111, 0x1, -R2.reuse ;  /* 0x000000016f6fe824 */ /* 0x100fe200078e0a02 */
[----:B------:R-:W-:Y:S01]  /*7300*/  ISETP.GE.AND P6, PT, R243, RZ, PT ;  /* 0x000000fff300720c */ /* 0x000fe20003fc6270 */
[--C-:B------:R-:W-:Y:S01]  /*7310*/  @!P5 IMAD.IADD R114, R114, 0x1, -R2.reuse ;  /* 0x000000017272d824 */ /* 0x100fe200078e0a02 */
[----:B------:R-:W-:Y:S01]  /*7320*/  ISETP.GE.AND P5, PT, R239, RZ, PT ;  /* 0x000000ffef00720c */ /* 0x000fe20003fa6270 */
[----:B------:R-:W-:Y:S02]  /*7330*/  VIADD R243, R3, 0x87 ;  /* 0x0000008703f37836 */ /* 0x000fe40000000000 */
[----:B------:R-:W-:Y:S01]  /*7340*/  @!P2 IMAD.IADD R113, R113, 0x1, -R2 ;  /* 0x000000017171a824 */ /* 0x000fe200078e0a02 */
[----:B------:R-:W-:Y:S01]  /*7350*/  ISETP.GE.AND P2, PT, R238, RZ, PT ;  /* 0x000000ffee00720c */ /* 0x000fe20003f46270 */
[----:B------:R-:W-:Y:S01]  /*7360*/  IMAD R116, R2, R116, R5 ;  /* 0x0000007402747224 */ /* 0x000fe200078e0205 */
[----:B------:R-:W-:Y:S01]  /*7370*/  IABS R118, R243 ;  /* 0x000000f300767213 */ /* 0x000fe20000000000 */
[----:B------:R-:W-:-:S04]  /*7380*/  IMAD.HI.U32 R4, R0, R117, RZ ;  /* 0x0000007500047227 */ /* 0x000fc800078e00ff */
[----:B------:R-:W-:Y:S01]  /*7390*/  @!P4 IMAD.IADD R115, R115, 0x1, -R2 ;  /* 0x000000017373c824 */ /* 0x000fe200078e0a02 */
[C---:B------:R-:W-:Y:S01]  /*73a0*/  ISETP.GT.U32.AND P4, PT, R2.reuse, R114, PT ;  /* 0x000000720200720c */ /* 0x040fe20003f84070 */
[----:B------:R-:W-:Y:S01]  /*73b0*/  @!P0 IMAD.MOV R109, RZ, RZ, -R109 ;  /* 0x000000ffff6d8224 */ /* 0x000fe200078e0a6d */
[C---:B------:R-:W-:Y:S01]  /*73c0*/  ISETP.GT.U32.AND P0, PT, R2.reuse, R113, PT ;  /* 0x000000710200720c */ /* 0x040fe20003f04070 */
[----:B------:R-:W-:Y:S01]  /*73d0*/  @!P3 IMAD.MOV R111, RZ, RZ, -R111 ;  /* 0x000000ffff6fb224 */ /* 0x000fe200078e0a6f */
[C---:B------:R-:W-:Y:S01]  /*73e0*/  ISETP.GT.U32.AND P3, PT, R2.reuse, R116, PT ;  /* 0x000000740200720c */ /* 0x040fe20003f64070 */
[----:B------:R-:W-:Y:S02]  /*73f0*/  IMAD.MOV R4, RZ, RZ, -R4 ;  /* 0x000000ffff047224 */ /* 0x000fe400078e0a04 */
[----:B------:R-:W-:Y:S01]  /*7400*/  @!P1 IMAD.MOV R110, RZ, RZ, -R110 ;  /* 0x000000ffff6e9224 */ /* 0x000fe200078e0a6e */
[C---:B------:R-:W-:Y:S01]  /*7410*/  ISETP.GT.U32.AND P1, PT, R2.reuse, R115, PT ;  /* 0x000000730200720c */ /* 0x040fe20003f24070 */
[----:B------:R-:W-:-:S02]  /*7420*/  IMAD R117, R2, R4, R117 ;  /* 0x0000000402757224 */ /* 0x000fc400078e0275 */
[----:B------:R-:W-:-:S04]  /*7430*/  IMAD.HI.U32 R4, R0, R118, RZ ;  /* 0x0000007600047227 */ /* 0x000fc800078e00ff */
[----:B------:R-:W-:Y:S02]  /*7440*/  IMAD.MOV R4, RZ, RZ, -R4 ;  /* 0x000000ffff047224 */ /* 0x000fe400078e0a04 */
[--C-:B------:R-:W-:Y:S01]  /*7450*/  @!P4 IMAD.IADD R114, R114, 0x1, -R2.reuse ;  /* 0x000000017272c824 */ /* 0x100fe200078e0a02 */
[----:B------:R-:W-:Y:S01]  /*7460*/  ISETP.GT.U32.AND P4, PT, R2, R117, PT ;  /* 0x000000750200720c */ /* 0x000fe20003f84070 */
[--C-:B------:R-:W-:Y:S01]  /*7470*/  @!P0 IMAD.IADD R113, R113, 0x1, -R2.reuse ;  /* 0x0000000171718824 */ /* 0x100fe200078e0a02 */
[----:B------:R-:W-:Y:S01]  /*7480*/  ISETP.GE.AND P0, PT, R240, RZ, PT ;  /* 0x000000fff000720c */ /* 0x000fe20003f06270 */
[----:B------:R-:W-:Y:S01]  /*7490*/  @!P3 IMAD.IADD R116, R116, 0x1, -R2 ;  /* 0x000000017474b824 */ /* 0x000fe200078e0a02 */
[----:B------:R-:W-:Y:S01]  /*74a0*/  ISETP.GE.AND P3, PT, R243, RZ, PT ;  /* 0x000000fff300720c */ /* 0x000fe20003f66270 */
[C---:B------:R-:W-:Y:S02]  /*74b0*/  IMAD R118, R2.reuse, R4, R118 ;  /* 0x0000000402767224 */ /* 0x040fe400078e0276 */
[----:B------:R-:W-:Y:S01]  /*74c0*/  @!P2 IMAD.MOV R113, RZ, RZ, -R113 ;  /* 0x000000ffff71a224 */ /* 0x000fe200078e0a71 */
[C---:B------:R-:W-:Y:S01]  /*74d0*/  ISETP.GT.U32.AND P2, PT, R2.reuse, R116, PT ;  /* 0x000000740200720c */ /* 0x040fe20003f44070 */
[----:B------:R-:W-:Y:S01]  /*74e0*/  @!P5 IMAD.MOV R114, RZ, RZ, -R114 ;  /* 0x000000ffff72d224 */ /* 0x000fe200078e0a72 */
[----:B------:R-:W-:Y:S01]  /*74f0*/  ISETP.GT.U32.AND P5, PT, R2, R118, PT ;  /* 0x000000760200720c */ /* 0x000fe20003fa4070 */
[----:B------:R-:W-:Y:S01]  /*7500*/  @!P6 IMAD.MOV R112, RZ, RZ, -R112 ;  /* 0x000000ffff70e224 */ /* 0x000fe200078e0a70 */
[----:B------:R-:W-:Y:S01]  /*7510*/  ISETP.GE.AND P6, PT, R241, RZ, PT ;  /* 0x000000fff100720c */ /* 0x000fe20003fc6270 */
[----:B------:R-:W-:-:S02]  /*7520*/  VIADD R241, R3, 0x86 ;  /* 0x0000008603f17836 */ /* 0x000fc40000000000 */
[--C-:B------:R-:W-:Y:S02]  /*7530*/  @!P4 IMAD.IADD R117, R117, 0x1, -R2.reuse ;  /* 0x000000017575c824 */ /* 0x100fe400078e0a02 */
[----:B------:R-:W-:Y:S01]  /*7540*/  VIADD R243, R3, 0x84 ;  /* 0x0000008403f37836 */ /* 0x000fe20000000000 */
[----:B------:R-:W-:Y:S01]  /*7550*/  IABS R119, R241 ;  /* 0x000000f100777213 */ /* 0x000fe20000000000 */
[--C-:B------:R-:W-:Y:S01]  /*7560*/  @!P1 IMAD.IADD R115, R115, 0x1, -R2.reuse ;  /* 0x0000000173739824 */ /* 0x100fe200078e0a02 */
[----:B------:R-:W-:Y:S01]  /*7570*/  ISETP.GT.U32.AND P4, PT, R2, R117, PT ;  /* 0x000000750200720c */ /* 0x000fe20003f84070 */
[--C-:B------:R-:W-:Y:S01]  /*7580*/  @!P2 IMAD.IADD R116, R116, 0x1, -R2.reuse ;  /* 0x000000017474a824 */ /* 0x100fe200078e0a02 */
[----:B------:R-:W-:Y:S01]  /*7590*/  IABS R4, R243 ;  /* 0x000000f300047213 */ /* 0x000fe20000000000 */
[----:B------:R-:W-:Y:S01]  /*75a0*/  @!P5 IMAD.IADD R118, R118, 0x1, -R2 ;  /* 0x000000017676d824 */ /* 0x000fe200078e0a02 */
[----:B------:R-:W-:Y:S01]  /*75b0*/  ISETP.GE.AND P1, PT, R242, RZ, PT ;  /* 0x000000fff200720c */ /* 0x000fe20003f26270 */
[----:B------:R-:W-:Y:S01]  /*75c0*/  IMAD.HI.U32 R5, R0, R119, RZ ;  /* 0x0000007700057227 */ /* 0x000fe200078e00ff */
[----:B------:R-:W-:-:S03]  /*75d0*/  ISETP.GE.AND P5, PT, R243, RZ, PT ;  /* 0x000000fff300720c */ /* 0x000fc60003fa6270 */
[----:B------:R-:W-:Y:S02]  /*75e0*/  VIADD R242, R3, 0x85 ;  /* 0x0000008503f27836 */ /* 0x000fe40000000000 */
[----:B------:R-:W-:Y:S01]  /*75f0*/  @!P0 IMAD.MOV R116, RZ, RZ, -R116 ;  /* 0x000000ffff748224 */ /* 0x000fe200078e0a74 */
[----:B------:R-:W-:Y:S01]  /*7600*/  ISETP.GT.U32.AND P0, PT, R2, R118, PT ;  /* 0x000000760200720c */ /* 0x000fe20003f04070 */
[----:B------:R-:W-:Y:S01]  /*7610*/  IMAD.MOV R5, RZ, RZ, -R5 ;  /* 0x000000ffff057224 */ /* 0x000fe200078e0a05 */
[----:B------:R-:W-:Y:S01]  /*7620*/  IABS R120, R242 ;  /* 0x000000f200787213 */ /* 0x000fe20000000000 */
[----:B------:R-:W-:Y:S01]  /*7630*/  IMAD.HI.U32 R121, R0, R4, RZ ;  /* 0x0000000400797227 */ /* 0x000fe200078e00ff */
[----:B------:R-:W-:-:S03]  /*7640*/  ISETP.GE.AND P2, PT, R242, RZ, PT ;  /* 0x000000fff200720c */ /* 0x000fc60003f46270 */
[C---:B------:R-:W-:Y:S02]  /*7650*/  IMAD R119, R2.reuse, R5, R119 ;  /* 0x0000000502777224 */ /* 0x040fe400078e0277 */
[----:B------:R-:W-:Y:S02]  /*7660*/  IMAD.MOV R121, RZ, RZ, -R121 ;  /* 0x000000ffff797224 */ /* 0x000fe400078e0a79 */
[----:B------:R-:W-:Y:S01]  /*7670*/  @!P4 IMAD.IADD R117, R117, 0x1, -R2 ;  /* 0x000000017575c824 */ /* 0x000fe200078e0a02 */
[----:B------:R-:W-:Y:S01]  /*7680*/  ISETP.GT.U32.AND P4, PT, R2, R119, PT ;  /* 0x000000770200720c */ /* 0x000fe20003f84070 */
[----:B------:R-:W-:-:S04]  /*7690*/  IMAD.HI.U32 R5, R0, R120, RZ ;  /* 0x0000007800057227 */ /* 0x000fc800078e00ff */
[----:B------:R-:W-:Y:S02]  /*76a0*/  IMAD R121, R2, R121, R4 ;  /* 0x0000007902797224 */ /* 0x000fe400078e0204 */
[----:B------:R-:W-:Y:S02]  /*76b0*/  IMAD.MOV R5, RZ, RZ, -R5 ;  /* 0x000000ffff057224 */ /* 0x000fe400078e0a05 */
[----:B------:R-:W-:Y:S01]  /*76c0*/  @!P0 IMAD.IADD R118, R118, 0x1, -R2 ;  /* 0x0000000176768824 */ /* 0x000fe200078e0a02 */
[C---:B------:R-:W-:Y:S01]  /*76d0*/  ISETP.GT.U32.AND P0, PT, R2.reuse, R121, PT ;  /* 0x000000790200720c */ /* 0x040fe20003f04070 */
[----:B------:R-:W-:Y:S02]  /*76e0*/  VIADD R242, R3, 0x83 ;  /* 0x0000008303f27836 */ /* 0x000fe40000000000 */
[C---:B------:R-:W-:Y:S02]  /*76f0*/  IMAD R120, R2.reuse, R5, R120 ;  /* 0x0000000502787224 */ /* 0x040fe400078e0278 */
[----:B------:R-:W-:Y:S01]  /*7700*/  @!P6 IMAD.MOV R115, RZ, RZ, -R115 ;  /* 0x000000ffff73e224 */ /* 0x000fe200078e0a73 */
[----:B------:R-:W-:Y:S01]  /*7710*/  IABS R122, R242 ;  /* 0x000000f2007a7213 */ /* 0x000fe20000000000 */
[----:B------:R-:W-:Y:S01]  /*7720*/  @!P1 IMAD.MOV R117, RZ, RZ, -R117 ;  /* 0x000000ffff759224 */ /* 0x000fe200078e0a75 */
[----:B------:R-:W-:Y:S01]  /*7730*/  ISETP.GE.AND P6, PT, R241, RZ, PT ;  /* 0x000000fff100720c */ /* 0x000fe20003fc6270 */
[----:B------:R-:W-:Y:S01]  /*7740*/  @!P4 IMAD.IADD R119, R119, 0x1, -R2 ;  /* 0x000000017777c824 */ /* 0x000fe200078e0a02 */
[----:B------:R-:W-:Y:S01]  /*7750*/  ISETP.GT.U32.AND P1, PT, R2, R120, PT ;  /* 0x000000780200720c */ /* 0x000fe20003f24070 */
[----:B------:R-:W-:-:S02]  /*7760*/  VIADD R241, R3, 0x80 ;  /* 0x0000008003f17836 */ /* 0x000fc40000000000 */
[----:B------:R-:W-:Y:S01]  /*7770*/  IMAD.HI.U32 R4, R0, R122, RZ ;  /* 0x0000007a00047227 */ /* 0x000fe200078e00ff */
[C---:B------:R-:W-:Y:S02]  /*7780*/  ISETP.GT.U32.AND P4, PT, R2.reuse, R119, PT ;  /* 0x000000770200720c */ /* 0x040fe40003f84070 */
[----:B------:R-:W-:Y:S01]  /*7790*/  IABS R125, R241 ;  /* 0x000000f1007d7213 */ /* 0x000fe20000000000 */
[----:B------:R-:W-:Y:S02]  /*77a0*/  @!P0 IMAD.IADD R121, R121, 0x1, -R2 ;  /* 0x0000000179798824 */ /* 0x000fe400078e0a02 */
[----:B------:R-:W-:Y:S02]  /*77b0*/  IMAD.MOV R4, RZ, RZ, -R4 ;  /* 0x000000ffff047224 */ /* 0x000fe400078e0a04 */
[C---:B------:R-:W-:Y:S02]  /*77c0*/  VIADD R243, R3.reuse, 0x81 ;  /* 0x0000008103f37836 */ /* 0x040fe40000000000 */
[----:B------:R-:W-:Y:S01]  /*77d0*/  @!P3 IMAD.MOV R118, RZ, RZ, -R118 ;  /* 0x000000ffff76b224 */ /* 0x000fe200078e0a76 */
[C---:B------:R-:W-:Y:S01]  /*77e0*/  ISETP.GT.U32.AND P3, PT, R2.reuse, R121, PT ;  /* 0x000000790200720c */ /* 0x040fe20003f64070 */
[----:B------:R-:W-:Y:S01]  /*77f0*/  VIADD R238, R3, 0x82 ;  /* 0x0000008203ee7836 */ /* 0x000fe20000000000 */
[----:B------:R-:W-:Y:S01]  /*7800*/  IABS R124, R243 ;  /* 0x000000f3007c7213 */ /* 0x000fe20000000000 */
[----:B------:R-:W-:-:S02]  /*7810*/  IMAD R122, R2, R4, R122 ;  /* 0x00000004027a7224 */ /* 0x000fc400078e027a */
[----:B------:R-:W-:Y:S01]  /*7820*/  IMAD.HI.U32 R4, R0, R125, RZ ;  /* 0x0000007d00047227 */ /* 0x000fe200078e00ff */
[----:B------:R-:W-:-:S03]  /*7830*/  IABS R123, R238 ;  /* 0x000000ee007b7213 */ /* 0x000fc60000000000 */
[----:B------:R-:W-:Y:S01]  /*7840*/  @!P1 IMAD.IADD R120, R120, 0x1, -R2 ;  /* 0x0000000178789824 */ /* 0x000fe200078e0a02 */
[----:B------:R-:W-:Y:S01]  /*7850*/  ISETP.GE.AND P1, PT, R242, RZ, PT ;  /* 0x000000fff200720c */ /* 0x000fe20003f26270 */
[----:B------:R-:W-:Y:S02]  /*7860*/  IMAD.MOV R4, RZ, RZ, -R4 ;  /* 0x000000ffff047224 */ /* 0x000fe400078e0a04 */
[----:B------:R-:W-:Y:S01]  /*7870*/  @!P4 IMAD.IADD R119, R119, 0x1, -R2 ;  /* 0x000000017777c824 */ /* 0x000fe200078e0a02 */
[----:B------:R-:W-:Y:S01]  /*7880*/  ISETP.GT.U32.AND P0, PT, R2, R120, PT ;  /* 0x000000780200720c */ /* 0x000fe20003f04070 */
[----:B------:R-:W-:Y:S01]  /*7890*/  IMAD.HI.U32 R5, R0, R124, RZ ;  /* 0x0000007c00057227 */ /* 0x000fe200078e00ff */
[----:B------:R-:W-:-:S03]  /*78a0*/  ISETP.GT.U32.AND P4, PT, R2, R122, PT ;  /* 0x0000007a0200720c */ /* 0x000fc60003f84070 */
[----:B------:R-:W-:Y:S02]  /*78b0*/  IMAD R125, R2, R4, R125 ;  /* 0x00000004027d7224 */ /* 0x000fe400078e027d */
[----:B------:R-:W-:-:S04]  /*78c0*/  IMAD.HI.U32 R6, R0, R123, RZ ;  /* 0x0000007b00067227 */ /* 0x000fc800078e00ff */
[----:B------:R-:W-:Y:S01]  /*78d0*/  IMAD.MOV R5, RZ, RZ, -R5 ;  /* 0x000000ffff057224 */ /* 0x000fe200078e0a05 */
[----:B------:R-:W-:Y:S01]  /*78e0*/  IADD3 R6, -R6, RZ, RZ ;  /* 0x000000ff06067210 */ /* 0x000fe20007ffe1ff */
[----:B------:R-:W-:Y:S01]  /*78f0*/  @!P3 IMAD.IADD R121, R121, 0x1, -R2 ;  /* 0x000000017979b824 */ /* 0x000fe200078e0a02 */
[C---:B------:R-:W-:Y:S01]  /*7900*/  ISETP.GT.U32.AND P3, PT, R2.reuse, R125, PT ;  /* 0x0000007d0200720c */ /* 0x040fe20003f64070 */
[----:B------:R-:W-:Y:S02]  /*7910*/  VIADD R242, R3, 0x7f ;  /* 0x0000007f03f27836 */ /* 0x000fe40000000000 */
[C---:B------:R-:W-:Y:S02]  /*7920*/  IMAD R124, R2.reuse, R5, R124 ;  /* 0x00000005027c7224 */ /* 0x040fe400078e027c */
[----:B------:R-:W-:Y:S01]  /*7930*/  IMAD R123, R2, R6, R123 ;  /* 0x00000006027b7224 */ /* 0x000fe200078e027b */
[----:B------:R-:W-:Y:S01]  /*7940*/  IABS R126, R242 ;  /* 0x000000f2007e7213 */ /* 0x000fe20000000000 */
[--C-:B------:R-:W-:Y:S01]  /*7950*/  @!P0 IMAD.IADD R120, R120, 0x1, -R2.reuse ;  /* 0x0000000178788824 */ /* 0x100fe200078e0a02 */
[----:B------:R-:W-:Y:S01]  /*7960*/  ISETP.GT.U32.AND P0, PT, R2, R124, PT ;  /* 0x0000007c0200720c */ /* 0x000fe20003f04070 */
[----:B------:R-:W-:-:S02]  /*7970*/  @!P4 IMAD.IADD R122, R122, 0x1, -R2 ;  /* 0x000000017a7ac824 */ /* 0x000fc400078e0a02 */
[----:B------:R-:W-:Y:S02]  /*7980*/  VIADD R240, R3, 0x7d ;  /* 0x0000007d03f07836 */ /* 0x000fe40000000000 */
[----:B------:R-:W-:Y:S01]  /*7990*/  IMAD.HI.U32 R5, R0, R126, RZ ;  /* 0x0000007e00057227 */ /* 0x000fe200078e00ff */
[C---:B------:R-:W-:Y:S02]  /*79a0*/  ISETP.GT.U32.AND P4, PT, R2.reuse, R122, PT ;  /* 0x0000007a0200720c */ /* 0x040fe40003f84070 */
[----:B------:R-:W-:Y:S01]  /*79b0*/  IABS R4, R240 ;  /* 0x000000f000047213 */ /* 0x000fe20000000000 */
[----:B------:R-:W-:Y:S01]  /*79c0*/  @!P6 IMAD.MOV R119, RZ, RZ, -R119 ;  /* 0x000000ffff77e224 */ /* 0x000fe200078e0a77 */
[----:B------:R-:W-:Y:S01]  /*79d0*/  ISETP.GT.U32.AND P6, PT, R2, R123, PT ;  /* 0x0000007b0200720c */ /* 0x000fe20003fc4070 */
[----:B------:R-:W-:Y:S02]  /*79e0*/  @!P3 IMAD.IADD R125, R125, 0x1, -R2 ;  /* 0x000000017d7db824 */ /* 0x000fe400078e0a02 */
[----:B------:R-:W-:-:S02]  /*79f0*/  IMAD.MOV R5, RZ, RZ, -R5 ;  /* 0x000000ffff057224 */ /* 0x000fc400078e0a05 */
[----:B------:R-:W-:Y:S02]  /*7a00*/  VIADD R239, R3, 0x7e ;  /* 0x0000007e03ef7836 */ /* 0x000fe40000000000 */
[----:B------:R-:W-:Y:S01]  /*7a10*/  @!P5 IMAD.MOV R121, RZ, RZ, -R121 ;  /* 0x000000ffff79d224 */ /* 0x000fe200078e0a79 */
[C---:B------:R-:W-:Y:S01]  /*7a20*/  ISETP.GT.U32.AND P5, PT, R2.reuse, R125, PT ;  /* 0x0000007d0200720c */ /* 0x040fe20003fa4070 */
[----:B------:R-:W-:Y:S01]  /*7a30*/  IMAD R126, R2, R5, R126 ;  /* 0x00000005027e7224 */ /* 0x000fe200078e027e */
[----:B------:R-:W-:Y:S01]  /*7a40*/  IABS R127, R239 ;  /* 0x000000ef007f7213 */ /* 0x000fe20000000000 */
[----:B------:R-:W-:-:S04]  /*7a50*/  IMAD.HI.U32 R5, R0, R4, RZ ;  /* 0x0000000400057227 */ /* 0x000fc800078e00ff */
[--C-:B------:R-:W-:Y:S01]  /*7a60*/  @!P0 IMAD.IADD R124, R124, 0x1, -R2.reuse ;  /* 0x000000017c7c8824 */ /* 0x100fe200078e0a02 */
[----:B------:R-:W-:Y:S01]  /*7a70*/  ISETP.GE.AND P0, PT, R243, RZ, PT ;  /* 0x000000fff300720c */ /* 0x000fe20003f06270 */
[----:B------:R-:W-:Y:S02]  /*7a80*/  IMAD.MOV R5, RZ, RZ, -R5 ;  /* 0x000000ffff057224 */ /* 0x000fe400078e0a05 */
[----:B------:R-:W-:Y:S01]  /*7a90*/  @!P6 IMAD.IADD R123, R123, 0x1, -R2 ;  /* 0x000000017b7be824 */ /* 0x000fe200078e0a02 */
[C---:B------:R-:W-:Y:S01]  /*7aa0*/  ISETP.GT.U32.AND P6, PT, R2.reuse, R126, PT ;  /* 0x0000007e0200720c */ /* 0x040fe20003fc4070 */
[----:B------:R-:W-:Y:S01]  /*7ab0*/  @!P2 IMAD.MOV R120, RZ, RZ, -R120 ;  /* 0x000000ffff78a224 */ /* 0x000fe200078e0a78 */
[----:B------:R-:W-:Y:S01]  /*7ac0*/  ISETP.GT.U32.AND P2, PT, R2, R124, PT ;  /* 0x0000007c0200720c */ /* 0x000fe20003f44070 */
[----:B------:R-:W-:Y:S01]  /*7ad0*/  @!P4 IMAD.IADD R122, R122, 0x1, -R2 ;  /* 0x000000017a7ac824 */ /* 0x000fe200078e0a02 */
[----:B------:R-:W-:Y:S01]  /*7ae0*/  ISETP.GT.U32.AND P3, PT, R2, R123, PT ;  /* 0x0000007b0200720c */ /* 0x000fe20003f64070 */
[----:B------:R-:W-:Y:S01]  /*7af0*/  IMAD.HI.U32 R6, R0, R127, RZ ;  /* 0x0000007f00067227 */ /* 0x000fe200078e00ff */
[----:B------:R-:W-:-:S03]  /*7b00*/  ISETP.GE.AND P4, PT, R238, RZ, PT ;  /* 0x000000ffee00720c */ /* 0x000fc60003f86270 */
[C---:B------:R-:W-:Y:S02]  /*7b10*/  IMAD R4, R2.reuse, R5, R4 ;  /* 0x0000000502047224 */ /* 0x040fe400078e0204 */
[----:B------:R-:W-:Y:S01]  /*7b20*/  @!P1 IMAD.MOV R122, RZ, RZ, -R122 ;  /* 0x000000ffff7a9224 */ /* 0x000fe200078e0a7a */
[----:B------:R-:W-:Y:S01]  /*7b30*/  ISETP.GE.AND P1, PT, R241, RZ, PT ;  /* 0x000000fff100720c */ /* 0x000fe20003f26270 */
[----:B------:R-:W-:Y:S02]  /*7b40*/  IMAD.MOV R6, RZ, RZ, -R6 ;  /* 0x000000ffff067224 */ /* 0x000fe400078e0a06 */
[----:B------:R-:W-:Y:S02]  /*7b50*/  VIADD R243, R3, 0x7c ;  /* 0x0000007c03f37836 */ /* 0x000fe40000000000 */
[----:B------:R-:W-:Y:S01]  /*7b60*/  @!P5 IMAD.IADD R125, R125, 0x1, -R2 ;  /* 0x000000017d7dd824 */ /* 0x000fe200078e0a02 */
[----:B------:R-:W-:Y:S01]  /*7b70*/  ISETP.GT.U32.AND P5, PT, R2, R4, PT ;  /* 0x000000040200720c */ /* 0x000fe20003fa4070 */
[----:B------:R-:W-:-:S02]  /*7b80*/  VIADD R241, R3, 0x7b ;  /* 0x0000007b03f17836 */ /* 0x000fc40000000000 */
[----:B------:R-:W-:Y:S01]  /*7b90*/  IMAD R127, R2, R6, R127 ;  /* 0x00000006027f7224 */ /* 0x000fe200078e027f */
[----:B------:R-:W-:Y:S01]  /*7ba0*/  IABS R6, R243 ;  /* 0x000000f300067213 */ /* 0x000fe20000000000 */
[--C-:B------:R-:W-:Y:S01]  /*7bb0*/  @!P6 IMAD.IADD R126, R126, 0x1, -R2.reuse ;  /* 0x000000017e7ee824 */ /* 0x100fe200078e0a02 */
[----:B------:R-:W-:Y:S01]  /*7bc0*/  IABS R130, R241 ;  /* 0x000000f100827213 */ /* 0x000fe20000000000 */
[----:B------:R-:W-:Y:S01]  /*7bd0*/  @!P2 IMAD.IADD R124, R124, 0x1, -R2 ;  /* 0x000000017c7ca824 */ /* 0x000fe200078e0a02 */
[----:B------:R-:W-:Y:S01]  /*7be0*/  ISETP.GE.AND P2, PT, R242, RZ, PT ;  /* 0x000000fff200720c */ /* 0x000fe20003f46270 */
[----:B------:R-:W-:Y:S01]  /*7bf0*/  IMAD.MOV.U32 R129, RZ, RZ, R6 ;  /* 0x000000ffff817224 */ /* 0x000fe200078e0006 */
[----:B------:R-:W-:Y:S01]  /*7c00*/  ISETP.GT.U32.AND P6, PT, R2, R126, PT ;  /* 0x0000007e0200720c */ /* 0x000fe20003fc4070 */
[----:B------:R-:W-:Y:S02]  /*7c10*/  VIADD R242, R3, 0x7a ;  /* 0x0000007a03f27836 */ /* 0x000fe40000000000 */
[----:B------:R-:W-:-:S03]  /*7c20*/  IMAD.HI.U32 R6, R0, R130, RZ ;  /* 0x0000008200067227 */ /* 0x000fc600078e00ff */
[----:B------:R-:W-:Y:S01]  /*7c30*/  IABS R5, R242 ;  /* 0x000000f200057213 */ /* 0x000fe20000000000 */
[--C-:B------:R-:W-:Y:S01]  /*7c40*/  @!P3 IMAD.IADD R123, R123, 0x1, -R2.reuse ;  /* 0x000000017b7bb824 */ /* 0x100fe200078e0a02 */
[----:B------:R-:W-:Y:S01]  /*7c50*/  ISETP.GT.U32.AND P3, PT, R2, R127, PT ;  /* 0x0000007f0200720c */ /* 0x000fe20003f64070 */
[----:B------:R-:W-:Y:S02]  /*7c60*/  @!P5 IMAD.IADD R4, R4, 0x1, -R2 ;  /* 0x000000010404d824 */ /* 0x000fe400078e0a02 */
[----:B------:R-:W-:Y:S02]  /*7c70*/  IMAD.MOV R6, RZ, RZ, -R6 ;  /* 0x000000ffff067224 */ /* 0x000fe400078e0a06 */
[----:B------:R-:W-:Y:S01]  /*7c80*/  @!P0 IMAD.MOV R124, RZ, RZ, -R124 ;  /* 0x000000ffff7c8224 */ /* 0x000fe200078e0a7c */
[C---:B------:R-:W-:Y:S01]  /*7c90*/  ISETP.GT.U32.AND P0, PT, R2.reuse, R4, PT ;  /* 0x000000040200720c */ /* 0x040fe20003f04070 */
[----:B------:R-:W-:Y:S02]  /*7ca0*/  IMAD R130, R2, R6, R130 ;  /* 0x0000000602827224 */ /* 0x000fe400078e0282 */
[----:B------:R-:W-:-:S04]  /*7cb0*/  IMAD.HI.U32 R6, R0, R5, RZ ;  /* 0x0000000500067227 */ /* 0x000fc800078e00ff */
[----:B------:R-:W-:Y:S02]  /*7cc0*/  IMAD.MOV R6, RZ, RZ, -R6 ;  /* 0x000000ffff067224 */ /* 0x000fe400078e0a06 */
        /* <DEDUP_REMOVED lines=9> */
[----:B------:R-:W-:-:S04]  /*7d60*/  IMAD.HI.U32 R7, R0, R129, RZ ;  /* 0x0000008100077227 */ /* 0x000fc800078e00ff */
[----:B------:R-:W-:Y:S01]  /*7d70*/  @!P0 IMAD.IADD R4, R4, 0x1, -R2 ;  /* 0x0000000104048824 */ /* 0x000fe200078e0a02 */
[C---:B------:R-:W-:Y:S01]  /*7d80*/  ISETP.GT.U32.AND P0, PT, R2.reuse, R5, PT ;  /* 0x000000050200720c */ /* 0x040fe20003f04070 */
[----:B------:R-:W-:Y:S02]  /*7d90*/  IMAD.MOV R7, RZ, RZ, -R7 ;  /* 0x000000ffff077224 */ /* 0x000fe400078e0a07 */
[----:B------:R-:W-:Y:S01]  /*7da0*/  @!P1 IMAD.MOV R125, RZ, RZ, -R125 ;  /* 0x000000ffff7d9224 */ /* 0x000fe200078e0a7d */
[----:B------:R-:W-:Y:S01]  /*7db0*/  ISETP.GE.AND P1, PT, R243, RZ, PT ;  /* 0x000000fff300720c */ /* 0x000fe20003f26270 */
[C---:B------:R-:W-:Y:S02]  /*7dc0*/  IMAD R129, R2.reuse, R7, R129 ;  /* 0x0000000702817224 */ /* 0x040fe400078e0281 */
[----:B------:R-:W-:Y:S02]  /*7dd0*/  VIADD R243, R3, 0x79 ;  /* 0x0000007903f37836 */ /* 0x000fe40000000000 */
[----:B------:R-:W-:Y:S01]  /*7de0*/  IMAD.MOV.U32 R128, RZ, RZ, R4 ;  /* 0x000000ffff807224 */ /* 0x000fe200078e0004 */
[----:B------:R-:W-:Y:S01]  /*7df0*/  ISETP.GT.U32.AND P5, PT, R2, R129, PT ;  /* 0x000000810200720c */ /* 0x000fe20003fa4070 */
[--C-:B------:R-:W-:Y:S01]  /*7e00*/  @!P2 IMAD.IADD R130, R130, 0x1, -R2.reuse ;  /* 0x000000018282a824 */ /* 0x100fe200078e0a02 */
[----:B------:R-:W-:Y:S01]  /*7e10*/  IABS R6, R243 ;  /* 0x000000f300067213 */ /* 0x000fe20000000000 */
[--C-:B------:R-:W-:Y:S01]  /*7e20*/  @!P4 IMAD.IADD R127, R127, 0x1, -R2.reuse ;  /* 0x000000017f7fc824 */ /* 0x100fe200078e0a02 */
[----:B------:R-:W-:Y:S01]  /*7e30*/  ISETP.GE.AND P4, PT, R241, RZ, PT ;  /* 0x000000fff100720c */ /* 0x000fe20003f86270 */
[----:B------:R-:W-:Y:S01]  /*7e40*/  @!P0 IMAD.IADD R5, R5, 0x1, -R2 ;  /* 0x0000000105058824 */ /* 0x000fe200078e0a02 */
[----:B------:R-:W-:Y:S01]  /*7e50*/  ISETP.GE.AND P2, PT, R243, RZ, PT ;  /* 0x000000fff300720c */ /* 0x000fe20003f46270 */
[----:B------:R-:W-:Y:S01]  /*7e60*/  @!P3 IMAD.MOV R128, RZ, RZ, -R128 ;  /* 0x000000ffff80b224 */ /* 0x000fe200078e0a80 */
[----:B------:R-:W-:Y:S01]  /*7e70*/  ISETP.GT.U32.AND P3, PT, R2, R130, PT ;  /* 0x000000820200720c */ /* 0x000fe20003f64070 */
[----:B------:R-:W-:Y:S01]  /*7e80*/  @!P6 IMAD.MOV R127, RZ, RZ, -R127 ;  /* 0x000000ffff7fe224 */ /* 0x000fe200078e0a7f */
[----:B------:R-:W-:Y:S01]  /*7e90*/  ISETP.GE.AND P6, PT, R242, RZ, PT ;  /* 0x000000fff200720c */ /* 0x000fe20003fc6270 */
[----:B------:R-:W-:Y:S01]  /*7ea0*/  IMAD.HI.U32 R132, R0, R6, RZ ;  /* 0x0000000600847227 */ /* 0x000fe200078e00ff */
[----:B------:R-:W-:-:S02]  /*7eb0*/  ISETP.GT.U32.AND P0, PT, R2, R5, PT ;  /* 0x000000050200720c */ /* 0x000fc40003f04070 */
[C---:B------:R-:W-:Y:S01]  /*7ec0*/  IADD3 R243, R3.reuse, 0x76, RZ ;  /* 0x0000007603f37810 */ /* 0x040fe20007ffe0ff */
[----:B------:R-:W-:Y:S02]  /*7ed0*/  VIADD R242, R3, 0x77 ;  /* 0x0000007703f27836 */ /* 0x000fe40000000000 */
[----:B------:R-:W-:Y:S01]  /*7ee0*/  IMAD.MOV R132, RZ, RZ, -R132 ;  /* 0x000000ffff847224 */ /* 0x000fe200078e0a84 */
[----:B------:R-:W-:Y:S01]  /*7ef0*/  IABS R135, R243 ;  /* 0x000000f300877213 */ /* 0x000fe20000000000 */
[----:B------:R-:W-:Y:S01]  /*7f00*/  @!P5 IMAD.IADD R129, R129, 0x1, -R2 ;  /* 0x000000018181d824 */ /* 0x000fe200078e0a02 */
[----:B------:R-:W-:Y:S01]  /*7f10*/  IABS R134, R242 ;  /* 0x000000f200867213 */ /* 0x000fe20000000000 */
[----:B------:R-:W-:Y:S02]  /*7f20*/  VIADD R241, R3, 0x78 ;  /* 0x0000007803f17836 */ /* 0x000fe40000000000 */
[C---:B------:R-:W-:Y:S01]  /*7f30*/  IMAD R132, R2.reuse, R132, R6 ;  /* 0x0000008402847224 */ /* 0x040fe200078e0206 */
[----:B------:R-:W-:Y:S01]  /*7f40*/  ISETP.GT.U32.AND P5, PT, R2, R129, PT ;  /* 0x000000810200720c */ /* 0x000fe20003fa4070 */
[----:B------:R-:W-:Y:S01]  /*7f50*/  IMAD.HI.U32 R4, R0, R134, RZ ;  /* 0x0000008600047227 */ /* 0x000fe200078e00ff */
[----:B------:R-:W-:-:S03]  /*7f60*/  IABS R133, R241 ;  /* 0x000000f100857213 */ /* 0x000fc60000000000 */
[----:B------:R-:W-:Y:S01]  /*7f70*/  @!P3 IMAD.IADD R130, R130, 0x1, -R2 ;  /* 0x000000018282b824 */ /* 0x000fe200078e0a02 */
[----:B------:R-:W-:Y:S01]  /*7f80*/  ISETP.GT.U32.AND P3, PT, R2, R132, PT ;  /* 0x000000840200720c */ /* 0x000fe20003f64070 */
[----:B------:R-:W-:Y:S02]  /*7f90*/  IMAD.MOV R4, RZ, RZ, -R4 ;  /* 0x000000ffff047224 */ /* 0x000fe400078e0a04 */
[----:B------:R-:W-:Y:S01]  /*7fa0*/  @!P0 IMAD.IADD R5, R5, 0x1, -R2 ;  /* 0x0000000105058824 */ /* 0x000fe200078e0a02 */
[----:B------:R-:W-:Y:S01]  /*7fb0*/  ISETP.GE.AND P0, PT, R242, RZ, PT ;  /* 0x000000fff200720c */ /* 0x000fe20003f06270 */
[----:B------:R-:W-:-:S04]  /*7fc0*/  IMAD.HI.U32 R6, R0, R133, RZ ;  /* 0x0000008500067227 */ /* 0x000fc800078e00ff */
[C---:B------:R-:W-:Y:S02]  /*7fd0*/  IMAD R134, R2.reuse, R4, R134 ;  /* 0x0000000402867224 */ /* 0x040fe400078e0286 */
[----:B------:R-:W-:Y:S02]  /*7fe0*/  IMAD.MOV.U32 R131, RZ, RZ, R5 ;  /* 0x000000ffff837224 */ /* 0x000fe400078e0005 */
[----:B------:R-:W-:Y:S02]  /*7ff0*/  IMAD.MOV R6, RZ, RZ, -R6 ;  /* 0x000000ffff067224 */ /* 0x000fe400078e0a06 */
[----:B------:R-:W-:Y:S01]  /*8000*/  @!P6 IMAD.MOV R131, RZ, RZ, -R131 ;  /* 0x000000ffff83e224 */ /* 0x000fe200078e0a83 */
[C---:B------:R-:W-:Y:S01]  /*8010*/  ISETP.GT.U32.AND P6, PT, R2.reuse, R134, PT ;  /* 0x000000860200720c */ /* 0x040fe20003fc4070 */
[----:B------:R-:W-:Y:S02]  /*8020*/  VIADD R239, R3, 0x75 ;  /* 0x0000007503ef7836 */ /* 0x000fe40000000000 */
[--C-:B------:R-:W-:Y:S01]  /*8030*/  @!P5 IMAD.IADD R129, R129, 0x1, -R2.reuse ;  /* 0x000000018181d824 */ /* 0x100fe200078e0a02 */
[----:B------:R-:W-:Y:S01]  /*8040*/  ISETP.GE.AND P5, PT, R241, RZ, PT ;  /* 0x000000fff100720c */ /* 0x000fe20003fa6270 */
[----:B------:R-:W-:Y:S01]  /*8050*/  IMAD R133, R2, R6, R133 ;  /* 0x0000000602857224 */ /* 0x000fe200078e0285 */
[----:B------:R-:W-:Y:S01]  /*8060*/  IABS R136, R239 ;  /* 0x000000ef00887213 */ /* 0x000fe20000000000 */
[----:B------:R-:W-:-:S02]  /*8070*/  @!P3 IMAD.IADD R132, R132, 0x1, -R2 ;  /* 0x000000018484b824 */ /* 0x000fc400078e0a02 */
[----:B------:R-:W-:Y:S01]  /*8080*/  @!P1 IMAD.MOV R129, RZ, RZ, -R129 ;  /* 0x000000ffff819224 */ /* 0x000fe200078e0a81 */
[C---:B------:R-:W-:Y:S01]  /*8090*/  ISETP.GT.U32.AND P3, PT, R2.reuse, R133, PT ;  /* 0x000000850200720c */ /* 0x040fe20003f64070 */
[----:B------:R-:W-:Y:S01]  /*80a0*/  @!P4 IMAD.MOV R130, RZ, RZ, -R130 ;  /* 0x000000ffff82c224 */ /* 0x000fe200078e0a82 */
[----:B------:R-:W-:Y:S01]  /*80b0*/  ISETP.GT.U32.AND P1, PT, R2, R132, PT ;  /* 0x000000840200720c */ /* 0x000fe20003f24070 */
[----:B------:R-:W-:Y:S01]  /*80c0*/  VIADD R240, R3, 0x74 ;  /* 0x0000007403f07836 */ /* 0x000fe20000000000 */
[----:B------:R-:W-:Y:S01]  /*80d0*/  ISETP.GE.AND P4, PT, R243, RZ, PT ;  /* 0x000000fff300720c */ /* 0x000fe20003f86270 */
[----:B------:R-:W-:Y:S02]  /*80e0*/  VIADD R243, R3, 0x73 ;  /* 0x0000007303f37836 */ /* 0x000fe40000000000 */
[----:B------:R-:W-:Y:S01]  /*80f0*/  IMAD.HI.U32 R6, R0, R136, RZ ;  /* 0x0000008800067227 */ /* 0x000fe200078e00ff */
[----:B------:R-:W-:Y:S02]  /*8100*/  IABS R137, R240 ;  /* 0x000000f000897213 */ /* 0x000fe40000000000 */
[----:B------:R-:W-:Y:S01]  /*8110*/  IABS R138, R243 ;  /* 0x000000f3008a7213 */ /* 0x000fe20000000000 */
[----:B------:R-:W-:-:S02]  /*8120*/  @!P6 IMAD.IADD R134, R134, 0x1, -R2 ;  /* 0x000000018686e824 */ /* 0x000fc400078e0a02 */
[----:B------:R-:W-:Y:S02]  /*8130*/  IMAD.MOV R6, RZ, RZ, -R6 ;  /* 0x000000ffff067224 */ /* 0x000fe400078e0a06 */
[----:B------:R-:W-:Y:S01]  /*8140*/  IMAD.HI.U32 R5, R0, R137, RZ ;  /* 0x0000008900057227 */ /* 0x000fe200078e00ff */
[----:B------:R-:W-:-:S03]  /*8150*/  ISETP.GT.U32.AND P6, PT, R2, R134, PT ;  /* 0x000000860200720c */ /* 0x000fc60003fc4070 */
[----:B------:R-:W-:Y:S02]  /*8160*/  IMAD R136, R2, R6, R136 ;  /* 0x0000000602887224 */ /* 0x000fe400078e0288 */
[----:B------:R-:W-:-:S04]  /*8170*/  IMAD.HI.U32 R6, R0, R138, RZ ;  /* 0x0000008a00067227 */ /* 0x000fc800078e00ff */
[--C-:B------:R-:W-:Y:S02]  /*8180*/  @!P1 IMAD.IADD R132, R132, 0x1, -R2.reuse ;  /* 0x0000000184849824 */ /* 0x100fe400078e0a02 */
[----:B------:R-:W-:Y:S02]  /*8190*/  @!P3 IMAD.IADD R133, R133, 0x1, -R2 ;  /* 0x000000018585b824 */ /* 0x000fe400078e0a02 */
[----:B------:R-:W-:Y:S02]  /*81a0*/  IMAD.MOV R7, RZ, RZ, -R5 ;  /* 0x000000ffff077224 */ /* 0x000fe400078e0a05 */
[----:B------:R-:W-:Y:S01]  /*81b0*/  IMAD.MOV R5, RZ, RZ, -R6 ;  /* 0x000000ffff057224 */ /* 0x000fe200078e0a06 */
[C---:B------:R-:W-:Y:S01]  /*81c0*/  ISETP.GT.U32.AND P3, PT, R2.reuse, R133, PT ;  /* 0x000000850200720c */ /* 0x040fe20003f64070 */
[----:B------:R-:W-:Y:S01]  /*81d0*/  @!P2 IMAD.MOV R132, RZ, RZ, -R132 ;  /* 0x000000ffff84a224 */ /* 0x000fe200078e0a84 */
[C---:B------:R-:W-:Y:S01]  /*81e0*/  ISETP.GT.U32.AND P2, PT, R2.reuse, R136, PT ;  /* 0x000000880200720c */ /* 0x040fe20003f44070 */
[----:B------:R-:W-:-:S02]  /*81f0*/  IMAD R138, R2, R5, R138 ;  /* 0x00000005028a7224 */ /* 0x000fc400078e028a */
[----:B------:R-:W-:-:S04]  /*8200*/  IMAD.HI.U32 R4, R0, R135, RZ ;  /* 0x0000008700047227 */ /* 0x000fc800078e00ff */
[----:B------:R-:W-:Y:S01]  /*8210*/  @!P6 IMAD.IADD R134, R134, 0x1, -R2 ;  /* 0x000000018686e824 */ /* 0x000fe200078e0a02 */
[C---:B------:R-:W-:Y:S01]  /*8220*/  ISETP.GT.U32.AND P6, PT, R2.reuse, R138, PT ;  /* 0x0000008a0200720c */ /* 0x040fe20003fc4070 */
[----:B------:R-:W-:Y:S02]  /*8230*/  IMAD.MOV R4, RZ, RZ, -R4 ;  /* 0x000000ffff047224 */ /* 0x000fe400078e0a04 */
[----:B------:R-:W-:Y:S02]  /*8240*/  VIADD R241, R3, 0x72 ;  /* 0x0000007203f17836 */ /* 0x000fe40000000000 */
[C---:B------:R-:W-:Y:S02]  /*8250*/  IMAD R137, R2.reuse, R7, R137 ;  /* 0x0000000702897224 */ /* 0x040fe400078e0289 */
[C---:B------:R-:W-:Y:S01]  /*8260*/  IMAD R135, R2.reuse, R4, R135 ;  /* 0x0000000402877224 */ /* 0x040fe200078e0287 */
[----:B------:R-:W-:Y:S01]  /*8270*/  IABS R4, R241 ;  /* 0x000000f100047213 */ /* 0x000fe20000000000 */
[--C-:B------:R-:W-:Y:S01]  /*8280*/  @!P3 IMAD.IADD R133, R133, 0x1, -R2.reuse ;  /* 0x000000018585b824 */ /* 0x100fe200078e0a02 */
[----:B------:R-:W-:Y:S01]  /*8290*/  ISETP.GT.U32.AND P3, PT, R2, R137, PT ;  /* 0x000000890200720c */ /* 0x000fe20003f64070 */
[----:B------:R-:W-:Y:S01]  /*82a0*/  @!P2 IMAD.IADD R136, R136, 0x1, -R2 ;  /* 0x000000018888a824 */ /* 0x000fe200078e0a02 */
[----:B------:R-:W-:Y:S01]  /*82b0*/  ISETP.GT.U32.AND P1, PT, R2, R135, PT ;  /* 0x000000870200720c */ /* 0x000fe20003f24070 */
[----:B------:R-:W-:Y:S01]  /*82c0*/  VIADD R242, R3, 0x71 ;  /* 0x0000007103f27836 */ /* 0x000fe20000000000 */
[----:B------:R-:W-:Y:S01]  /*82d0*/  ISETP.GE.AND P2, PT, R239, RZ, PT ;  /* 0x000000ffef00720c */ /* 0x000fe20003f46270 */
[----:B------:R-:W-:-:S03]  /*82e0*/  IMAD.HI.U32 R5, R0, R4, RZ ;  /* 0x0000000400057227 */ /* 0x000fc600078e00ff */
[----:B------:R-:W-:Y:S01]  /*82f0*/  IABS R140, R242 ;  /* 0x000000f2008c7213 */ /* 0x000fe20000000000 */
[----:B------:R-:W-:Y:S01]  /*8300*/  @!P5 IMAD.MOV R133, RZ, RZ, -R133 ;  /* 0x000000ffff85d224 */ /* 0x000fe200078e0a85 */
[----:B------:R-:W-:Y:S01]  /*8310*/  ISETP.GT.U32.AND P5, PT, R2, R136, PT ;  /* 0x000000880200720c */ /* 0x000fe20003fa4070 */
[----:B------:R-:W-:Y:S02]  /*8320*/  @!P6 IMAD.IADD R138, R138, 0x1, -R2 ;  /* 0x000000018a8ae824 */ /* 0x000fe400078e0a02 */
[----:B------:R-:W-:Y:S02]  /*8330*/  IMAD.MOV R5, RZ, RZ, -R5 ;  /* 0x000000ffff057224 */ /* 0x000fe400078e0a05 */
[----:B------:R-:W-:Y:S01]  /*8340*/  @!P0 IMAD.MOV R134, RZ, RZ, -R134 ;  /* 0x000000ffff868224 */ /* 0x000fe200078e0a86 */
[C---:B------:R-:W-:Y:S01]  /*8350*/  ISETP.GT.U32.AND P0, PT, R2.reuse, R138, PT ;  /* 0x0000008a0200720c */ /* 0x040fe20003f04070 */
[----:B------:R-:W-:Y:S02]  /*8360*/  IMAD R139, R2, R5, R4 ;  /* 0x00000005028b7224 */ /* 0x000fe400078e0204 */
[----:B------:R-:W-:-:S04]  /*8370*/  IMAD.HI.U32 R5, R0, R140, RZ ;  /* 0x0000008c00057227 */ /* 0x000fc800078e00ff */
[--C-:B------:R-:W-:Y:S01]  /*8380*/  @!P3 IMAD.IADD R137, R137, 0x1, -R2.reuse ;  /* 0x000000018989b824 */ /* 0x100fe200078e0a02 */
[----:B------:R-:W-:Y:S01]  /*8390*/  ISETP.GE.AND P3, PT, R243, RZ, PT ;  /* 0x000000fff300720c */ /* 0x000fe20003f66270 */
[----:B------:R-:W-:Y:S02]  /*83a0*/  IMAD.MOV R5, RZ, RZ, -R5 ;  /* 0x000000ffff057224 */ /* 0x000fe400078e0a05 */
[----:B------:R-:W-:Y:S01]  /*83b0*/  @!P5 IMAD.IADD R136, R136, 0x1, -R2 ;  /* 0x000000018888d824 */ /* 0x000fe200078e0a02 */
[C---:B------:R-:W-:Y:S01]  /*83c0*/  ISETP.GT.U32.AND P5, PT, R2.reuse, R139, PT ;  /* 0x0000008b0200720c */ /* 0x040fe20003fa4070 */
[C---:B------:R-:W-:Y:S01]  /*83d0*/  IMAD R140, R2.reuse, R5, R140 ;  /* 0x00000005028c7224 */ /* 0x040fe200078e028c */
[----:B------:R-:W-:Y:S01]  /*83e0*/  ISETP.GT.U32.AND P6, PT, R2, R137, PT ;  /* 0x000000890200720c */ /* 0x000fe20003fc4070 */
[--C-:B------:R-:W-:Y:S02]  /*83f0*/  @!P1 IMAD.IADD R135, R135, 0x1, -R2.reuse ;  /* 0x0000000187879824 */ /* 0x100fe400078e0a02 */
[----:B------:R-:W-:Y:S01]  /*8400*/  @!P0 IMAD.IADD R138, R138, 0x1, -R2 ;  /* 0x000000018a8a8824 */ /* 0x000fe200078e0a02 */
[C---:B------:R-:W-:Y:S01]  /*8410*/  ISETP.GT.U32.AND P0, PT, R2.reuse, R140, PT ;  /* 0x0000008c0200720c */ /* 0x040fe20003f04070 */
[C---:B------:R-:W-:Y:S01]  /*8420*/  VIADD R243, R3.reuse, 0x70 ;  /* 0x0000007003f37836 */ /* 0x040fe20000000000 */
[----:B------:R-:W-:Y:S01]  /*8430*/  ISETP.GT.U32.AND P1, PT, R2, R135, PT ;  /* 0x000000870200720c */ /* 0x000fe20003f24070 */
[----:B------:R-:W-:Y:S01]  /*8440*/  @!P2 IMAD.MOV R136, RZ, RZ, -R136 ;  /* 0x000000ffff88a224 */ /* 0x000fe200078e0a88 */
[----:B------:R-:W-:Y:S01]  /*8450*/  ISETP.GE.AND P2, PT, R242, RZ, PT ;  /* 0x000000fff200720c */ /* 0x000fe20003f46270 */
[----:B------:R-:W-:Y:S01]  /*8460*/  VIADD R242, R3, 0x6c ;  /* 0x0000006c03f27836 */ /* 0x000fe20000000000 */
[----:B------:R-:W-:Y:S01]  /*8470*/  IABS R4, R243 ;  /* 0x000000f300047213 */ /* 0x000fe20000000000 */
[----:B------:R-:W-:-:S02]  /*8480*/  @!P5 IMAD.IADD R139, R139, 0x1, -R2 ;  /* 0x000000018b8bd824 */ /* 0x000fc400078e0a02 */
[--C-:B------:R-:W-:Y:S01]  /*8490*/  @!P6 IMAD.IADD R137, R137, 0x1, -R2.reuse ;  /* 0x000000018989e824 */ /* 0x100fe200078e0a02 */
[----:B------:R-:W-:Y:S01]  /*84a0*/  ISETP.GE.AND P6, PT, R243, RZ, PT ;  /* 0x000000fff300720c */ /* 0x000fe20003fc6270 */
[----:B------:R-:W-:Y:S01]  /*84b0*/  VIADD R243, R3, 0x6f ;  /* 0x0000006f03f37836 */ /* 0x000fe20000000000 */
[----:B------:R-:W-:Y:S01]  /*84c0*/  ISETP.GT.U32.AND P5, PT, R2, R139, PT ;  /* 0x0000008b0200720c */ /* 0x000fe20003fa4070 */
[----:B------:R-:W-:Y:S01]  /*84d0*/  IMAD.HI.U32 R5, R0, R4, RZ ;  /* 0x0000000400057227 */ /* 0x000fe200078e00ff */
[----:B------:R-:W-:Y:S02]  /*84e0*/  IABS R145, R242 ;  /* 0x000000f200917213 */ /* 0x000fe40000000000 */
[----:B------:R-:W-:Y:S01]  /*84f0*/  IABS R142, R243 ;  /* 0x000000f3008e7213 */ /* 0x000fe20000000000 */
[----:B------:R-:W-:Y:S02]  /*8500*/  @!P0 IMAD.IADD R140, R140, 0x1, -R2 ;  /* 0x000000018c8c8824 */ /* 0x000fe400078e0a02 */
[----:B------:R-:W-:-:S02]  /*8510*/  IMAD.MOV R5, RZ, RZ, -R5 ;  /* 0x000000ffff057224 */ /* 0x000fc400078e0a05 */
[----:B------:R-:W-:Y:S01]  /*8520*/  @!P1 IMAD.IADD R135, R135, 0x1, -R2 ;  /* 0x0000000187879824 */ /* 0x000fe200078e0a02 */
[----:B------:R-:W-:Y:S01]  /*8530*/  ISETP.GE.AND P1, PT, R240, RZ, PT ;  /* 0x000000fff000720c */ /* 0x000fe20003f26270 */
[C---:B------:R-:W-:Y:S01]  /*8540*/  IMAD R141, R2.reuse, R5, R4 ;  /* 0x00000005028d7224 */ /* 0x040fe200078e0204 */
[----:B------:R-:W-:Y:S01]  /*8550*/  ISETP.GT.U32.AND P0, PT, R2, R140, PT ;  /* 0x0000008c0200720c */ /* 0x000fe20003f04070 */
[----:B------:R-:W-:-:S04]  /*8560*/  IMAD.HI.U32 R4, R0, R142, RZ ;  /* 0x0000008e00047227 */ /* 0x000fc800078e00ff */
[----:B------:R-:W-:Y:S02]  /*8570*/  IMAD.MOV R4, RZ, RZ, -R4 ;  /* 0x000000ffff047224 */ /* 0x000fe400078e0a04 */
[----:B------:R-:W-:Y:S01]  /*8580*/  @!P5 IMAD.IADD R139, R139, 0x1, -R2 ;  /* 0x000000018b8bd824 */ /* 0x000fe200078e0a02 */
[C---:B------:R-:W-:Y:S01]  /*8590*/  ISETP.GT.U32.AND P5, PT, R2.reuse, R141, PT ;  /* 0x0000008d0200720c */ /* 0x040fe20003fa4070 */
[----:B------:R-:W-:Y:S02]  /*85a0*/  IMAD R142, R2, R4, R142 ;  /* 0x00000004028e7224 */ /* 0x000fe400078e028e */
[----:B------:R-:W-:Y:S01]  /*85b0*/  @!P1 IMAD.MOV R137, RZ, RZ, -R137 ;  /* 0x000000ffff899224 */ /* 0x000fe200078e0a89 */
[----:B------:R-:W-:Y:S01]  /*85c0*/  ISETP.GE.AND P1, PT, R243, RZ, PT ;  /* 0x000000fff300720c */ /* 0x000fe20003f26270 */
[----:B------:R-:W-:Y:S01]  /*85d0*/  @!P0 IMAD.IADD R140, R140, 0x1, -R2 ;  /* 0x000000018c8c8824 */ /* 0x000fe200078e0a02 */
[----:B------:R-:W-:Y:S01]  /*85e0*/  ISETP.GT.U32.AND P0, PT, R2, R142, PT ;  /* 0x0000008e0200720c */ /* 0x000fe20003f04070 */
[----:B------:R-:W-:-:S02]  /*85f0*/  VIADD R243, R3, 0x6e ;  /* 0x0000006e03f37836 */ /* 0x000fc40000000000 */
[----:B------:R-:W-:Y:S02]  /*8600*/  VIADD R240, R3, 0x6d ;  /* 0x0000006d03f07836 */ /* 0x000fe40000000000 */
[----:B------:R-:W-:Y:S01]  /*8610*/  @!P4 IMAD.MOV R135, RZ, RZ, -R135 ;  /* 0x000000ffff87c224 */ /* 0x000fe200078e0a87 */
[----:B------:R-:W-:Y:S01]  /*8620*/  IABS R143, R243 ;  /* 0x000000f3008f7213 */ /* 0x000fe20000000000 */
[C---:B------:R-:W-:Y:S01]  /*8630*/  IMAD.HI.U32 R5, R0.reuse, R145, RZ ;  /* 0x0000009100057227 */ /* 0x040fe200078e00ff */
[----:B------:R-:W-:Y:S02]  /*8640*/  @!P5 IADD3 R141, R141, -R2, RZ ;  /* 0x800000028d8dd210 */ /* 0x000fe40007ffe0ff */
[----:B------:R-:W-:Y:S01]  /*8650*/  ISETP.GE.AND P4, PT, R241, RZ, PT ;  /* 0x000000fff100720c */ /* 0x000fe20003f86270 */
[----:B------:R-:W-:Y:S01]  /*8660*/  VIADD R241, R3, 0x6b ;  /* 0x0000006b03f17836 */ /* 0x000fe20000000000 */
[----:B------:R-:W-:Y:S01]  /*8670*/  IABS R144, R240 ;  /* 0x000000f000907213 */ /* 0x000fe20000000000 */
[----:B------:R-:W-:Y:S01]  /*8680*/  IMAD.HI.U32 R7, R0, R143, RZ ;  /* 0x0000008f00077227 */ /* 0x000fe200078e00ff */
[----:B------:R-:W-:-:S02]  /*8690*/  ISETP.GT.U32.AND P5, PT, R2, R141, PT ;  /* 0x0000008d0200720c */ /* 0x000fc40003fa4070 */
[----:B------:R-:W-:Y:S01]  /*86a0*/  IABS R146, R241 ;  /* 0x000000f100927213 */ /* 0x000fe20000000000 */
[----:B------:R-:W-:Y:S02]  /*86b0*/  @!P0 IMAD.IADD R142, R142, 0x1, -R2 ;  /* 0x000000018e8e8824 */ /* 0x000fe400078e0a02 */
[----:B------:R-:W-:-:S03]  /*86c0*/  IMAD.HI.U32 R6, R0, R144, RZ ;  /* 0x0000009000067227 */ /* 0x000fc600078e00ff */
[----:B------:R-:W-:Y:S01]  /*86d0*/  ISETP.GT.U32.AND P0, PT, R2, R142, PT ;  /* 0x0000008e0200720c */ /* 0x000fe20003f04070 */
[----:B------:R-:W-:Y:S02]  /*86e0*/  IMAD.MOV R7, RZ, RZ, -R7 ;  /* 0x000000ffff077224 */ /* 0x000fe400078e0a07 */
[----:B------:R-:W-:-:S04]  /*86f0*/  IMAD.HI.U32 R4, R0, R146, RZ ;  /* 0x0000009200047227 */ /* 0x000fc800078e00ff */
[----:B------:R-:W-:Y:S02]  /*8700*/  IMAD.MOV R6, RZ, RZ, -R6 ;  /* 0x000000ffff067224 */ /* 0x000fe400078e0a06 */
[C---:B------:R-:W-:Y:S02]  /*8710*/  IMAD R143, R2.reuse, R7, R143 ;  /* 0x00000007028f7224 */ /* 0x040fe400078e028f */
[----:B------:R-:W-:Y:S02]  /*8720*/  IMAD.MOV R5, RZ, RZ, -R5 ;  /* 0x000000ffff057224 */ /* 0x000fe400078e0a05 */
[----:B------:R-:W-:Y:S02]  /*8730*/  IMAD.MOV R4, RZ, RZ, -R4 ;  /* 0x000000ffff047224 */ /* 0x000fe400078e0a04 */
[C---:B------:R-:W-:Y:S02]  /*8740*/  IMAD R144, R2.reuse, R6, R144 ;  /* 0x0000000602907224 */ /* 0x040fe400078e0290 */
[----:B------:R-:W-:-:S02]  /*8750*/  IMAD R145, R2, R5, R145 ;  /* 0x0000000502917224 */ /* 0x000fc400078e0291 */
[----:B------:R-:W-:Y:S01]  /*8760*/  @!P5 IMAD.IADD R141, R141, 0x1, -R2 ;  /* 0x000000018d8dd824 */ /* 0x000fe200078e0a02 */
[C---:B------:R-:W-:Y:S01]  /*8770*/  ISETP.GT.U32.AND P5, PT, R2.reuse, R143, PT ;  /* 0x0000008f0200720c */ /* 0x040fe20003fa4070 */
[----:B------:R-:W-:Y:S01]  /*8780*/  @!P3 IMAD.MOV R138, RZ, RZ, -R138 ;  /* 0x000000ffff8ab224 */ /* 0x000fe200078e0a8a */
[----:B------:R-:W-:Y:S01]  /*8790*/  ISETP.GE.AND P3, PT, R243, RZ, PT ;  /* 0x000000fff300720c */ /* 0x000fe20003f66270 */
[C---:B------:R-:W-:Y:S02]  /*87a0*/  IMAD R146, R2.reuse, R4, R146 ;  /* 0x0000000402927224 */ /* 0x040fe400078e0292 */
[----:B------:R-:W-:Y:S01]  /*87b0*/  @!P4 IMAD.MOV R139, RZ, RZ, -R139 ;  /* 0x000000ffff8bc224 */ /* 0x000fe200078e0a8b */
[C---:B------:R-:W-:Y:S01]  /*87c0*/  ISETP.GT.U32.AND P4, PT, R2.reuse, R144, PT ;  /* 0x000000900200720c */ /* 0x040fe20003f84070 */
[----:B------:R-:W-:Y:S01]  /*87d0*/  @!P2 IMAD.MOV R140, RZ, RZ, -R140 ;  /* 0x000000ffff8ca224 */ /* 0x000fe200078e0a8c */
[----:B------:R-:W-:Y:S01]  /*87e0*/  ISETP.GT.U32.AND P2, PT, R2, R145, PT ;  /* 0x000000910200720c */ /* 0x000fe20003f44070 */
[----:B------:R-:W-:-:S02]  /*87f0*/  VIADD R243, R3, 0x6a ;  /* 0x0000006a03f37836 */ /* 0x000fc40000000000 */
[--C-:B------:R-:W-:Y:S01]  /*8800*/  @!P0 IMAD.IADD R142, R142, 0x1, -R2.reuse ;  /* 0x000000018e8e8824 */ /* 0x100fe200078e0a02 */
[----:B------:R-:W-:Y:S01]  /*8810*/  ISETP.GT.U32.AND P0, PT, R2, R146, PT ;  /* 0x000000920200720c */ /* 0x000fe20003f04070 */
[----:B------:R-:W-:Y:S01]  /*8820*/  VIADD R239, R3, 0x69 ;  /* 0x0000006903ef7836 */ /* 0x000fe20000000000 */
[----:B------:R-:W-:Y:S01]  /*8830*/  IABS R147, R243 ;  /* 0x000000f300937213 */ /* 0x000fe20000000000 */
[----:B------:R-:W-:Y:S01]  /*8840*/  @!P5 IMAD.IADD R143, R143, 0x1, -R2 ;  /* 0x000000018f8fd824 */ /* 0x000fe200078e0a02 */
[----:B------:R-:W-:Y:S01]  /*8850*/  ISETP.GE.AND P5, PT, R242, RZ, PT ;  /* 0x000000fff200720c */ /* 0x000fe20003fa6270 */
[----:B------:R-:W-:Y:S01]  /*8860*/  @!P6 IMAD.MOV R141, RZ, RZ, -R141 ;  /* 0x000000ffff8de224 */ /* 0x000fe200078e0a8d */
[----:B------:R-:W-:Y:S01]  /*8870*/  IABS R148, R239 ;  /* 0x000000ef00947213 */ /* 0x000fe20000000000 */
[----:B------:R-:W-:Y:S01]  /*8880*/  IMAD.HI.U32 R4, R0, R147, RZ ;  /* 0x0000009300047227 */ /* 0x000fe200078e00ff */
[----:B------:R-:W-:-:S03]  /*8890*/  ISETP.GE.AND P6, PT, R240, RZ, PT ;  /* 0x000000fff000720c */ /* 0x000fc60003fc6270 */
[--C-:B------:R-:W-:Y:S01]  /*88a0*/  @!P4 IMAD.IADD R144, R144, 0x1, -R2.reuse ;  /* 0x000000019090c824 */ /* 0x100fe200078e0a02 */
[C---:B------:R-:W-:Y:S01]  /*88b0*/  ISETP.GT.U32.AND P4, PT, R2.reuse, R143, PT ;  /* 0x0000008f0200720c */ /* 0x040fe20003f84070 */
[----:B------:R-:W-:Y:S02]  /*88c0*/  @!P2 IMAD.IADD R145, R145, 0x1, -R2 ;  /* 0x000000019191a824 */ /* 0x000fe400078e0a02 */
[----:B------:R-:W-:Y:S01]  /*88d0*/  IMAD.MOV R4, RZ, RZ, -R4 ;  /* 0x000000ffff047224 */ /* 0x000fe200078e0a04 */
[----:B------:R-:W-:Y:S01]  /*88e0*/  ISETP.GT.U32.AND P2, PT, R2, R144, PT ;  /* 0x000000900200720c */ /* 0x000fe20003f44070 */
[----:B------:R-:W-:Y:S01]  /*88f0*/  @!P0 IMAD.IADD R146, R146, 0x1, -R2 ;  /* 0x0000000192928824 */ /* 0x000fe200078e0a02 */
[C---:B------:R-:W-:Y:S01]  /*8900*/  ISETP.GT.U32.AND P0, PT, R2.reuse, R145, PT ;  /* 0x000000910200720c */ /* 0x040fe20003f04070 */
[----:B------:R-:W-:Y:S02]  /*8910*/  IMAD R147, R2, R4, R147 ;  /* 0x0000000402937224 */ /* 0x000fe400078e0293 */
[----:B------:R-:W-:-:S04]  /*8920*/  IMAD.HI.U32 R4, R0, R148, RZ ;  /* 0x0000009400047227 */ /* 0x000fc800078e00ff */
[----:B------:R-:W-:Y:S02]  /*8930*/  IMAD.MOV R4, RZ, RZ, -R4 ;  /* 0x000000ffff047224 */ /* 0x000fe400078e0a04 */
[----:B------:R-:W-:Y:S01]  /*8940*/  @!P1 IMAD.MOV R142, RZ, RZ, -R142 ;  /* 0x000000ffff8e9224 */ /* 0x000fe200078e0a8e */
[C---:B------:R-:W-:Y:S01]  /*8950*/  ISETP.GT.U32.AND P1, PT, R2.reuse, R146, PT ;  /* 0x000000920200720c */ /* 0x040fe20003f24070 */
[----:B------:R-:W-:Y:S01]  /*8960*/  @!P4 IMAD.IADD R143, R143, 0x1, -R2 ;  /* 0x000000018f8fc824 */ /* 0x000fe200078e0a02 */
[C---:B------:R-:W-:Y:S01]  /*8970*/  ISETP.GT.U32.AND P4, PT, R2.reuse, R147, PT ;  /* 0x000000930200720c */ /* 0x040fe20003f84070 */
[----:B------:R-:W-:Y:S02]  /*8980*/  IMAD R148, R2, R4, R148 ;  /* 0x0000000402947224 */ /* 0x000fe400078e0294 */
[C---:B------:R-:W-:Y:S02]  /*8990*/  VIADD R240, R3.reuse, 0x68 ;  /* 0x0000006803f07836 */ /* 0x040fe40000000000 */
[----:B------:R-:W-:-:S02]  /*89a0*/  VIADD R242, R3, 0x67 ;  /* 0x0000006703f27836 */ /* 0x000fc40000000000 */
[--C-:B------:R-:W-:Y:S01]  /*89b0*/  @!P0 IMAD.IADD R145, R145, 0x1, -R2.reuse ;  /* 0x0000000191918824 */ /* 0x100fe200078e0a02 */
[----:B------:R-:W-:Y:S01]  /*89c0*/  ISETP.GT.U32.AND P0, PT, R2, R148, PT ;  /* 0x000000940200720c */ /* 0x000fe20003f04070 */
[--C-:B------:R-:W-:Y:S01]  /*89d0*/  @!P2 IMAD.IADD R144, R144, 0x1, -R2.reuse ;  /* 0x000000019090a824 */ /* 0x100fe200078e0a02 */
[----:B------:R-:W-:Y:S01]  /*89e0*/  IABS R149, R240 ;  /* 0x000000f000957213 */ /* 0x000fe20000000000 */
[--C-:B------:R-:W-:Y:S01]  /*89f0*/  @!P1 IMAD.IADD R146, R146, 0x1, -R2.reuse ;  /* 0x0000000192929824 */ /* 0x100fe200078e0a02 */
[----:B------:R-:W-:Y:S01]  /*8a00*/  IABS R150, R242 ;  /* 0x000000f200967213 */ /* 0x000fe20000000000 */
[----:B------:R-:W-:Y:S01]  /*8a10*/  @!P4 IMAD.IADD R147, R147, 0x1, -R2 ;  /* 0x000000019393c824 */ /* 0x000fe200078e0a02 */
[----:B------:R-:W-:Y:S01]  /*8a20*/  ISETP.GE.AND P1, PT, R243, RZ, PT ;  /* 0x000000fff300720c */ /* 0x000fe20003f26270 */
[C---:B------:R-:W-:Y:S01]  /*8a30*/  IMAD.HI.U32 R5, R0.reuse, R149, RZ ;  /* 0x0000009500057227 */ /* 0x040fe200078e00ff */
[----:B------:R-:W-:Y:S02]  /*8a40*/  ISETP.GE.AND P2, PT, R241, RZ, PT ;  /* 0x000000fff100720c */ /* 0x000fe40003f46270 */
[----:B------:R-:W-:Y:S01]  /*8a50*/  ISETP.GE.AND P4, PT, R239, RZ, PT ;  /* 0x000000ffef00720c */ /* 0x000fe20003f86270 */
[----:B------:R-:W-:-:S04]  /*8a60*/  IMAD.HI.U32 R4, R0, R150, RZ ;  /* 0x0000009600047227 */ /* 0x000fc800078e00ff */
[----:B------:R-:W-:Y:S02]  /*8a70*/  IMAD.MOV R5, RZ, RZ, -R5 ;  /* 0x000000ffff057224 */ /* 0x000fe400078e0a05 */
[----:B------:R-:W-:Y:S02]  /*8a80*/  VIADD R243, R3, 0x66 ;  /* 0x0000006603f37836 */ /* 0x000fe40000000000 */
[----:B------:R-:W-:Y:S02]  /*8a90*/  IMAD.MOV R4, RZ, RZ, -R4 ;  /* 0x000000ffff047224 */ /* 0x000fe400078e0a04 */
[----:B------:R-:W-:Y:S01]  /*8aa0*/  @!P0 IMAD.IADD R148, R148, 0x1, -R2 ;  /* 0x0000000194948824 */ /* 0x000fe200078e0a02 */
[C---:B------:R-:W-:Y:S01]  /*8ab0*/  ISETP.GT.U32.AND P0, PT, R2.reuse, R147, PT ;  /* 0x000000930200720c */ /* 0x040fe20003f04070 */
[C---:B------:R-:W-:Y:S01]  /*8ac0*/  IMAD R149, R2.reuse, R5, R149 ;  /* 0x0000000502957224 */ /* 0x040fe200078e0295 */
[----:B------:R-:W-:Y:S01]  /*8ad0*/  IABS R151, R243 ;  /* 0x000000f300977213 */ /* 0x000fe20000000000 */
[----:B------:R-:W-:-:S02]  /*8ae0*/  IMAD R150, R2, R4, R150 ;  /* 0x0000000402967224 */ /* 0x000fc400078e0296 */
[----:B------:R-:W-:Y:S01]  /*8af0*/  @!P3 IMAD.MOV R143, RZ, RZ, -R143 ;  /* 0x000000ffff8fb224 */ /* 0x000fe200078e0a8f */
[C---:B------:R-:W-:Y:S01]  /*8b00*/  ISETP.GT.U32.AND P3, PT, R2.reuse, R148, PT ;  /* 0x000000940200720c */ /* 0x040fe20003f64070 */
[----:B------:R-:W-:Y:S01]  /*8b10*/  @!P6 IMAD.MOV R144, RZ, RZ, -R144 ;  /* 0x000000ffff90e224 */ /* 0x000fe200078e0a90 */
[----:B------:R-:W-:Y:S01]  /*8b20*/  ISETP.GT.U32.AND P6, PT, R2, R149, PT ;  /* 0x000000950200720c */ /* 0x000fe20003fc4070 */
[----:B------:R-:W-:Y:S02]  /*8b30*/  VIADD R241, R3, 0x65 ;  /* 0x0000006503f17836 */ /* 0x000fe40000000000 */
[----:B------:R-:W-:-:S03]  /*8b40*/  IMAD.HI.U32 R4, R0, R151, RZ ;  /* 0x0000009700047227 */ /* 0x000fc600078e00ff */
[----:B------:R-:W-:Y:S01]  /*8b50*/  IABS R154, R241 ;  /* 0x000000f1009a7213 */ /* 0x000fe20000000000 */
[----:B------:R-:W-:Y:S01]  /*8b60*/  @!P5 IMAD.MOV R145, RZ, RZ, -R145 ;  /* 0x000000ffff91d224 */ /* 0x000fe200078e0a91 */
[----:B------:R-:W-:Y:S01]  /*8b70*/  ISETP.GT.U32.AND P5, PT, R2, R150, PT ;  /* 0x000000960200720c */ /* 0x000fe20003fa4070 */
[----:B------:R-:W-:Y:S02]  /*8b80*/  IMAD.MOV R4, RZ, RZ, -R4 ;  /* 0x000000ffff047224 */ /* 0x000fe400078e0a04 */
[----:B------:R-:W-:Y:S01]  /*8b90*/  @!P0 IMAD.IADD R147, R147, 0x1, -R2 ;  /* 0x0000000193938824 */ /* 0x000fe200078e0a02 */
[----:B------:R-:W-:Y:S01]  /*8ba0*/  ISETP.GE.AND P0, PT, R242, RZ, PT ;  /* 0x000000fff200720c */ /* 0x000fe20003f06270 */
[----:B------:R-:W-:Y:S02]  /*8bb0*/  IMAD R151, R2, R4, R151 ;  /* 0x0000000402977224 */ /* 0x000fe400078e0297 */
[----:B------:R-:W-:Y:S02]  /*8bc0*/  VIADD R242, R3, 0x64 ;  /* 0x0000006403f27836 */ /* 0x000fe40000000000 */
[----:B------:R-:W-:-:S03]  /*8bd0*/  IMAD.HI.U32 R4, R0, R154, RZ ;  /* 0x0000009a00047227 */ /* 0x000fc600078e00ff */
[----:B------:R-:W-:Y:S01]  /*8be0*/  IABS R155, R242 ;  /* 0x000000f2009b7213 */ /* 0x000fe20000000000 */
[--C-:B------:R-:W-:Y:S01]  /*8bf0*/  @!P3 IMAD.IADD R148, R148, 0x1, -R2.reuse ;  /* 0x000000019494b824 */ /* 0x100fe200078e0a02 */
[----:B------:R-:W-:Y:S01]  /*8c00*/  ISETP.GT.U32.AND P3, PT, R2, R151, PT ;  /* 0x000000970200720c */ /* 0x000fe20003f64070 */
[----:B------:R-:W-:Y:S01]  /*8c10*/  @!P6 IMAD.IADD R149, R149, 0x1, -R2 ;  /* 0x000000019595e824 */ /* 0x000fe200078e0a02 */
[----:B------:R-:W-:Y:S01]  /*8c20*/  ISETP.GE.AND P6, PT, R243, RZ, PT ;  /* 0x000000fff300720c */ /* 0x000fe20003fc6270 */
[----:B------:R-:W-:Y:S02]  /*8c30*/  IMAD.MOV R4, RZ, RZ, -R4 ;  /* 0x000000ffff047224 */ /* 0x000fe400078e0a04 */
[----:B------:R-:W-:Y:S02]  /*8c40*/  @!P5 IMAD.IADD R150, R150, 0x1, -R2 ;  /* 0x000000019696d824 */ /* 0x000fe400078e0a02 */
[----:B------:R-:W-:Y:S02]  /*8c50*/  VIADD R243, R3, 0x63 ;  /* 0x0000006303f37836 */ /* 0x000fe40000000000 */
[C---:B------:R-:W-:Y:S01]  /*8c60*/  IMAD R154, R2.reuse, R4, R154 ;  /* 0x00000004029a7224 */ /* 0x040fe200078e029a */
[----:B------:R-:W-:Y:S01]  /*8c70*/  ISETP.GT.U32.AND P5, PT, R2, R150, PT ;  /* 0x000000960200720c */ /* 0x000fe20003fa4070 */
[----:B------:R-:W-:Y:S01]  /*8c80*/  IMAD.HI.U32 R4, R0, R155, RZ ;  /* 0x0000009b00047227 */ /* 0x000fe200078e00ff */
[----:B------:R-:W-:-:S03]  /*8c90*/  IABS R157, R243 ;  /* 0x000000f3009d7213 */ /* 0x000fc60000000000 */
[----:B------:R-:W-:Y:S01]  /*8ca0*/  @!P1 IMAD.MOV R147, RZ, RZ, -R147 ;  /* 0x000000ffff939224 */ /* 0x000fe200078e0a93 */
[----:B------:R-:W-:Y:S01]  /*8cb0*/  ISETP.GT.U32.AND P1, PT, R2, R149, PT ;  /* 0x000000950200720c */ /* 0x000fe20003f24070 */
[----:B------:R-:W-:Y:S02]  /*8cc0*/  IMAD.MOV R5, RZ, RZ, -R4 ;  /* 0x000000ffff057224 */ /* 0x000fe400078e0a04 */
        /* <DEDUP_REMOVED lines=10> */
[----:B------:R-:W-:Y:S01]  /*8d70*/  ISETP.GT.U32.AND P0, PT, R2, R157, PT ;  /* 0x0000009d0200720c */ /* 0x000fe20003f04070 */
[----:B------:R-:W-:-:S02]  /*8d80*/  VIADD R241, R3, 0x62 ;  /* 0x0000006203f17836 */ /* 0x000fc40000000000 */
[C---:B------:R-:W-:Y:S02]  /*8d90*/  IMAD R155, R2.reuse, R5, R155 ;  /* 0x00000005029b7224 */ /* 0x040fe400078e029b */
[----:B------:R-:W-:Y:S01]  /*8da0*/  VIADD R242, R3, 0x61 ;  /* 0x0000006103f27836 */ /* 0x000fe20000000000 */
[----:B------:R-:W-:Y:S01]  /*8db0*/  IABS R5, R241 ;  /* 0x000000f100057213 */ /* 0x000fe20000000000 */
[----:B------:R-:W-:Y:S01]  /*8dc0*/  @!P3 IMAD.IADD R151, R151, 0x1, -R2 ;  /* 0x000000019797b824 */ /* 0x000fe200078e0a02 */
[C---:B------:R-:W-:Y:S01]  /*8dd0*/  ISETP.GT.U32.AND P3, PT, R2.reuse, R155, PT ;  /* 0x0000009b0200720c */ /* 0x040fe20003f64070 */
[----:B------:R-:W-:Y:S01]  /*8de0*/  @!P4 IMAD.MOV R148, RZ, RZ, -R148 ;  /* 0x000000ffff94c224 */ /* 0x000fe200078e0a94 */
[----:B------:R-:W-:Y:S01]  /*8df0*/  ISETP.GT.U32.AND P4, PT, R2, R154, PT ;  /* 0x0000009a0200720c */ /* 0x000fe20003f84070 */
[----:B------:R-:W-:Y:S01]  /*8e00*/  IMAD.HI.U32 R4, R0, R5, RZ ;  /* 0x0000000500047227 */ /* 0x000fe200078e00ff */
[----:B------:R-:W-:-:S03]  /*8e10*/  IABS R159, R242 ;  /* 0x000000f2009f7213 */ /* 0x000fc60000000000 */
[----:B------:R-:W-:Y:S02]  /*8e20*/  @!P0 IMAD.IADD R157, R157, 0x1, -R2 ;  /* 0x000000019d9d8824 */ /* 0x000fe400078e0a02 */
[----:B------:R-:W-:Y:S02]  /*8e30*/  IMAD.MOV R4, RZ, RZ, -R4 ;  /* 0x000000ffff047224 */ /* 0x000fe400078e0a04 */
[----:B------:R-:W-:Y:S01]  /*8e40*/  @!P2 IMAD.MOV R146, RZ, RZ, -R146 ;  /* 0x000000ffff92a224 */ /* 0x000fe200078e0a92 */
[----:B------:R-:W-:Y:S01]  /*8e50*/  ISETP.GE.AND P2, PT, R240, RZ, PT ;  /* 0x000000fff000720c */ /* 0x000fe20003f46270 */
[C---:B------:R-:W-:Y:S01]  /*8e60*/  IMAD R158, R2.reuse, R4, R5 ;  /* 0x00000004029e7224 */ /* 0x040fe200078e0205 */
[----:B------:R-:W-:Y:S01]  /*8e70*/  ISETP.GT.U32.AND P0, PT, R2, R157, PT ;  /* 0x0000009d0200720c */ /* 0x000fe20003f04070 */
[----:B------:R-:W-:-:S04]  /*8e80*/  IMAD.HI.U32 R5, R0, R159, RZ ;  /* 0x0000009f00057227 */ /* 0x000fc800078e00ff */
[--C-:B------:R-:W-:Y:S02]  /*8e90*/  @!P3 IMAD.IADD R155, R155, 0x1, -R2.reuse ;  /* 0x000000019b9bb824 */ /* 0x100fe400078e0a02 */
[----:B------:R-:W-:Y:S02]  /*8ea0*/  IMAD.MOV R5, RZ, RZ, -R5 ;  /* 0x000000ffff057224 */ /* 0x000fe400078e0a05 */
[--C-:B------:R-:W-:Y:S01]  /*8eb0*/  @!P4 IMAD.IADD R154, R154, 0x1, -R2.reuse ;  /* 0x000000019a9ac824 */ /* 0x100fe200078e0a02 */
[C---:B------:R-:W-:Y:S01]  /*8ec0*/  ISETP.GT.U32.AND P3, PT, R2.reuse, R155, PT ;  /* 0x0000009b0200720c */ /* 0x040fe20003f64070 */
[C---:B------:R-:W-:Y:S01]  /*8ed0*/  IMAD R159, R2.reuse, R5, R159 ;  /* 0x00000005029f7224 */ /* 0x040fe200078e029f */
[----:B------:R-:W-:Y:S01]  /*8ee0*/  @!P2 IADD3 R149, -R149, RZ, RZ ;  /* 0x000000ff9595a210 */ /* 0x000fe20007ffe1ff */
[--C-:B------:R-:W-:Y:S01]  /*8ef0*/  @!P0 IMAD.IADD R157, R157, 0x1, -R2.reuse ;  /* 0x000000019d9d8824 */ /* 0x100fe200078e0a02 */
[----:B------:R-:W-:Y:S01]  /*8f00*/  ISETP.GE.AND P4, PT, R243, RZ, PT ;  /* 0x000000fff300720c */ /* 0x000fe20003f86270 */
[C---:B------:R-:W-:Y:S01]  /*8f10*/  VIADD R243, R3.reuse, 0x60 ;  /* 0x0000006003f37836 */ /* 0x040fe20000000000 */
[C---:B------:R-:W-:Y:S01]  /*8f20*/  ISETP.GT.U32.AND P2, PT, R2.reuse, R154, PT ;  /* 0x0000009a0200720c */ /* 0x040fe20003f44070 */
[----:B------:R-:W-:Y:S01]  /*8f30*/  @!P6 IMAD.MOV R151, RZ, RZ, -R151 ;  /* 0x000000ffff97e224 */ /* 0x000fe200078e0a97 */
[C---:B------:R-:W-:Y:S01]  /*8f40*/  ISETP.GT.U32.AND P0, PT, R2.reuse, R159, PT ;  /* 0x0000009f0200720c */ /* 0x040fe20003f04070 */
[C---:B------:R-:W-:Y:S01]  /*8f50*/  VIADD R238, R3.reuse, 0x5f ;  /* 0x0000005f03ee7836 */ /* 0x040fe20000000000 */
[----:B------:R-:W-:Y:S01]  /*8f60*/  IABS R160, R243 ;  /* 0x000000f300a07213 */ /* 0x000fe20000000000 */
[----:B------:R-:W-:Y:S01]  /*8f70*/  VIADD R239, R3, 0x5e ;  /* 0x0000005e03ef7836 */ /* 0x000fe20000000000 */
[----:B------:R-:W-:Y:S01]  /*8f80*/  ISETP.GE.AND P6, PT, R241, RZ, PT ;  /* 0x000000fff100720c */ /* 0x000fe20003fc6270 */
[----:B------:R-:W-:Y:S01]  /*8f90*/  @!P3 IMAD.IADD R155, R155, 0x1, -R2 ;  /* 0x000000019b9bb824 */ /* 0x000fe200078e0a02 */
[----:B------:R-:W-:Y:S01]  /*8fa0*/  ISETP.GT.U32.AND P3, PT, R2, R158, PT ;  /* 0x0000009e0200720c */ /* 0x000fe20003f64070 */
[----:B------:R-:W-:Y:S01]  /*8fb0*/  VIADD R241, R3, 0x5d ;  /* 0x0000005d03f17836 */ /* 0x000fe20000000000 */
[----:B------:R-:W-:Y:S01]  /*8fc0*/  IABS R161, R238 ;  /* 0x000000ee00a17213 */ /* 0x000fe20000000000 */
[----:B------:R-:W-:Y:S01]  /*8fd0*/  IMAD.HI.U32 R4, R0, R160, RZ ;  /* 0x000000a000047227 */ /* 0x000fe200078e00ff */
[----:B------:R-:W-:-:S02]  /*8fe0*/  IABS R162, R239 ;  /* 0x000000ef00a27213 */ /* 0x000fc40000000000 */
[----:B------:R-:W-:Y:S01]  /*8ff0*/  IABS R163, R241 ;  /* 0x000000f100a37213 */ /* 0x000fe20000000000 */
[--C-:B------:R-:W-:Y:S01]  /*9000*/  @!P2 IMAD.IADD R154, R154, 0x1, -R2.reuse ;  /* 0x000000019a9aa824 */ /* 0x100fe200078e0a02 */
[----:B------:R-:W-:Y:S01]  /*9010*/  ISETP.GE.AND P2, PT, R242, RZ, PT ;  /* 0x000000fff200720c */ /* 0x000fe20003f46270 */
[----:B------:R-:W-:Y:S02]  /*9020*/  @!P0 IMAD.IADD R159, R159, 0x1, -R2 ;  /* 0x000000019f9f8824 */ /* 0x000fe400078e0a02 */
[----:B------:R-:W-:Y:S02]  /*9030*/  IMAD.MOV R4, RZ, RZ, -R4 ;  /* 0x000000ffff047224 */ /* 0x000fe400078e0a04 */
[----:B------:R-:W-:Y:S01]  /*9040*/  @!P1 IMAD.MOV R154, RZ, RZ, -R154 ;  /* 0x000000ffff9a9224 */ /* 0x000fe200078e0a9a */
[C---:B------:R-:W-:Y:S01]  /*9050*/  ISETP.GT.U32.AND P1, PT, R2.reuse, R159, PT ;  /* 0x0000009f0200720c */ /* 0x040fe20003f24070 */
[----:B------:R-:W-:Y:S02]  /*9060*/  IMAD R160, R2, R4, R160 ;  /* 0x0000000402a07224 */ /* 0x000fe400078e02a0 */
[----:B------:R-:W-:-:S04]  /*9070*/  IMAD.HI.U32 R4, R0, R163, RZ ;  /* 0x000000a300047227 */ /* 0x000fc800078e00ff */
[----:B------:R-:W-:Y:S01]  /*9080*/  @!P3 IMAD.IADD R158, R158, 0x1, -R2 ;  /* 0x000000019e9eb824 */ /* 0x000fe200078e0a02 */
[----:B------:R-:W-:Y:S01]  /*9090*/  ISETP.GT.U32.AND P3, PT, R2, R160, PT ;  /* 0x000000a00200720c */ /* 0x000fe20003f64070 */
[----:B------:R-:W-:Y:S02]  /*90a0*/  IMAD.MOV R4, RZ, RZ, -R4 ;  /* 0x000000ffff047224 */ /* 0x000fe400078e0a04 */
[----:B------:R-:W-:Y:S01]  /*90b0*/  IMAD.HI.U32 R6, R0, R161, RZ ;  /* 0x000000a100067227 */ /* 0x000fe200078e00ff */
[----:B------:R-:W-:-:S03]  /*90c0*/  ISETP.GT.U32.AND P0, PT, R2, R158, PT ;  /* 0x0000009e0200720c */ /* 0x000fc60003f04070 */
[C---:B------:R-:W-:Y:S02]  /*90d0*/  IMAD R163, R2.reuse, R4, R163 ;  /* 0x0000000402a37224 */ /* 0x040fe400078e02a3 */
[----:B------:R-:W-:Y:S02]  /*90e0*/  IMAD.MOV R6, RZ, RZ, -R6 ;  /* 0x000000ffff067224 */ /* 0x000fe400078e0a06 */
[----:B------:R-:W-:Y:S01]  /*90f0*/  @!P1 IMAD.IADD R159, R159, 0x1, -R2 ;  /* 0x000000019f9f9824 */ /* 0x000fe200078e0a02 */
[----:B------:R-:W-:Y:S01]  /*9100*/  ISETP.GT.U32.AND P1, PT, R2, R163, PT ;  /* 0x000000a30200720c */ /* 0x000fe20003f24070 */
[----:B------:R-:W-:Y:S02]  /*9110*/  VIADD R242, R3, 0x5b ;  /* 0x0000005b03f27836 */ /* 0x000fe40000000000 */
[----:B------:R-:W-:-:S03]  /*9120*/  IMAD.HI.U32 R5, R0, R162, RZ ;  /* 0x000000a200057227 */ /* 0x000fc600078e00ff */
[----:B------:R-:W-:Y:S01]  /*9130*/  IABS R165, R242 ;  /* 0x000000f200a57213 */ /* 0x000fe20000000000 */
[C---:B------:R-:W-:Y:S02]  /*9140*/  IMAD R161, R2.reuse, R6, R161 ;  /* 0x0000000602a17224 */ /* 0x040fe400078e02a1 */
[----:B------:R-:W-:Y:S02]  /*9150*/  IMAD.MOV R5, RZ, RZ, -R5 ;  /* 0x000000ffff057224 */ /* 0x000fe400078e0a05 */
[----:B------:R-:W-:Y:S01]  /*9160*/  @!P5 IMAD.MOV R155, RZ, RZ, -R155 ;  /* 0x000000ffff9bd224 */ /* 0x000fe200078e0a9b */
[----:B------:R-:W-:Y:S01]  /*9170*/  ISETP.GT.U32.AND P5, PT, R2, R161, PT ;  /* 0x000000a10200720c */ /* 0x000fe20003fa4070 */
[----:B------:R-:W-:Y:S01]  /*9180*/  @!P0 IMAD.IADD R158, R158, 0x1, -R2 ;  /* 0x000000019e9e8824 */ /* 0x000fe200078e0a02 */
[----:B------:R-:W-:Y:S01]  /*9190*/  ISETP.GE.AND P0, PT, R243, RZ, PT ;  /* 0x000000fff300720c */ /* 0x000fe20003f06270 */
[----:B------:R-:W-:Y:S02]  /*91a0*/  VIADD R240, R3, 0x5c ;  /* 0x0000005c03f07836 */ /* 0x000fe40000000000 */
[----:B------:R-:W-:-:S02]  /*91b0*/  IMAD R162, R2, R5, R162 ;  /* 0x0000000502a27224 */ /* 0x000fc400078e02a2 */
[----:B------:R-:W-:Y:S01]  /*91c0*/  VIADD R243, R3, 0x5a ;  /* 0x0000005a03f37836 */ /* 0x000fe20000000000 */
[----:B------:R-:W-:Y:S01]  /*91d0*/  IABS R164, R240 ;  /* 0x000000f000a47213 */ /* 0x000fe20000000000 */
[----:B------:R-:W-:-:S03]  /*91e0*/  IMAD.HI.U32 R5, R0, R165, RZ ;  /* 0x000000a500057227 */ /* 0x000fc600078e00ff */
[----:B------:R-:W-:Y:S01]  /*91f0*/  IABS R166, R243 ;  /* 0x000000f300a67213 */ /* 0x000fe20000000000 */
[--C-:B------:R-:W-:Y:S02]  /*9200*/  @!P3 IMAD.IADD R160, R160, 0x1, -R2.reuse ;  /* 0x00000001a0a0b824 */ /* 0x100fe400078e0a02 */
[----:B------:R-:W-:Y:S02]  /*9210*/  @!P1 IMAD.IADD R163, R163, 0x1, -R2 ;  /* 0x00000001a3a39824 */ /* 0x000fe400078e0a02 */
[----:B------:R-:W-:Y:S01]  /*9220*/  IMAD.MOV R5, RZ, RZ, -R5 ;  /* 0x000000ffff057224 */ /* 0x000fe200078e0a05 */
[C---:B------:R-:W-:Y:S01]  /*9230*/  ISETP.GT.U32.AND P3, PT, R2.reuse, R160, PT ;  /* 0x000000a00200720c */ /* 0x040fe20003f64070 */
[----:B------:R-:W-:Y:S01]  /*9240*/  @!P2 IMAD.MOV R159, RZ, RZ, -R159 ;  /* 0x000000ffff9fa224 */ /* 0x000fe200078e0a9f */
[C---:B------:R-:W-:Y:S01]  /*9250*/  ISETP.GT.U32.AND P2, PT, R2.reuse, R163, PT ;  /* 0x000000a30200720c */ /* 0x040fe20003f44070 */
[----:B------:R-:W-:Y:S02]  /*9260*/  IMAD R165, R2, R5, R165 ;  /* 0x0000000502a57224 */ /* 0x000fe400078e02a5 */
[----:B------:R-:W-:-:S04]  /*9270*/  IMAD.HI.U32 R4, R0, R164, RZ ;  /* 0x000000a400047227 */ /* 0x000fc800078e00ff */
[----:B------:R-:W-:-:S04]  /*9280*/  IMAD.HI.U32 R5, R0, R166, RZ ;  /* 0x000000a600057227 */ /* 0x000fc800078e00ff */
[----:B------:R-:W-:Y:S01]  /*9290*/  @!P5 IMAD.IADD R161, R161, 0x1, -R2 ;  /* 0x00000001a1a1d824 */ /* 0x000fe200078e0a02 */
[----:B------:R-:W-:Y:S01]  /*92a0*/  ISETP.GE.AND P5, PT, R238, RZ, PT ;  /* 0x000000ffee00720c */ /* 0x000fe20003fa6270 */
[----:B------:R-:W-:Y:S02]  /*92b0*/  IMAD.MOV R4, RZ, RZ, -R4 ;  /* 0x000000ffff047224 */ /* 0x000fe400078e0a04 */
[----:B------:R-:W-:Y:S01]  /*92c0*/  VIADD R238, R3, 0x59 ;  /* 0x0000005903ee7836 */ /* 0x000fe20000000000 */
[C---:B------:R-:W-:Y:S01]  /*92d0*/  ISETP.GT.U32.AND P1, PT, R2.reuse, R161, PT ;  /* 0x000000a10200720c */ /* 0x040fe20003f24070 */
[----:B------:R-:W-:Y:S02]  /*92e0*/  IMAD.MOV R5, RZ, RZ, -R5 ;  /* 0x000000ffff057224 */ /* 0x000fe400078e0a05 */
[C---:B------:R-:W-:Y:S01]  /*92f0*/  IMAD R164, R2.reuse, R4, R164 ;  /* 0x0000000402a47224 */ /* 0x040fe200078e02a4 */
[----:B------:R-:W-:Y:S01]  /*9300*/  IABS R4, R238 ;  /* 0x000000ee00047213 */ /* 0x000fe20000000000 */
[----:B------:R-:W-:-:S02]  /*9310*/  IMAD R166, R2, R5, R166 ;  /* 0x0000000502a67224 */ /* 0x000fc400078e02a6 */
[--C-:B------:R-:W-:Y:S01]  /*9320*/  @!P3 IMAD.IADD R160, R160, 0x1, -R2.reuse ;  /* 0x00000001a0a0b824 */ /* 0x100fe200078e0a02 */
[C---:B------:R-:W-:Y:S01]  /*9330*/  ISETP.GT.U32.AND P3, PT, R2.reuse, R164, PT ;  /* 0x000000a40200720c */ /* 0x040fe20003f64070 */
[----:B------:R-:W-:Y:S01]  /*9340*/  @!P2 IMAD.IADD R163, R163, 0x1, -R2 ;  /* 0x00000001a3a3a824 */ /* 0x000fe200078e0a02 */
[----:B------:R-:W-:Y:S01]  /*9350*/  ISETP.GT.U32.AND P2, PT, R2, R166, PT ;  /* 0x000000a60200720c */ /* 0x000fe20003f44070 */
[----:B------:R-:W-:-:S04]  /*9360*/  IMAD.HI.U32 R5, R0, R4, RZ ;  /* 0x0000000400057227 */ /* 0x000fc800078e00ff */
[----:B------:R-:W-:Y:S01]  /*9370*/  @!P0 IMAD.MOV R160, RZ, RZ, -R160 ;  /* 0x000000ffffa08224 */ /* 0x000fe200078e0aa0 */
[C---:B------:R-:W-:Y:S01]  /*9380*/  ISETP.GT.U32.AND P0, PT, R2.reuse, R165, PT ;  /* 0x000000a50200720c */ /* 0x040fe20003f04070 */
[----:B------:R-:W-:Y:S02]  /*9390*/  IMAD.MOV R5, RZ, RZ, -R5 ;  /* 0x000000ffff057224 */ /* 0x000fe400078e0a05 */
[----:B------:R-:W-:Y:S01]  /*93a0*/  @!P4 IMAD.MOV R157, RZ, RZ, -R157 ;  /* 0x000000ffff9dc224 */ /* 0x000fe200078e0a9d */
[C---:B------:R-:W-:Y:S01]  /*93b0*/  ISETP.GT.U32.AND P4, PT, R2.reuse, R162, PT ;  /* 0x000000a20200720c */ /* 0x040fe20003f84070 */
[----:B------:R-:W-:Y:S02]  /*93c0*/  IMAD R167, R2, R5, R4 ;  /* 0x0000000502a77224 */ /* 0x000fe400078e0204 */
[----:B------:R-:W-:Y:S01]  /*93d0*/  @!P1 IMAD.IADD R161, R161, 0x1, -R2 ;  /* 0x00000001a1a19824 */ /* 0x000fe200078e0a02 */
[----:B------:R-:W-:Y:S01]  /*93e0*/  ISETP.GE.AND P1, PT, R241, RZ, PT ;  /* 0x000000fff100720c */ /* 0x000fe20003f26270 */
[----:B------:R-:W-:-:S02]  /*93f0*/  VIADD R241, R3, 0x58 ;  /* 0x0000005803f17836 */ /* 0x000fc40000000000 */
[--C-:B------:R-:W-:Y:S01]  /*9400*/  @!P2 IMAD.IADD R166, R166, 0x1, -R2.reuse ;  /* 0x00000001a6a6a824 */ /* 0x100fe200078e0a02 */
[----:B------:R-:W-:Y:S01]  /*9410*/  ISETP.GT.U32.AND P2, PT, R2, R167, PT ;  /* 0x000000a70200720c */ /* 0x000fe20003f44070 */
[--C-:B------:R-:W-:Y:S01]  /*9420*/  @!P0 IMAD.IADD R165, R165, 0x1, -R2.reuse ;  /* 0x00000001a5a58824 */ /* 0x100fe200078e0a02 */
[----:B------:R-:W-:Y:S01]  /*9430*/  IABS R168, R241 ;  /* 0x000000f100a87213 */ /* 0x000fe20000000000 */
[--C-:B------:R-:W-:Y:S01]  /*9440*/  @!P3 IMAD.IADD R164, R164, 0x1, -R2.reuse ;  /* 0x00000001a4a4b824 */ /* 0x100fe200078e0a02 */
[----:B------:R-:W-:Y:S01]  /*9450*/  ISETP.GE.AND P0, PT, R243, RZ, PT ;  /* 0x000000fff300720c */ /* 0x000fe20003f06270 */
[----:B------:R-:W-:Y:S02]  /*9460*/  VIADD R243, R3, 0x57 ;  /* 0x0000005703f37836 */ /* 0x000fe40000000000 */
[----:B------:R-:W-:Y:S01]  /*9470*/  @!P4 IMAD.IADD R162, R162, 0x1, -R2 ;  /* 0x00000001a2a2c824 */ /* 0x000fe200078e0a02 */
[----:B------:R-:W-:Y:S01]  /*9480*/  ISETP.GE.AND P4, PT, R239, RZ, PT ;  /* 0x000000ffef00720c */ /* 0x000fe20003f86270 */
[----:B------:R-:W-:Y:S01]  /*9490*/  IMAD.HI.U32 R6, R0, R168, RZ ;  /* 0x000000a800067227 */ /* 0x000fe200078e00ff */
[----:B------:R-:W-:-:S02]  /*94a0*/  IABS R152, R243 ;  /* 0x000000f300987213 */ /* 0x000fc40000000000 */
[----:B------:R-:W-:Y:S01]  /*94b0*/  ISETP.GT.U32.AND P3, PT, R2, R162, PT ;  /* 0x000000a20200720c */ /* 0x000fe20003f64070 */
[----:B------:R-:W-:Y:S01]  /*94c0*/  @!P2 IMAD.IADD R167, R167, 0x1, -R2 ;  /* 0x00000001a7a7a824 */ /* 0x000fe200078e0a02 */
[----:B------:R-:W-:Y:S01]  /*94d0*/  IADD3 R6, -R6, RZ, RZ ;  /* 0x000000ff06067210 */ /* 0x000fe20007ffe1ff */
[----:B------:R-:W-:Y:S01]  /*94e0*/  IMAD.HI.U32 R8, R0, R152, RZ ;  /* 0x0000009800087227 */ /* 0x000fe200078e00ff */
[----:B------:R-:W-:-:S03]  /*94f0*/  ISETP.GT.U32.AND P2, PT, R2, R165, PT ;  /* 0x000000a50200720c */ /* 0x000fc60003f44070 */
[----:B------:R-:W-:Y:S02]  /*9500*/  VIADD R239, R3, 0x56 ;  /* 0x0000005603ef7836 */ /* 0x000fe40000000000 */
[----:B------:R-:W-:Y:S01]  /*9510*/  @!P6 IMAD.MOV R158, RZ, RZ, -R158 ;  /* 0x000000ffff9ee224 */ /* 0x000fe200078e0a9e */
[C---:B------:R-:W-:Y:S01]  /*9520*/  ISETP.GT.U32.AND P6, PT, R2.reuse, R164, PT ;  /* 0x000000a40200720c */ /* 0x040fe20003fc4070 */
[C---:B------:R-:W-:Y:S01]  /*9530*/  IMAD R168, R2.reuse, R6, R168 ;  /* 0x0000000602a87224 */ /* 0x040fe200078e02a8 */
[----:B------:R-:W-:Y:S01]  /*9540*/  IABS R5, R239 ;  /* 0x000000ef00057213 */ /* 0x000fe20000000000 */
[----:B------:R-:W-:Y:S02]  /*9550*/  IMAD.MOV R8, RZ, RZ, -R8 ;  /* 0x000000ffff087224 */ /* 0x000fe400078e0a08 */
[----:B------:R-:W-:Y:S01]  /*9560*/  @!P1 IMAD.MOV R163, RZ, RZ, -R163 ;  /* 0x000000ffffa39224 */ /* 0x000fe200078e0aa3 */
[C---:B------:R-:W-:Y:S01]  /*9570*/  ISETP.GT.U32.AND P1, PT, R2.reuse, R168, PT ;  /* 0x000000a80200720c */ /* 0x040fe20003f24070 */
[----:B------:R-:W-:-:S02]  /*9580*/  IMAD R8, R2, R8, R152 ;  /* 0x0000000802087224 */ /* 0x000fc400078e0298 */
[----:B------:R-:W-:Y:S01]  /*9590*/  @!P5 IMAD.MOV R161, RZ, RZ, -R161 ;  /* 0x000000ffffa1d224 */ /* 0x000fe200078e0aa1 */
[----:B------:R-:W-:Y:S01]  /*95a0*/  ISETP.GT.U32.AND P5, PT, R2, R166, PT ;  /* 0x000000a60200720c */ /* 0x000fe20003fa4070 */
[----:B------:R-:W-:-:S04]  /*95b0*/  IMAD.HI.U32 R153, R0, R5, RZ ;  /* 0x0000000500997227 */ /* 0x000fc800078e00ff */
[--C-:B------:R-:W-:Y:S01]  /*95c0*/  @!P3 IMAD.IADD R162, R162, 0x1, -R2.reuse ;  /* 0x00000001a2a2b824 */ /* 0x100fe200078e0a02 */
[----:B------:R-:W-:Y:S01]  /*95d0*/  ISETP.GE.AND P3, PT, R240, RZ, PT ;  /* 0x000000fff000720c */ /* 0x000fe20003f66270 */
[--C-:B------:R-:W-:Y:S01]  /*95e0*/  @!P2 IMAD.IADD R165, R165, 0x1, -R2.reuse ;  /* 0x00000001a5a5a824 */ /* 0x100fe200078e0a02 */
[----:B------:R-:W-:Y:S01]  /*95f0*/  ISETP.GT.U32.AND P2, PT, R2, R8, PT ;  /* 0x000000080200720c */ /* 0x000fe20003f44070 */
[C---:B------:R-:W-:Y:S02]  /*9600*/  VIADD R240, R3.reuse, 0x55 ;  /* 0x0000005503f07836 */ /* 0x040fe40000000000 */
[----:B------:R-:W-:Y:S02]  /*9610*/  IMAD.MOV R153, RZ, RZ, -R153 ;  /* 0x000000ffff997224 */ /* 0x000fe400078e0a99 */
[----:B------:R-:W-:Y:S01]  /*9620*/  @!P6 IMAD.IADD R164, R164, 0x1, -R2 ;  /* 0x00000001a4a4e824 */ /* 0x000fe200078e0a02 */
[----:B------:R-:W-:Y:S01]  /*9630*/  ISETP.GE.AND P6, PT, R242, RZ, PT ;  /* 0x000000fff200720c */ /* 0x000fe20003fc6270 */
[----:B------:R-:W-:Y:S01]  /*9640*/  VIADD R242, R3, 0x54 ;  /* 0x0000005403f27836 */ /* 0x000fe20000000000 */
[----:B------:R-:W-:Y:S01]  /*9650*/  IABS R7, R240 ;  /* 0x000000f000077213 */ /* 0x000fe20000000000 */
[----:B------:R-:W-:-:S02]  /*9660*/  IMAD R5, R2, R153, R5 ;  /* 0x0000009902057224 */ /* 0x000fc400078e0205 */
[----:B------:R-:W-:Y:S01]  /*9670*/  @!P4 IMAD.MOV R162, RZ, RZ, -R162 ;  /* 0x000000ffffa2c224 */ /* 0x000fe200078e0aa2 */
[----:B------:R-:W-:Y:S01]  /*9680*/  ISETP.GT.U32.AND P4, PT, R2, R167, PT ;  /* 0x000000a70200720c */ /* 0x000fe20003f84070 */
[--C-:B------:R-:W-:Y:S01]  /*9690*/  @!P1 IMAD.IADD R168, R168, 0x1, -R2.reuse ;  /* 0x00000001a8a89824 */ /* 0x100fe200078e0a02 */
[----:B------:R-:W-:Y:S01]  /*96a0*/  IABS R4, R242 ;  /* 0x000000f200047213 */ /* 0x000fe20000000000 */
[----:B------:R-:W-:Y:S01]  /*96b0*/  @!P5 IMAD.IADD R166, R166, 0x1, -R2 ;  /* 0x00000001a6a6d824 */ /* 0x000fe200078e0a02 */
[----:B------:R-:W-:Y:S01]  /*96c0*/  ISETP.GT.U32.AND P5, PT, R2, R5, PT ;  /* 0x000000050200720c */ /* 0x000fe20003fa4070 */
[----:B------:R-:W-:Y:S01]  /*96d0*/  IMAD.HI.U32 R6, R0, R7, RZ ;  /* 0x0000000700067227 */ /* 0x000fe200078e00ff */
[----:B------:R-:W-:-:S03]  /*96e0*/  ISETP.GE.AND P1, PT, R243, RZ, PT ;  /* 0x000000fff300720c */ /* 0x000fc60003f26270 */
[----:B------:R-:W-:Y:S01]  /*96f0*/  @!P2 IMAD.IADD R8, R8, 0x1, -R2 ;  /* 0x000000010808a824 */ /* 0x000fe200078e0a02 */
[----:B------:R-:W-:Y:S01]  /*9700*/  ISETP.GT.U32.AND P2, PT, R2, R168, PT ;  /* 0x000000a80200720c */ /* 0x000fe20003f44070 */
[----:B------:R-:W-:-:S04]  /*9710*/  IMAD.HI.U32 R152, R0, R4, RZ ;  /* 0x0000000400987227 */ /* 0x000fc800078e00ff */
[----:B------:R-:W-:Y:S02]  /*9720*/  IMAD.MOV R6, RZ, RZ, -R6 ;  /* 0x000000ffff067224 */ /* 0x000fe400078e0a06 */
[----:B------:R-:W-:Y:S02]  /*9730*/  IMAD.MOV R152, RZ, RZ, -R152 ;  /* 0x000000ffff987224 */ /* 0x000fe400078e0a98 */
[C---:B------:R-:W-:Y:S02]  /*9740*/  IMAD R7, R2.reuse, R6, R7 ;  /* 0x0000000602077224 */ /* 0x040fe400078e0207 */
[----:B------:R-:W-:Y:S01]  /*9750*/  @!P4 IMAD.IADD R167, R167, 0x1, -R2 ;  /* 0x00000001a7a7c824 */ /* 0x000fe200078e0a02 */
[----:B------:R-:W-:Y:S01]  /*9760*/  ISETP.GE.AND P4, PT, R241, RZ, PT ;  /* 0x000000fff100720c */ /* 0x000fe20003f86270 */
[----:B------:R-:W-:Y:S02]  /*9770*/  VIADD R241, R3, 0x52 ;  /* 0x0000005203f17836 */ /* 0x000fe40000000000 */
[----:B------:R-:W-:-:S02]  /*9780*/  IMAD R4, R2, R152, R4 ;  /* 0x0000009802047224 */ /* 0x000fc400078e0204 */
[----:B------:R-:W-:Y:S01]  /*9790*/  @!P0 IMAD.MOV R166, RZ, RZ, -R166 ;  /* 0x000000ffffa68224 */ /* 0x000fe200078e0aa6 */
[C---:B------:R-:W-:Y:S01]  /*97a0*/  ISETP.GT.U32.AND P0, PT, R2.reuse, R7, PT ;  /* 0x000000070200720c */ /* 0x040fe20003f04070 */
[----:B------:R-:W-:Y:S01]  /*97b0*/  VIADD R243, R3, 0x53 ;  /* 0x0000005303f37836 */ /* 0x000fe20000000000 */
[----:B------:R-:W-:Y:S01]  /*97c0*/  IABS R152, R241 ;  /* 0x000000f100987213 */ /* 0x000fe20000000000 */
[--C-:B------:R-:W-:Y:S01]  /*97d0*/  @!P5 IMAD.IADD R5, R5, 0x1, -R2.reuse ;  /* 0x000000010505d824 */ /* 0x100fe200078e0a02 */
[----:B------:R-:W-:Y:S01]  /*97e0*/  ISETP.GT.U32.AND P5, PT, R2, R8, PT ;  /* 0x000000080200720c */ /* 0x000fe20003fa4070 */
[----:B------:R-:W-:Y:S01]  /*97f0*/  @!P2 IMAD.IADD R168, R168, 0x1, -R2 ;  /* 0x00000001a8a8a824 */ /* 0x000fe200078e0a02 */
[----:B------:R-:W-:Y:S01]  /*9800*/  ISETP.GT.U32.AND P2, PT, R2, R4, PT ;  /* 0x000000040200720c */ /* 0x000fe20003f44070 */
[----:B------:R-:W-:Y:S01]  /*9810*/  IMAD.HI.U32 R169, R0, R152, RZ ;  /* 0x0000009800a97227 */ /* 0x000fe200078e00ff */
[----:B------:R-:W-:-:S03]  /*9820*/  IABS R6, R243 ;  /* 0x000000f300067213 */ /* 0x000fc60000000000 */
[----:B------:R-:W-:Y:S02]  /*9830*/  IMAD.MOV R169, RZ, RZ, -R169 ;  /* 0x000000ffffa97224 */ /* 0x000fe400078e0aa9 */
[----:B------:R-:W-:-:S04]  /*9840*/  IMAD.HI.U32 R153, R0, R6, RZ ;  /* 0x0000000600997227 */ /* 0x000fc800078e00ff */
[--C-:B------:R-:W-:Y:S01]  /*9850*/  @!P0 IMAD.IADD R7, R7, 0x1, -R2.reuse ;  /* 0x0000000107078824 */ /* 0x100fe200078e0a02 */
[----:B------:R-:W-:Y:S01]  /*9860*/  ISETP.GE.AND P0, PT, R243, RZ, PT ;  /* 0x000000fff300720c */ /* 0x000fe20003f06270 */
[--C-:B------:R-:W-:Y:S01]  /*9870*/  @!P5 IMAD.IADD R8, R8, 0x1, -R2.reuse ;  /* 0x000000010808d824 */ /* 0x100fe200078e0a02 */
[----:B------:R-:W-:Y:S01]  /*9880*/  ISETP.GE.AND P5, PT, R240, RZ, PT ;  /* 0x000000fff000720c */ /* 0x000fe20003fa6270 */
[----:B------:R-:W-:Y:S02]  /*9890*/  IMAD.MOV R153, RZ, RZ, -R153 ;  /* 0x000000ffff997224 */ /* 0x000fe400078e0a99 */
[----:B------:R-:W-:Y:S01]  /*98a0*/  @!P6 IMAD.MOV R165, RZ, RZ, -R165 ;  /* 0x000000ffffa5e224 */ /* 0x000fe200078e0aa5 */
[----:B------:R-:W-:Y:S01]  /*98b0*/  ISETP.GT.U32.AND P6, PT, R2, R5, PT ;  /* 0x000000050200720c */ /* 0x000fe20003fc4070 */
[----:B------:R-:W-:Y:S01]  /*98c0*/  @!P2 IMAD.IADD R4, R4, 0x1, -R2 ;  /* 0x000000010404a824 */ /* 0x000fe200078e0a02 */
[C---:B------:R-:W-:Y:S01]  /*98d0*/  ISETP.GT.U32.AND P2, PT, R2.reuse, R7, PT ;  /* 0x000000070200720c */ /* 0x040fe20003f44070 */
[----:B------:R-:W-:-:S02]  /*98e0*/  IMAD R174, R2, R169, R152 ;  /* 0x000000a902ae7224 */ /* 0x000fc400078e0298 */
[C---:B------:R-:W-:Y:S02]  /*98f0*/  IMAD R173, R2.reuse, R153, R6 ;  /* 0x0000009902ad7224 */ /* 0x040fe400078e0206 */
[----:B------:R-:W-:Y:S02]  /*9900*/  IMAD.MOV.U32 R169, RZ, RZ, R8 ;  /* 0x000000ffffa97224 */ /* 0x000fe400078e0008 */
[----:B------:R-:W-:Y:S02]  /*9910*/  VIADD R243, R3, 0x50 ;  /* 0x0000005003f37836 */ /* 0x000fe40000000000 */
[----:B------:R-:W-:Y:S01]  /*9920*/  @!P1 IMAD.MOV R169, RZ, RZ, -R169 ;  /* 0x000000ffffa99224 */ /* 0x000fe200078e0aa9 */
[----:B------:R-:W-:Y:S01]  /*9930*/  ISETP.GT.U32.AND P1, PT, R2, R173, PT ;  /* 0x000000ad0200720c */ /* 0x000fe20003f24070 */
[--C-:B------:R-:W-:Y:S01]  /*9940*/  @!P6 IMAD.IADD R5, R5, 0x1, -R2.reuse ;  /* 0x000000010505e824 */ /* 0x100fe200078e0a02 */
[----:B------:R-:W-:Y:S01]  /*9950*/  ISETP.GE.AND P6, PT, R242, RZ, PT ;  /* 0x000000fff200720c */ /* 0x000fe20003fc6270 */
[----:B------:R-:W-:Y:S01]  /*9960*/  @!P2 IMAD.IADD R7, R7, 0x1, -R2 ;  /* 0x000000010707a824 */ /* 0x000fe200078e0a02 */
[----:B------:R-:W-:Y:S01]  /*9970*/  ISETP.GT.U32.AND P2, PT, R2, R174, PT ;  /* 0x000000ae0200720c */ /* 0x000fe20003f44070 */
[----:B------:R-:W-:Y:S01]  /*9980*/  VIADD R242, R3, 0x51 ;  /* 0x0000005103f27836 */ /* 0x000fe20000000000 */
[----:B------:R-:W-:Y:S01]  /*9990*/  IABS R176, R243 ;  /* 0x000000f300b07213 */ /* 0x000fe20000000000 */
[----:B------:R-:W-:-:S02]  /*99a0*/  IMAD.MOV.U32 R171, RZ, RZ, R7 ;  /* 0x000000ffffab7224 */ /* 0x000fc400078e0007 */
[----:B------:R-:W-:Y:S01]  /*99b0*/  IMAD.MOV.U32 R170, RZ, RZ, R5 ;  /* 0x000000ffffaa7224 */ /* 0x000fe200078e0005 */
[----:B------:R-:W-:Y:S01]  /*99c0*/  IABS R175, R242 ;  /* 0x000000f200af7213 */ /* 0x000fe20000000000 */
[----:B------:R-:W-:Y:S02]  /*99d0*/  @!P5 IMAD.MOV R171, RZ, RZ, -R171 ;  /* 0x000000ffffabd224 */ /* 0x000fe400078e0aab */
[----:B------:R-:W-:Y:S01]  /*99e0*/  @!P1 IMAD.IADD R173, R173, 0x1, -R2 ;  /* 0x00000001adad9824 */ /* 0x000fe200078e0a02 */
[----:B------:R-:W-:Y:S01]  /*99f0*/  ISETP.GE.AND P1, PT, R243, RZ, PT ;  /* 0x000000fff300720c */ /* 0x000fe20003f26270 */
[----:B------:R-:W-:-:S03]  /*9a00*/  IMAD.HI.U32 R5, R0, R175, RZ ;  /* 0x000000af00057227 */ /* 0x000fc600078e00ff */
[----:B------:R-:W-:Y:S01]  /*9a10*/  ISETP.GT.U32.AND P5, PT, R2, R173, PT ;  /* 0x000000ad0200720c */ /* 0x000fe20003fa4070 */
[----:B------:R-:W-:Y:S02]  /*9a20*/  @!P2 IMAD.IADD R174, R174, 0x1, -R2 ;  /* 0x00000001aeaea824 */ /* 0x000fe400078e0a02 */
[----:B------:R-:W-:Y:S02]  /*9a30*/  IMAD.MOV R5, RZ, RZ, -R5 ;  /* 0x000000ffff057224 */ /* 0x000fe400078e0a05 */
[----:B------:R-:W-:Y:S01]  /*9a40*/  @!P4 IMAD.MOV R168, RZ, RZ, -R168 ;  /* 0x000000ffffa8c224 */ /* 0x000fe200078e0aa8 */
[C---:B------:R-:W-:Y:S01]  /*9a50*/  ISETP.GT.U32.AND P2, PT, R2.reuse, R174, PT ;  /* 0x000000ae0200720c */ /* 0x040fe20003f44070 */
[C---:B------:R-:W-:Y:S01]  /*9a60*/  IMAD R175, R2.reuse, R5, R175 ;  /* 0x0000000502af7224 */ /* 0x040fe200078e02af */
[----:B------:R-:W-:Y:S01]  /*9a70*/  ISETP.GT.U32.AND P4, PT, R2, R4, PT ;  /* 0x000000040200720c */ /* 0x000fe20003f84070 */
[----:B------:R-:W-:-:S04]  /*9a80*/  IMAD.HI.U32 R6, R0, R176, RZ ;  /* 0x000000b000067227 */ /* 0x000fc800078e00ff */
[----:B------:R-:W-:Y:S01]  /*9a90*/  @!P5 IMAD.IADD R173, R173, 0x1, -R2 ;  /* 0x00000001adadd824 */ /* 0x000fe200078e0a02 */
[----:B------:R-:W-:Y:S01]  /*9aa0*/  ISETP.GT.U32.AND P5, PT, R2, R175, PT ;  /* 0x000000af0200720c */ /* 0x000fe20003fa4070 */
[----:B------:R-:W-:Y:S02]  /*9ab0*/  IMAD.MOV R6, RZ, RZ, -R6 ;  /* 0x000000ffff067224 */ /* 0x000fe400078e0a06 */
[----:B------:R-:W-:-:S04]  /*9ac0*/  IMAD.HI.U32 R5, R0, R177, RZ ;  /* 0x000000b100057227 */ /* 0x000fc800078e00ff */
[----:B------:R-:W-:Y:S02]  /*9ad0*/  IMAD R176, R2, R6, R176 ;  /* 0x0000000602b07224 */ /* 0x000fe400078e02b0 */
[----:B------:R-:W-:Y:S02]  /*9ae0*/  IMAD.MOV R5, RZ, RZ, -R5 ;  /* 0x000000ffff057224 */ /* 0x000fe400078e0a05 */
[----:B------:R-:W-:Y:S01]  /*9af0*/  @!P3 IMAD.MOV R164, RZ, RZ, -R164 ;  /* 0x000000ffffa4b224 */ /* 0x000fe200078e0aa4 */
[----:B------:R-:W-:Y:S01]  /*9b00*/  ISETP.GE.AND P3, PT, R238, RZ, PT ;  /* 0x000000ffee00720c */ /* 0x000fe20003f66270 */
[--C-:B------:R-:W-:Y:S01]  /*9b10*/  @!P2 IMAD.IADD R174, R174, 0x1, -R2.reuse ;  /* 0x00000001aeaea824 */ /* 0x100fe200078e0a02 */
[C---:B------:R-:W-:Y:S01]  /*9b20*/  ISETP.GT.U32.AND P2, PT, R2.reuse, R176, PT ;  /* 0x000000b00200720c */ /* 0x040fe20003f44070 */
[----:B------:R-:W-:Y:S02]  /*9b30*/  IMAD R177, R2, R5, R177 ;  /* 0x0000000502b17224 */ /* 0x000fe400078e02b1 */
[----:B------:R-:W-:Y:S01]  /*9b40*/  @!P4 IMAD.IADD R4, R4, 0x1, -R2 ;  /* 0x000000010404c824 */ /* 0x000fe200078e0a02 */
[----:B------:R-:W-:Y:S01]  /*9b50*/  ISETP.GE.AND P4, PT, R242, RZ, PT ;  /* 0x000000fff200720c */ /* 0x000fe20003f86270 */
[----:B------:R-:W-:-:S02]  /*9b60*/  VIADD R243, R3, 0x4d ;  /* 0x0000004d03f37836 */ /* 0x000fc40000000000 */
[----:B------:R-:W-:-:S03]  /*9b70*/  IMAD.HI.U32 R8, R0, R178, RZ ;  /* 0x000000b200087227 */ /* 0x000fc600078e00ff */
[----:B------:R-:W-:Y:S01]  /*9b80*/  IABS R179, R243 ;  /* 0x000000f300b37213 */ /* 0x000fe20000000000 */
[----:B------:R-:W-:Y:S01]  /*9b90*/  @!P5 IMAD.IADD R175, R175, 0x1, -R2 ;  /* 0x00000001afafd824 */ /* 0x000fe200078e0a02 */
[C---:B------:R-:W-:Y:S01]  /*9ba0*/  ISETP.GT.U32.AND P5, PT, R2.reuse, R177, PT ;  /* 0x000000b10200720c */ /* 0x040fe20003fa4070 */
[----:B------:R-:W-:Y:S02]  /*9bb0*/  IMAD.MOV R8, RZ, RZ, -R8 ;  /* 0x000000ffff087224 */ /* 0x000fe400078e0a08 */
[----:B------:R-:W-:Y:S02]  /*9bc0*/  IMAD.MOV.U32 R172, RZ, RZ, R4 ;  /* 0x000000ffffac7224 */ /* 0x000fe400078e0004 */
[----:B------:R-:W-:Y:S02]  /*9bd0*/  VIADD R237, R3, 0x4c ;  /* 0x0000004c03ed7836 */ /* 0x000fe40000000000 */
[C---:B------:R-:W-:Y:S02]  /*9be0*/  IMAD R178, R2.reuse, R8, R178 ;  /* 0x0000000802b27224 */ /* 0x040fe400078e02b2 */
[----:B------:R-:W-:Y:S01]  /*9bf0*/  @!P6 IMAD.MOV R172, RZ, RZ, -R172 ;  /* 0x000000fffface224 */ /* 0x000fe200078e0aac */
[----:B------:R-:W-:Y:S01]  /*9c00*/  ISETP.GT.U32.AND P6, PT, R2, R175, PT ;  /* 0x000000af0200720c */ /* 0x000fe20003fc4070 */
[----:B------:R-:W-:Y:S01]  /*9c10*/  IMAD.HI.U32 R7, R0, R179, RZ ;  /* 0x000000b300077227 */ /* 0x000fe200078e00ff */
[----:B------:R-:W-:-:S03]  /*9c20*/  IABS R180, R237 ;  /* 0x000000ed00b47213 */ /* 0x000fc60000000000 */
[----:B------:R-:W-:Y:S01]  /*9c30*/  @!P3 IMAD.MOV R167, RZ, RZ, -R167 ;  /* 0x000000ffffa7b224 */ /* 0x000fe200078e0aa7 */
[----:B------:R-:W-:Y:S01]  /*9c40*/  ISETP.GE.AND P3, PT, R239, RZ, PT ;  /* 0x000000ffef00720c */ /* 0x000fe20003f66270 */
[----:B------:R-:W-:Y:S01]  /*9c50*/  @!P2 IMAD.IADD R176, R176, 0x1, -R2 ;  /* 0x00000001b0b0a824 */ /* 0x000fe200078e0a02 */
[----:B------:R-:W-:Y:S01]  /*9c60*/  ISETP.GT.U32.AND P2, PT, R2, R178, PT ;  /* 0x000000b20200720c */ /* 0x000fe20003f44070 */
[----:B------:R-:W-:Y:S02]  /*9c70*/  IMAD.MOV R7, RZ, RZ, -R7 ;  /* 0x000000ffff077224 */ /* 0x000fe400078e0a07 */
[----:B------:R-:W-:Y:S02]  /*9c80*/  VIADD R239, R3, 0x4a ;  /* 0x0000004a03ef7836 */ /* 0x000fe40000000000 */
[----:B------:R-:W-:-:S03]  /*9c90*/  IMAD.HI.U32 R6, R0, R180, RZ ;  /* 0x000000b400067227 */ /* 0x000fc600078e00ff */
[----:B------:R-:W-:Y:S01]  /*9ca0*/  IABS R182, R239 ;  /* 0x000000ef00b67213 */ /* 0x000fe20000000000 */
[--C-:B------:R-:W-:Y:S01]  /*9cb0*/  @!P5 IMAD.IADD R177, R177, 0x1, -R2.reuse ;  /* 0x00000001b1b1d824 */ /* 0x100fe200078e0a02 */
[C---:B------:R-:W-:Y:S01]  /*9cc0*/  ISETP.GT.U32.AND P5, PT, R2.reuse, R176, PT ;  /* 0x000000b00200720c */ /* 0x040fe20003fa4070 */
[----:B------:R-:W-:Y:S01]  /*9cd0*/  IMAD R179, R2, R7, R179 ;  /* 0x0000000702b37224 */ /* 0x000fe200078e02b3 */
[----:B------:R-:W-:Y:S01]  /*9ce0*/  IADD3 R6, -R6, RZ, RZ ;  /* 0x000000ff06067210 */ /* 0x000fe20007ffe1ff */
[----:B------:R-:W-:Y:S02]  /*9cf0*/  VIADD R238, R3, 0x4b ;  /* 0x0000004b03ee7836 */ /* 0x000fe40000000000 */
[----:B------:R-:W-:Y:S01]  /*9d00*/  @!P6 IMAD.IADD R175, R175, 0x1, -R2 ;  /* 0x00000001afafe824 */ /* 0x000fe200078e0a02 */
[----:B------:R-:W-:Y:S01]  /*9d10*/  ISETP.GT.U32.AND P6, PT, R2, R179, PT ;  /* 0x000000b30200720c */ /* 0x000fe20003fc4070 */
[----:B------:R-:W-:Y:S01]  /*9d20*/  IMAD.HI.U32 R4, R0, R182, RZ ;  /* 0x000000b600047227 */ /* 0x000fe200078e00ff */
[----:B------:R-:W-:-:S03]  /*9d30*/  IABS R181, R238 ;  /* 0x000000ee00b57213 */ /* 0x000fc60000000000 */
[----:B------:R-:W-:Y:S01]  /*9d40*/  @!P2 IMAD.IADD R178, R178, 0x1, -R2 ;  /* 0x00000001b2b2a824 */ /* 0x000fe200078e0a02 */
[C---:B------:R-:W-:Y:S01]  /*9d50*/  ISETP.GT.U32.AND P2, PT, R2.reuse, R177, PT ;  /* 0x000000b10200720c */ /* 0x040fe20003f44070 */
[C---:B------:R-:W-:Y:S02]  /*9d60*/  IMAD R180, R2.reuse, R6, R180 ;  /* 0x0000000602b47224 */ /* 0x040fe400078e02b4 */
[----:B------:R-:W-:Y:S02]  /*9d70*/  IMAD.MOV R4, RZ, RZ, -R4 ;  /* 0x000000ffff047224 */ /* 0x000fe400078e0a04 */
[----:B------:R-:W-:Y:S01]  /*9d80*/  @!P0 IMAD.MOV R173, RZ, RZ, -R173 ;  /* 0x000000ffffad8224 */ /* 0x000fe200078e0aad */
[----:B------:R-:W-:Y:S01]  /*9d90*/  ISETP.GT.U32.AND P0, PT, R2, R178, PT ;  /* 0x000000b20200720c */ /* 0x000fe20003f04070 */
[----:B------:R-:W-:Y:S01]  /*9da0*/  @!P5 IMAD.IADD R176, R176, 0x1, -R2 ;  /* 0x00000001b0b0d824 */ /* 0x000fe200078e0a02 */
[----:B------:R-:W-:Y:S01]  /*9db0*/  ISETP.GT.U32.AND P5, PT, R2, R180, PT ;  /* 0x000000b40200720c */ /* 0x000fe20003fa4070 */
[----:B------:R-:W-:-:S04]  /*9dc0*/  IMAD.HI.U32 R5, R0, R181, RZ ;  /* 0x000000b500057227 */ /* 0x000fc800078e00ff */
[C---:B------:R-:W-:Y:S02]  /*9dd0*/  IMAD R182, R2.reuse, R4, R182 ;  /* 0x0000000402b67224 */ /* 0x040fe400078e02b6 */
[----:B------:R-:W-:Y:S02]  /*9de0*/  IMAD.MOV R5, RZ, RZ, -R5 ;  /* 0x000000ffff057224 */ /* 0x000fe400078e0a05 */
[----:B------:R-:W-:Y:S02]  /*9df0*/  VIADD R240, R3, 0x49 ;  /* 0x0000004903f07836 */ /* 0x000fe40000000000 */
[----:B------:R-:W-:Y:S01]  /*9e00*/  @!P6 IMAD.IADD R179, R179, 0x1, -R2 ;  /* 0x00000001b3b3e824 */ /* 0x000fe200078e0a02 */
[C---:B------:R-:W-:Y:S01]  /*9e10*/  ISETP.GT.U32.AND P6, PT, R2.reuse, R182, PT ;  /* 0x000000b60200720c */ /* 0x040fe20003fc4070 */
[----:B------:R-:W-:Y:S01]  /*9e20*/  @!P3 IMAD.MOV R170, RZ, RZ, -R170 ;  /* 0x000000ffffaab224 */ /* 0x000fe200078e0aaa */
[----:B------:R-:W-:Y:S01]  /*9e30*/  ISETP.GE.AND P3, PT, R241, RZ, PT ;  /* 0x000000fff100720c */ /* 0x000fe20003f66270 */
[----:B------:R-:W-:Y:S01]  /*9e40*/  VIADD R242, R3, 0x48 ;  /* 0x0000004803f27836 */ /* 0x000fe20000000000 */
[----:B------:R-:W-:Y:S01]  /*9e50*/  IABS R183, R240 ;  /* 0x000000f000b77213 */ /* 0x000fe20000000000 */
[----:B------:R-:W-:-:S02]  /*9e60*/  IMAD R181, R2, R5, R181 ;  /* 0x0000000502b57224 */ /* 0x000fc400078e02b5 */
[--C-:B------:R-:W-:Y:S01]  /*9e70*/  @!P2 IMAD.IADD R177, R177, 0x1, -R2.reuse ;  /* 0x00000001b1b1a824 */ /* 0x100fe200078e0a02 */
[----:B------:R-:W-:Y:S01]  /*9e80*/  IABS R184, R242 ;  /* 0x000000f200b87213 */ /* 0x000fe20000000000 */
[--C-:B------:R-:W-:Y:S01]  /*9e90*/  @!P0 IMAD.IADD R178, R178, 0x1, -R2.reuse ;  /* 0x00000001b2b28824 */ /* 0x100fe200078e0a02 */
[----:B------:R-:W-:Y:S01]  /*9ea0*/  ISETP.GT.U32.AND P2, PT, R2, R181, PT ;  /* 0x000000b50200720c */ /* 0x000fe20003f44070 */
[----:B------:R-:W-:Y:S01]  /*9eb0*/  @!P5 IMAD.IADD R180, R180, 0x1, -R2 ;  /* 0x00000001b4b4d824 */ /* 0x000fe200078e0a02 */
[----:B------:R-:W-:Y:S01]  /*9ec0*/  ISETP.GE.AND P0, PT, R235, RZ, PT ;  /* 0x000000ffeb00720c */ /* 0x000fe20003f06270 */
[----:B------:R-:W-:Y:S01]  /*9ed0*/  VIADD R241, R3, 0x47 ;  /* 0x0000004703f17836 */ /* 0x000fe20000000000 */
[----:B------:R-:W-:Y:S01]  /*9ee0*/  ISETP.GE.AND P5, PT, R236, RZ, PT ;  /* 0x000000ffec00720c */ /* 0x000fe20003fa6270 */
[----:B------:R-:W-:-:S03]  /*9ef0*/  IMAD.HI.U32 R6, R0, R183, RZ ;  /* 0x000000b700067227 */ /* 0x000fc600078e00ff */
[----:B------:R-:W-:Y:S01]  /*9f00*/  IABS R185, R241 ;  /* 0x000000f100b97213 */ /* 0x000fe20000000000 */
[----:B------:R-:W-:-:S04]  /*9f10*/  IMAD.HI.U32 R5, R0, R184, RZ ;  /* 0x000000b800057227 */ /* 0x000fc800078e00ff */
[----:B------:R-:W-:Y:S02]  /*9f20*/  IMAD.MOV R6, RZ, RZ, -R6 ;  /* 0x000000ffff067224 */ /* 0x000fe400078e0a06 */
[----:B------:R-:W-:Y:S02]  /*9f30*/  @!P6 IMAD.IADD R182, R182, 0x1, -R2 ;  /* 0x00000001b6b6e824 */ /* 0x000fe400078e0a02 */
[----:B------:R-:W-:Y:S02]  /*9f40*/  IMAD.MOV R5, RZ, RZ, -R5 ;  /* 0x000000ffff057224 */ /* 0x000fe400078e0a05 */
[----:B------:R-:W-:Y:S01]  /*9f50*/  @!P3 IMAD.MOV R174, RZ, RZ, -R174 ;  /* 0x000000ffffaeb224 */ /* 0x000fe200078e0aae */
[C---:B------:R-:W-:Y:S01]  /*9f60*/  ISETP.GT.U32.AND P3, PT, R2.reuse, R179, PT ;  /* 0x000000b30200720c */ /* 0x040fe20003f64070 */
[C---:B------:R-:W-:Y:S01]  /*9f70*/  IMAD R183, R2.reuse, R6, R183 ;  /* 0x0000000602b77224 */ /* 0x040fe200078e02b7 */
[C---:B------:R-:W-:Y:S01]  /*9f80*/  ISETP.GT.U32.AND P6, PT, R2.reuse, R182, PT ;  /* 0x000000b60200720c */ /* 0x040fe20003fc4070 */
[----:B------:R-:W-:-:S02]  /*9f90*/  IMAD R184, R2, R5, R184 ;  /* 0x0000000502b87224 */ /* 0x000fc400078e02b8 */
[----:B------:R-:W-:-:S04]  /*9fa0*/  IMAD.HI.U32 R4, R0, R185, RZ ;  /* 0x000000b900047227 */ /* 0x000fc800078e00ff */
[----:B------:R-:W-:Y:S01]  /*9fb0*/  @!P2 IMAD.IADD R181, R181, 0x1, -R2 ;  /* 0x00000001b5b5a824 */ /* 0x000fe200078e0a02 */
[----:B------:R-:W-:Y:S01]  /*9fc0*/  ISETP.GE.AND P2, PT, R243, RZ, PT ;  /* 0x000000fff300720c */ /* 0x000fe20003f46270 */
[----:B------:R-:W-:Y:S01]  /*9fd0*/  @!P0 IMAD.MOV R177, RZ, RZ, -R177 ;  /* 0x000000ffffb18224 */ /* 0x000fe200078e0ab1 */
[C---:B------:R-:W-:Y:S01]  /*9fe0*/  ISETP.GT.U32.AND P0, PT, R2.reuse, R183, PT ;  /* 0x000000b70200720c */ /* 0x040fe20003f04070 */
[----:B------:R-:W-:Y:S01]  /*9ff0*/  @!P5 IMAD.MOV R178, RZ, RZ, -R178 ;  /* 0x000000ffffb2d224 */ /* 0x000fe200078e0ab2 */
[C---:B------:R-:W-:Y:S01]  /*a000*/  ISETP.GT.U32.AND P5, PT, R2.reuse, R184, PT ;  /* 0x000000b80200720c */ /* 0x040fe20003fa4070 */
[----:B------:R-:W-:Y:S02]  /*a010*/  IMAD.MOV R4, RZ, RZ, -R4 ;  /* 0x000000ffff047224 */ /* 0x000fe400078e0a04 */
[----:B------:R-:W-:Y:S02]  /*a020*/  VIADD R243, R3, 0x46 ;  /* 0x0000004603f37836 */ /* 0x000fe40000000000 */
[----:B------:R-:W-:Y:S01]  /*a030*/  @!P4 IMAD.MOV R175, RZ, RZ, -R175 ;  /* 0x000000ffffafc224 */ /* 0x000fe200078e0aaf */
[C---:B------:R-:W-:Y:S01]  /*a040*/  ISETP.GT.U32.AND P4, PT, R2.reuse, R180, PT ;  /* 0x000000b40200720c */ /* 0x040fe20003f84070 */
[----:B------:R-:W-:Y:S01]  /*a050*/  IMAD R185, R2, R4, R185 ;  /* 0x0000000402b97224 */ /* 0x000fe200078e02b9 */
[----:B------:R-:W-:Y:S01]  /*a060*/  IABS R4, R243 ;  /* 0x000000f300047213 */ /* 0x000fe20000000000 */
[--C-:B------:R-:W-:Y:S01]  /*a070*/  @!P3 IMAD.IADD R179, R179, 0x1, -R2.reuse ;  /* 0x00000001b3b3b824 */ /* 0x100fe200078e0a02 */
[----:B------:R-:W-:Y:S01]  /*a080*/  ISETP.GE.AND P3, PT, R237, RZ, PT ;  /* 0x000000ffed00720c */ /* 0x000fe20003f66270 */
[----:B------:R-:W-:Y:S01]  /*a090*/  @!P6 IMAD.IADD R182, R182, 0x1, -R2 ;  /* 0x00000001b6b6e824 */ /* 0x000fe200078e0a02 */
[----:B------:R-:W-:Y:S01]  /*a0a0*/  ISETP.GE.AND P6, PT, R239, RZ, PT ;  /* 0x000000ffef00720c */ /* 0x000fe20003fc6270 */
[----:B------:R-:W-:-:S04]  /*a0b0*/  IMAD.HI.U32 R5, R0, R4, RZ ;  /* 0x0000000400057227 */ /* 0x000fc800078e00ff */
[--C-:B------:R-:W-:Y:S01]  /*a0c0*/  @!P0 IMAD.IADD R183, R183, 0x1, -R2.reuse ;  /* 0x00000001b7b78824 */ /* 0x100fe200078e0a02 */
[----:B------:R-:W-:Y:S01]  /*a0d0*/  ISETP.GE.AND P0, PT, R240, RZ, PT ;  /* 0x000000fff000720c */ /* 0x000fe20003f06270 */
[--C-:B------:R-:W-:Y:S01]  /*a0e0*/  @!P5 IMAD.IADD R184, R184, 0x1, -R2.reuse ;  /* 0x00000001b8b8d824 */ /* 0x100fe200078e0a02 */
[----:B------:R-:W-:Y:S01]  /*a0f0*/  ISETP.GE.AND P5, PT, R242, RZ, PT ;  /* 0x000000fff200720c */ /* 0x000fe20003fa6270 */
[----:B------:R-:W-:Y:S02]  /*a100*/  IMAD.MOV R5, RZ, RZ, -R5 ;  /* 0x000000ffff057224 */ /* 0x000fe400078e0a05 */
[----:B------:R-:W-:Y:S01]  /*a110*/  @!P4 IMAD.IADD R180, R180, 0x1, -R2 ;  /* 0x00000001b4b4c824 */ /* 0x000fe200078e0a02 */
[C---:B------:R-:W-:Y:S01]  /*a120*/  ISETP.GT.U32.AND P4, PT, R2.reuse, R185, PT ;  /* 0x000000b90200720c */ /* 0x040fe20003f84070 */
[----:B------:R-:W-:Y:S02]  /*a130*/  VIADD R242, R3, 0x45 ;  /* 0x0000004503f27836 */ /* 0x000fe40000000000 */
[----:B------:R-:W-:Y:S01]  /*a140*/  @!P2 IMAD.MOV R179, RZ, RZ, -R179 ;  /* 0x000000ffffb3a224 */ /* 0x000fe200078e0ab3 */
[C---:B------:R-:W-:Y:S01]  /*a150*/  ISETP.GT.U32.AND P2, PT, R2.reuse, R183, PT ;  /* 0x000000b70200720c */ /* 0x040fe20003f44070 */
[C---:B------:R-:W-:Y:S01]  /*a160*/  IMAD R186, R2.reuse, R5, R4 ;  /* 0x0000000502ba7224 */ /* 0x040fe200078e0204 */
[----:B------:R-:W-:Y:S01]  /*a170*/  IABS R4, R242 ;  /* 0x000000f200047213 */ /* 0x000fe20000000000 */
[----:B------:R-:W-:Y:S01]  /*a180*/  @!P3 IMAD.MOV R180, RZ, RZ, -R180 ;  /* 0x000000ffffb4b224 */ /* 0x000fe200078e0ab4 */
[C---:B------:R-:W-:Y:S01]  /*a190*/  ISETP.GT.U32.AND P3, PT, R2.reuse, R184, PT ;  /* 0x000000b80200720c */ /* 0x040fe20003f64070 */
[----:B------:R-:W-:Y:S01]  /*a1a0*/  @!P6 IMAD.MOV R182, RZ, RZ, -R182 ;  /* 0x000000ffffb6e224 */ /* 0x000fe200078e0ab6 */
[----:B------:R-:W-:Y:S01]  /*a1b0*/  ISETP.GT.U32.AND P6, PT, R2, R186, PT ;  /* 0x000000ba0200720c */ /* 0x000fe20003fc4070 */
[----:B------:R-:W-:-:S04]  /*a1c0*/  IMAD.HI.U32 R5, R0, R4, RZ ;  /* 0x0000000400057227 */ /* 0x000fc800078e00ff */
[----:B------:R-:W-:Y:S02]  /*a1d0*/  IMAD.MOV R187, RZ, RZ, -R5 ;  /* 0x000000ffffbb7224 */ /* 0x000fe400078e0a05 */
[--C-:B------:R-:W-:Y:S01]  /*a1e0*/  @!P2 IMAD.IADD R183, R183, 0x1, -R2.reuse ;  /* 0x00000001b7b7a824 */ /* 0x100fe200078e0a02 */
[----:B------:R-:W-:Y:S01]  /*a1f0*/  ISETP.GE.AND P2, PT, R243, RZ, PT ;  /* 0x000000fff300720c */ /* 0x000fe20003f46270 */
[--C-:B------:R-:W-:Y:S02]  /*a200*/  @!P4 IMAD.IADD R185, R185, 0x1, -R2.reuse ;  /* 0x00000001b9b9c824 */ /* 0x100fe400078e0a02 */
[----:B------:R-:W-:Y:S02]  /*a210*/  VIADD R243, R3, 0x44 ;  /* 0x0000004403f37836 */ /* 0x000fe40000000000 */
[----:B------:R-:W-:Y:S01]  /*a220*/  @!P3 IMAD.IADD R184, R184, 0x1, -R2 ;  /* 0x00000001b8b8b824 */ /* 0x000fe200078e0a02 */
[C---:B------:R-:W-:Y:S01]  /*a230*/  ISETP.GT.U32.AND P4, PT, R2.reuse, R185, PT ;  /* 0x000000b90200720c */ /* 0x040fe20003f84070 */
[----:B------:R-:W-:Y:S01]  /*a240*/  IMAD R187, R2, R187, R4 ;  /* 0x000000bb02bb7224 */ /* 0x000fe200078e0204 */
[----:B------:R-:W-:Y:S01]  /*a250*/  IABS R5, R243 ;  /* 0x000000f300057213 */ /* 0x000fe20000000000 */
[----:B------:R-:W-:Y:S01]  /*a260*/  @!P6 IMAD.IADD R186, R186, 0x1, -R2 ;  /* 0x00000001babae824 */ /* 0x000fe200078e0a02 */
[----:B------:R-:W-:Y:S01]  /*a270*/  ISETP.GE.AND P3, PT, R242, RZ, PT ;  /* 0x000000fff200720c */ /* 0x000fe20003f66270 */
[----:B------:R-:W-:Y:S01]  /*a280*/  @!P5 IMAD.MOV R184, RZ, RZ, -R184 ;  /* 0x000000ffffb8d224 */ /* 0x000fe200078e0ab8 */
[C---:B------:R-:W-:Y:S01]  /*a290*/  ISETP.GT.U32.AND P5, PT, R2.reuse, R187, PT ;  /* 0x000000bb0200720c */ /* 0x040fe20003fa4070 */
[----:B------:R-:W-:Y:S01]  /*a2a0*/  @!P0 IMAD.MOV R183, RZ, RZ, -R183 ;  /* 0x000000ffffb78224 */ /* 0x000fe200078e0ab7 */
[----:B------:R-:W-:Y:S01]  /*a2b0*/  ISETP.GT.U32.AND P0, PT, R2, R186, PT ;  /* 0x000000ba0200720c */ /* 0x000fe20003f04070 */
[----:B------:R-:W-:-:S04]  /*a2c0*/  IMAD.HI.U32 R4, R0, R5, RZ ;  /* 0x0000000500047227 */ /* 0x000fc800078e00ff */
[----:B------:R-:W-:Y:S01]  /*a2d0*/  @!P1 IMAD.MOV R176, RZ, RZ, -R176 ;  /* 0x000000ffffb09224 */ /* 0x000fe200078e0ab0 */
[C---:B------:R-:W-:Y:S01]  /*a2e0*/  ISETP.GT.U32.AND P1, PT, R2.reuse, R181, PT ;  /* 0x000000b50200720c */ /* 0x040fe20003f24070 */
[----:B------:R-:W-:Y:S02]  /*a2f0*/  IMAD.MOV R4, RZ, RZ, -R4 ;  /* 0x000000ffff047224 */ /* 0x000fe400078e0a04 */
[----:B------:R-:W-:Y:S01]  /*a300*/  @!P4 IMAD.IADD R185, R185, 0x1, -R2 ;  /* 0x00000001b9b9c824 */ /* 0x000fe200078e0a02 */
[----:B------:R-:W-:Y:S01]  /*a310*/  ISETP.GE.AND P4, PT, R243, RZ, PT ;  /* 0x000000fff300720c */ /* 0x000fe20003f86270 */
[----:B------:R-:W-:Y:S02]  /*a320*/  IMAD R188, R2, R4, R5 ;  /* 0x0000000402bc7224 */ /* 0x000fe400078e0205 */
[C---:B------:R-:W-:Y:S02]  /*a330*/  VIADD R243, R3.reuse, 0x43 ;  /* 0x0000004303f37836 */ /* 0x040fe40000000000 */
[----:B------:R-:W-:-:S02]  /*a340*/  VIADD R242, R3, 0x42 ;  /* 0x0000004203f27836 */ /* 0x000fc40000000000 */
[--C-:B------:R-:W-:Y:S01]  /*a350*/  @!P5 IMAD.IADD R187, R187, 0x1, -R2.reuse ;  /* 0x00000001bbbbd824 */ /* 0x100fe200078e0a02 */
[----:B------:R-:W-:Y:S01]  /*a360*/  IABS R189, R243 ;  /* 0x000000f300bd7213 */ /* 0x000fe20000000000 */
[--C-:B------:R-:W-:Y:S01]  /*a370*/  @!P0 IMAD.IADD R186, R186, 0x1, -R2.reuse ;  /* 0x00000001baba8824 */ /* 0x100fe200078e0a02 */
[----:B------:R-:W-:Y:S01]  /*a380*/  ISETP.GT.U32.AND P0, PT, R2, R188, PT ;  /* 0x000000bc0200720c */ /* 0x000fe20003f04070 */
[----:B------:R-:W-:Y:S01]  /*a390*/  @!P1 IMAD.IADD R181, R181, 0x1, -R2 ;  /* 0x00000001b5b59824 */ /* 0x000fe200078e0a02 */
[----:B------:R-:W-:Y:S01]  /*a3a0*/  IABS R190, R242 ;  /* 0x000000f200be7213 */ /* 0x000fe20000000000 */
[----:B------:R-:W-:Y:S01]  /*a3b0*/  IMAD.HI.U32 R6, R0, R189, RZ ;  /* 0x000000bd00067227 */ /* 0x000fe200078e00ff */
[----:B------:R-:W-:Y:S02]  /*a3c0*/  ISETP.GT.U32.AND P5, PT, R2, R187, PT ;  /* 0x000000bb0200720c */ /* 0x000fe40003fa4070 */
[----:B------:R-:W-:Y:S01]  /*a3d0*/  ISETP.GE.AND P1, PT, R238, RZ, PT ;  /* 0x000000ffee00720c */ /* 0x000fe20003f26270 */
[----:B------:R-:W-:Y:S01]  /*a3e0*/  IMAD.HI.U32 R5, R0, R190, RZ ;  /* 0x000000be00057227 */ /* 0x000fe200078e00ff */
[----:B------:R-:W-:-:S02]  /*a3f0*/  ISETP.GE.AND P6, PT, R243, RZ, PT ;  /* 0x000000fff300720c */ /* 0x000fc40003fc6270 */
[----:B------:R-:W-:Y:S01]  /*a400*/  IADD3 R243, R3, 0x41, RZ ;  /* 0x0000004103f37810 */ /* 0x000fe20007ffe0ff */
[----:B------:R-:W-:Y:S02]  /*a410*/  IMAD.MOV R6, RZ, RZ, -R6 ;  /* 0x000000ffff067224 */ /* 0x000fe400078e0a06 */
[----:B------:R-:W-:Y:S01]  /*a420*/  IMAD.MOV R5, RZ, RZ, -R5 ;  /* 0x000000ffff057224 */ /* 0x000fe200078e0a05 */
[----:B------:R-:W-:Y:S01]  /*a430*/  IABS R191, R243 ;  /* 0x000000f300bf7213 */ /* 0x000fe20000000000 */
[----:B------:R-:W-:Y:S02]  /*a440*/  @!P0 IMAD.IADD R188, R188, 0x1, -R2 ;  /* 0x00000001bcbc8824 */ /* 0x000fe400078e0a02 */
[C---:B------:R-:W-:Y:S02]  /*a450*/  IMAD R189, R2.reuse, R6, R189 ;  /* 0x0000000602bd7224 */ /* 0x040fe400078e02bd */
[C---:B------:R-:W-:Y:S01]  /*a460*/  IMAD R190, R2.reuse, R5, R190 ;  /* 0x0000000502be7224 */ /* 0x040fe200078e02be */
[C---:B------:R-:W-:Y:S01]  /*a470*/  ISETP.GT.U32.AND P0, PT, R2.reuse, R188, PT ;  /* 0x000000bc0200720c */ /* 0x040fe20003f04070 */
[----:B------:R-:W-:Y:S01]  /*a480*/  @!P5 IMAD.IADD R187, R187, 0x1, -R2 ;  /* 0x00000001bbbbd824 */ /* 0x000fe200078e0a02 */
[C---:B------:R-:W-:Y:S01]  /*a490*/  ISETP.GT.U32.AND P5, PT, R2.reuse, R189, PT ;  /* 0x000000bd0200720c */ /* 0x040fe20003fa4070 */
[----:B------:R-:W-:Y:S01]  /*a4a0*/  @!P1 IMAD.MOV R181, RZ, RZ, -R181 ;  /* 0x000000ffffb59224 */ /* 0x000fe200078e0ab5 */
[----:B------:R-:W-:Y:S01]  /*a4b0*/  ISETP.GE.AND P1, PT, R241, RZ, PT ;  /* 0x000000fff100720c */ /* 0x000fe20003f26270 */
[----:B------:R-:W-:Y:S01]  /*a4c0*/  @!P3 IMAD.MOV R187, RZ, RZ, -R187 ;  /* 0x000000ffffbbb224 */ /* 0x000fe200078e0abb */
[----:B------:R-:W-:Y:S01]  /*a4d0*/  ISETP.GT.U32.AND P3, PT, R2, R190, PT ;  /* 0x000000be0200720c */ /* 0x000fe20003f64070 */
[----:B------:R-:W-:-:S04]  /*a4e0*/  IMAD.HI.U32 R4, R0, R191, RZ ;  /* 0x000000bf00047227 */ /* 0x000fc800078e00ff */
[----:B------:R-:W-:Y:S02]  /*a4f0*/  IMAD.MOV R4, RZ, RZ, -R4 ;  /* 0x000000ffff047224 */ /* 0x000fe400078e0a04 */
[C---:B------:R-:W-:Y:S02]  /*a500*/  VIADD R240, R3.reuse, 0x40 ;  /* 0x0000004003f07836 */ /* 0x040fe40000000000 */
[----:B------:R-:W-:Y:S02]  /*a510*/  IMAD R191, R2, R4, R191 ;  /* 0x0000000402bf7224 */ /* 0x000fe400078e02bf */
[----:B------:R-:W-:Y:S01]  /*a520*/  VIADD R241, R3, 0x3f ;  /* 0x0000003f03f17836 */ /* 0x000fe20000000000 */
[----:B------:R-:W-:Y:S01]  /*a530*/  IABS R192, R240 ;  /* 0x000000f000c07213 */ /* 0x000fe20000000000 */
[----:B------:R-:W-:Y:S01]  /*a540*/  @!P1 IMAD.MOV R185, RZ, RZ, -R185 ;  /* 0x000000ffffb99224 */ /* 0x000fe200078e0ab9 */
[----:B------:R-:W-:Y:S01]  /*a550*/  ISETP.GE.AND P1, PT, R242, RZ, PT ;  /* 0x000000fff200720c */ /* 0x000fe20003f26270 */
[--C-:B------:R-:W-:Y:S01]  /*a560*/  @!P0 IMAD.IADD R188, R188, 0x1, -R2.reuse ;  /* 0x00000001bcbc8824 */ /* 0x100fe200078e0a02 */
[----:B------:R-:W-:Y:S01]  /*a570*/  ISETP.GT.U32.AND P0, PT, R2, R191, PT ;  /* 0x000000bf0200720c */ /* 0x000fe20003f04070 */
[--C-:B------:R-:W-:Y:S01]  /*a580*/  @!P5 IMAD.IADD R189, R189, 0x1, -R2.reuse ;  /* 0x00000001bdbdd824 */ /* 0x100fe200078e0a02 */
[----:B------:R-:W-:Y:S01]  /*a590*/  IABS R193, R241 ;  /* 0x000000f100c17213 */ /* 0x000fe20000000000 */
[----:B------:R-:W-:Y:S01]  /*a5a0*/  @!P3 IMAD.IADD R190, R190, 0x1, -R2 ;  /* 0x00000001bebeb824 */ /* 0x000fe200078e0a02 */
[----:B------:R-:W-:Y:S01]  /*a5b0*/  ISETP.GE.AND P5, PT, R240, RZ, PT ;  /* 0x000000fff000720c */ /* 0x000fe20003fa6270 */
[----:B------:R-:W-:Y:S01]  /*a5c0*/  VIADD R242, R3, 0x3e ;  /* 0x0000003e03f27836 */ /* 0x000fe20000000000 */
[----:B------:R-:W-:Y:S01]  /*a5d0*/  ISETP.GT.U32.AND P3, PT, R2, R189, PT ;  /* 0x000000bd0200720c */ /* 0x000fe20003f64070 */
[----:B------:R-:W-:-:S03]  /*a5e0*/  IMAD.HI.U32 R5, R0, R192, RZ ;  /* 0x000000c000057227 */ /* 0x000fc600078e00ff */
[----:B------:R-:W-:Y:S01]  /*a5f0*/  IABS R194, R242 ;  /* 0x000000f200c27213 */ /* 0x000fe20000000000 */
[----:B------:R-:W-:Y:S01]  /*a600*/  @!P4 IMAD.MOV R188, RZ, RZ, -R188 ;  /* 0x000000ffffbcc224 */ /* 0x000fe200078e0abc */
[----:B------:R-:W-:Y:S01]  /*a610*/  ISETP.GT.U32.AND P4, PT, R2, R190, PT ;  /* 0x000000be0200720c */ /* 0x000fe20003f84070 */
[----:B------:R-:W-:-:S04]  /*a620*/  IMAD.HI.U32 R4, R0, R193, RZ ;  /* 0x000000c100047227 */ /* 0x000fc800078e00ff */
[----:B------:R-:W-:Y:S02]  /*a630*/  IMAD.MOV R5, RZ, RZ, -R5 ;  /* 0x000000ffff057224 */ /* 0x000fe400078e0a05 */
[----:B------:R-:W-:Y:S01]  /*a640*/  @!P2 IMAD.MOV R186, RZ, RZ, -R186 ;  /* 0x000000ffffbaa224 */ /* 0x000fe200078e0aba */
[----:B------:R-:W-:Y:S01]  /*a650*/  ISETP.GE.AND P2, PT, R243, RZ, PT ;  /* 0x000000fff300720c */ /* 0x000fe20003f46270 */
[C---:B------:R-:W-:Y:S02]  /*a660*/  VIADD R243, R3.reuse, 0x3d ;  /* 0x0000003d03f37836 */ /* 0x040fe40000000000 */
[----:B------:R-:W-:Y:S02]  /*a670*/  IMAD.MOV R4, RZ, RZ, -R4 ;  /* 0x000000ffff047224 */ /* 0x000fe400078e0a04 */
[----:B------:R-:W-:Y:S01]  /*a680*/  IMAD R192, R2, R5, R192 ;  /* 0x0000000502c07224 */ /* 0x000fe200078e02c0 */
[----:B------:R-:W-:Y:S01]  /*a690*/  IABS R195, R243 ;  /* 0x000000f300c37213 */ /* 0x000fe20000000000 */
[----:B------:R-:W-:-:S02]  /*a6a0*/  VIADD R237, R3, 0x3c ;  /* 0x0000003c03ed7836 */ /* 0x000fc40000000000 */
[----:B------:R-:W-:-:S03]  /*a6b0*/  IMAD.HI.U32 R5, R0, R194, RZ ;  /* 0x000000c200057227 */ /* 0x000fc600078e00ff */
[----:B------:R-:W-:Y:S01]  /*a6c0*/  IABS R196, R237 ;  /* 0x000000ed00c47213 */ /* 0x000fe20000000000 */
[--C-:B------:R-:W-:Y:S02]  /*a6d0*/  @!P0 IMAD.IADD R191, R191, 0x1, -R2.reuse ;  /* 0x00000001bfbf8824 */ /* 0x100fe400078e0a02 */
[C---:B------:R-:W-:Y:S02]  /*a6e0*/  IMAD R193, R2.reuse, R4, R193 ;  /* 0x0000000402c17224 */ /* 0x040fe400078e02c1 */
[----:B------:R-:W-:Y:S01]  /*a6f0*/  IMAD.MOV R5, RZ, RZ, -R5 ;  /* 0x000000ffff057224 */ /* 0x000fe200078e0a05 */
[C---:B------:R-:W-:Y:S01]  /*a700*/  ISETP.GT.U32.AND P0, PT, R2.reuse, R191, PT ;  /* 0x000000bf0200720c */ /* 0x040fe20003f04070 */
[--C-:B------:R-:W-:Y:S01]  /*a710*/  @!P3 IMAD.IADD R189, R189, 0x1, -R2.reuse ;  /* 0x00000001bdbdb824 */ /* 0x100fe200078e0a02 */
[----:B------:R-:W-:Y:S01]  /*a720*/  ISETP.GT.U32.AND P3, PT, R2, R192, PT ;  /* 0x000000c00200720c */ /* 0x000fe20003f64070 */
[----:B------:R-:W-:Y:S01]  /*a730*/  @!P4 IMAD.IADD R190, R190, 0x1, -R2 ;  /* 0x00000001bebec824 */ /* 0x000fe200078e0a02 */
[C---:B------:R-:W-:Y:S01]  /*a740*/  ISETP.GT.U32.AND P4, PT, R2.reuse, R193, PT ;  /* 0x000000c10200720c */ /* 0x040fe20003f84070 */
[----:B------:R-:W-:-:S02]  /*a750*/  IMAD R194, R2, R5, R194 ;  /* 0x0000000502c27224 */ /* 0x000fc400078e02c2 */
[----:B------:R-:W-:-:S04]  /*a760*/  IMAD.HI.U32 R4, R0, R195, RZ ;  /* 0x000000c300047227 */ /* 0x000fc800078e00ff */
[----:B------:R-:W-:-:S04]  /*a770*/  IMAD.HI.U32 R5, R0, R196, RZ ;  /* 0x000000c400057227 */ /* 0x000fc800078e00ff */
[----:B------:R-:W-:Y:S02]  /*a780*/  IMAD.MOV R4, RZ, RZ, -R4 ;  /* 0x000000ffff047224 */ /* 0x000fe400078e0a04 */
[----:B------:R-:W-:Y:S02]  /*a790*/  IMAD.MOV R5, RZ, RZ, -R5 ;  /* 0x000000ffff057224 */ /* 0x000fe400078e0a05 */
[C---:B------:R-:W-:Y:S02]  /*a7a0*/  IMAD R195, R2.reuse, R4, R195 ;  /* 0x0000000402c37224 */ /* 0x040fe400078e02c3 */
[C---:B------:R-:W-:Y:S02]  /*a7b0*/  IMAD R196, R2.reuse, R5, R196 ;  /* 0x0000000502c47224 */ /* 0x040fe400078e02c4 */
[--C-:B------:R-:W-:Y:S01]  /*a7c0*/  @!P0 IMAD.IADD R191, R191, 0x1, -R2.reuse ;  /* 0x00000001bfbf8824 */ /* 0x100fe200078e0a02 */
[----:B------:R-:W-:Y:S01]  /*a7d0*/  ISETP.GT.U32.AND P0, PT, R2, R194, PT ;  /* 0x000000c20200720c */ /* 0x000fe20003f04070 */
[--C-:B------:R-:W-:Y:S01]  /*a7e0*/  @!P3 IMAD.IADD R192, R192, 0x1, -R2.reuse ;  /* 0x00000001c0c0b824 */ /* 0x100fe200078e0a02 */
[C---:B------:R-:W-:Y:S01]  /*a7f0*/  ISETP.GT.U32.AND P3, PT, R2.reuse, R195, PT ;  /* 0x000000c30200720c */ /* 0x040fe20003f64070 */
[----:B------:R-:W-:Y:S01]  /*a800*/  @!P4 IMAD.IADD R193, R193, 0x1, -R2 ;  /* 0x00000001c1c1c824 */ /* 0x000fe200078e0a02 */
[----:B------:R-:W-:Y:S01]  /*a810*/  ISETP.GT.U32.AND P4, PT, R2, R196, PT ;  /* 0x000000c40200720c */ /* 0x000fe20003f84070 */
[----:B------:R-:W-:-:S02]  /*a820*/  VIADD R238, R3, 0x3b ;  /* 0x0000003b03ee7836 */ /* 0x000fc40000000000 */
[C---:B------:R-:W-:Y:S02]  /*a830*/  VIADD R239, R3.reuse, 0x3a ;  /* 0x0000003a03ef7836 */ /* 0x040fe40000000000 */
[----:B------:R-:W-:Y:S01]  /*a840*/  VIADD R240, R3, 0x39 ;  /* 0x0000003903f07836 */ /* 0x000fe20000000000 */
[----:B------:R-:W-:Y:S01]  /*a850*/  IABS R197, R238 ;  /* 0x000000ee00c57213 */ /* 0x000fe20000000000 */
[----:B------:R-:W-:Y:S01]  /*a860*/  @!P1 IMAD.MOV R190, RZ, RZ, -R190 ;  /* 0x000000ffffbe9224 */ /* 0x000fe200078e0abe */
[----:B------:R-:W-:Y:S01]  /*a870*/  IABS R198, R239 ;  /* 0x000000ef00c67213 */ /* 0x000fe20000000000 */
[--C-:B------:R-:W-:Y:S01]  /*a880*/  @!P0 IMAD.IADD R194, R194, 0x1, -R2.reuse ;  /* 0x00000001c2c28824 */ /* 0x100fe200078e0a02 */
[----:B------:R-:W-:Y:S01]  /*a890*/  IABS R199, R240 ;  /* 0x000000f000c77213 */ /* 0x000fe20000000000 */
[----:B------:R-:W-:Y:S01]  /*a8a0*/  IMAD.HI.U32 R4, R0, R197, RZ ;  /* 0x000000c500047227 */ /* 0x000fe200078e00ff */
[----:B------:R-:W-:Y:S02]  /*a8b0*/  ISETP.GE.AND P0, PT, R241, RZ, PT ;  /* 0x000000fff100720c */ /* 0x000fe40003f06270 */
[C---:B------:R-:W-:Y:S01]  /*a8c0*/  ISETP.GT.U32.AND P1, PT, R2.reuse, R194, PT ;  /* 0x000000c20200720c */ /* 0x040fe20003f24070 */
[--C-:B------:R-:W-:Y:S01]  /*a8d0*/  @!P3 IMAD.IADD R195, R195, 0x1, -R2.reuse ;  /* 0x00000001c3c3b824 */ /* 0x100fe200078e0a02 */
[----:B------:R-:W-:Y:S01]  /*a8e0*/  ISETP.GT.U32.AND P3, PT, R2, R192, PT ;  /* 0x000000c00200720c */ /* 0x000fe20003f64070 */
[----:B------:R-:W-:-:S02]  /*a8f0*/  @!P4 IMAD.IADD R196, R196, 0x1, -R2 ;  /* 0x00000001c4c4c824 */ /* 0x000fc400078e0a02 */
[----:B------:R-:W-:Y:S01]  /*a900*/  IMAD.MOV R4, RZ, RZ, -R4 ;  /* 0x000000ffff047224 */ /* 0x000fe200078e0a04 */
[C---:B------:R-:W-:Y:S01]  /*a910*/  ISETP.GT.U32.AND P4, PT, R2.reuse, R195, PT ;  /* 0x000000c30200720c */ /* 0x040fe20003f84070 */
[----:B------:R-:W-:Y:S01]  /*a920*/  @!P2 IMAD.MOV R191, RZ, RZ, -R191 ;  /* 0x000000ffffbfa224 */ /* 0x000fe200078e0abf */
[----:B------:R-:W-:Y:S01]  /*a930*/  ISETP.GT.U32.AND P2, PT, R2, R196, PT ;  /* 0x000000c40200720c */ /* 0x000fe20003f44070 */
[----:B------:R-:W-:-:S04]  /*a940*/  IMAD.HI.U32 R5, R0, R198, RZ ;  /* 0x000000c600057227 */ /* 0x000fc800078e00ff */
[----:B------:R-:W-:Y:S02]  /*a950*/  IMAD R197, R2, R4, R197 ;  /* 0x0000000402c57224 */ /* 0x000fe400078e02c5 */
[----:B------:R-:W-:-:S04]  /*a960*/  IMAD.HI.U32 R4, R0, R199, RZ ;  /* 0x000000c700047227 */ /* 0x000fc800078e00ff */
[----:B------:R-:W-:Y:S01]  /*a970*/  @!P6 IMAD.MOV R189, RZ, RZ, -R189 ;  /* 0x000000ffffbde224 */ /* 0x000fe200078e0abd */
[C---:B------:R-:W-:Y:S01]  /*a980*/  ISETP.GT.U32.AND P6, PT, R2.reuse, R193, PT ;  /* 0x000000c10200720c */ /* 0x040fe20003fc4070 */
[----:B------:R-:W-:Y:S02]  /*a990*/  IMAD.MOV R5, RZ, RZ, -R5 ;  /* 0x000000ffff057224 */ /* 0x000fe400078e0a05 */
[----:B------:R-:W-:Y:S02]  /*a9a0*/  IMAD.MOV R4, RZ, RZ, -R4 ;  /* 0x000000ffff047224 */ /* 0x000fe400078e0a04 */
[----:B------:R-:W-:Y:S02]  /*a9b0*/  IMAD R198, R2, R5, R198 ;  /* 0x0000000502c67224 */ /* 0x000fe400078e02c6 */
[----:B------:R-:W-:Y:S01]  /*a9c0*/  @!P3 IMAD.IADD R192, R192, 0x1, -R2 ;  /* 0x00000001c0c0b824 */ /* 0x000fe200078e0a02 */
[C---:B------:R-:W-:Y:S01]  /*a9d0*/  ISETP.GT.U32.AND P3, PT, R2.reuse, R197, PT ;  /* 0x000000c50200720c */ /* 0x040fe20003f64070 */
[----:B------:R-:W-:-:S02]  /*a9e0*/  IMAD R199, R2, R4, R199 ;  /* 0x0000000402c77224 */ /* 0x000fc400078e02c7 */
[--C-:B------:R-:W-:Y:S01]  /*a9f0*/  @!P1 IMAD.IADD R194, R194, 0x1, -R2.reuse ;  /* 0x00000001c2c29824 */ /* 0x100fe200078e0a02 */
[----:B------:R-:W-:Y:S01]  /*aa00*/  ISETP.GT.U32.AND P1, PT, R2, R198, PT ;  /* 0x000000c60200720c */ /* 0x000fe20003f24070 */
[--C-:B------:R-:W-:Y:S01]  /*aa10*/  @!P2 IMAD.IADD R196, R196, 0x1, -R2.reuse ;  /* 0x00000001c4c4a824 */ /* 0x100fe200078e0a02 */
[----:B------:R-:W-:Y:S01]  /*aa20*/  ISETP.GT.U32.AND P2, PT, R2, R199, PT ;  /* 0x000000c70200720c */ /* 0x000fe20003f44070 */
[----:B------:R-:W-:Y:S02]  /*aa30*/  VIADD R241, R3, 0x38 ;  /* 0x0000003803f17836 */ /* 0x000fe40000000000 */
[--C-:B------:R-:W-:Y:S01]  /*aa40*/  @!P6 IMAD.IADD R193, R193, 0x1, -R2.reuse ;  /* 0x00000001c1c1e824 */ /* 0x100fe200078e0a02 */
[----:B------:R-:W-:Y:S01]  /*aa50*/  ISETP.GE.AND P6, PT, R242, RZ, PT ;  /* 0x000000fff200720c */ /* 0x000fe20003fc6270 */
[----:B------:R-:W-:Y:S01]  /*aa60*/  VIADD R242, R3, 0x37 ;  /* 0x0000003703f27836 */ /* 0x000fe20000000000 */
[----:B------:R-:W-:Y:S01]  /*aa70*/  IABS R5, R241 ;  /* 0x000000f100057213 */ /* 0x000fe20000000000 */
[--C-:B------:R-:W-:Y:S01]  /*aa80*/  @!P3 IMAD.IADD R197, R197, 0x1, -R2.reuse ;  /* 0x00000001c5c5b824 */ /* 0x100fe200078e0a02 */
[----:B------:R-:W-:Y:S01]  /*aa90*/  ISETP.GE.AND P3, PT, R237, RZ, PT ;  /* 0x000000ffed00720c */ /* 0x000fe20003f66270 */
[----:B------:R-:W-:Y:S01]  /*aaa0*/  @!P4 IMAD.IADD R195, R195, 0x1, -R2 ;  /* 0x00000001c3c3c824 */ /* 0x000fe200078e0a02 */
[----:B------:R-:W-:Y:S01]  /*aab0*/  IABS R4, R242 ;  /* 0x000000f200047213 */ /* 0x000fe20000000000 */
[----:B------:R-:W-:Y:S01]  /*aac0*/  IMAD.HI.U32 R200, R0, R5, RZ ;  /* 0x0000000500c87227 */ /* 0x000fe200078e00ff */
[----:B------:R-:W-:-:S03]  /*aad0*/  ISETP.GE.AND P4, PT, R243, RZ, PT ;  /* 0x000000fff300720c */ /* 0x000fc60003f86270 */
[--C-:B------:R-:W-:Y:S01]  /*aae0*/  @!P1 IMAD.IADD R198, R198, 0x1, -R2.reuse ;  /* 0x00000001c6c69824 */ /* 0x100fe200078e0a02 */
[----:B------:R-:W-:Y:S01]  /*aaf0*/  ISETP.GE.AND P1, PT, R238, RZ, PT ;  /* 0x000000ffee00720c */ /* 0x000fe20003f26270 */
[----:B------:R-:W-:Y:S01]  /*ab00*/  @!P2 IMAD.IADD R199, R199, 0x1, -R2 ;  /* 0x00000001c7c7a824 */ /* 0x000fe200078e0a02 */
[----:B------:R-:W-:Y:S01]  /*ab10*/  ISETP.GT.U32.AND P2, PT, R2, R197, PT ;  /* 0x000000c50200720c */ /* 0x000fe20003f44070 */
[----:B------:R-:W-:Y:S02]  /*ab20*/  IMAD.MOV R200, RZ, RZ, -R200 ;  /* 0x000000ffffc87224 */ /* 0x000fe400078e0ac8 */
[----:B------:R-:W-:-:S04]  /*ab30*/  IMAD.HI.U32 R6, R0, R4, RZ ;  /* 0x0000000400067227 */ /* 0x000fc800078e00ff */
        /* <DEDUP_REMOVED lines=8> */
[----:B------:R-:W-:Y:S01]  /*abc0*/  @!P5 IMAD.MOV R192, RZ, RZ, -R192 ;  /* 0x000000ffffc0d224 */ /* 0x000fe200078e0ac0 */
[C---:B------:R-:W-:Y:S01]  /*abd0*/  ISETP.GT.U32.AND P5, PT, R2.reuse, R200, PT ;  /* 0x000000c80200720c */ /* 0x040fe20003fa4070 */
[----:B------:R-:W-:Y:S01]  /*abe0*/  IMAD R4, R2, R6, R4 ;  /* 0x0000000602047224 */ /* 0x000fe200078e0204 */
[----:B------:R-:W-:Y:S01]  /*abf0*/  MOV R5, R7 ;  /* 0x0000000700057202 */ /* 0x000fe20000000f00 */
[----:B------:R-:W-:-:S02]  /*ac00*/  @!P2 IMAD.IADD R197, R197, 0x1, -R2 ;  /* 0x00000001c5c5a824 */ /* 0x000fc400078e0a02 */
[----:B------:R-:W-:Y:S01]  /*ac10*/  @!P4 IMAD.MOV R195, RZ, RZ, -R195 ;  /* 0x000000ffffc3c224 */ /* 0x000fe200078e0ac3 */
[----:B------:R-:W-:Y:S01]  /*ac20*/  ISETP.GT.U32.AND P2, PT, R2, R4, PT ;  /* 0x000000040200720c */ /* 0x000fe20003f44070 */
[----:B------:R-:W-:Y:S01]  /*ac30*/  IMAD.HI.U32 R6, R0, R5, RZ ;  /* 0x0000000500067227 */ /* 0x000fe200078e00ff */
[----:B------:R-:W-:-:S03]  /*ac40*/  ISETP.GE.AND P4, PT, R239, RZ, PT ;  /* 0x000000ffef00720c */ /* 0x000fc60003f86270 */
[----:B------:R-:W-:Y:S01]  /*ac50*/  @!P0 IMAD.IADD R198, R198, 0x1, -R2 ;  /* 0x00000001c6c68824 */ /* 0x000fe200078e0a02 */
[----:B------:R-:W-:Y:S01]  /*ac60*/  ISETP.GE.AND P0, PT, R241, RZ, PT ;  /* 0x000000fff100720c */ /* 0x000fe20003f06270 */
[----:B------:R-:W-:Y:S02]  /*ac70*/  VIADD R241, R3, 0x35 ;  /* 0x0000003503f17836 */ /* 0x000fe40000000000 */
[----:B------:R-:W-:Y:S02]  /*ac80*/  IMAD.MOV R6, RZ, RZ, -R6 ;  /* 0x000000ffff067224 */ /* 0x000fe400078e0a06 */
[--C-:B------:R-:W-:Y:S01]  /*ac90*/  @!P6 IMAD.IADD R199, R199, 0x1, -R2.reuse ;  /* 0x00000001c7c7e824 */ /* 0x100fe200078e0a02 */
[----:B------:R-:W-:Y:S01]  /*aca0*/  ISETP.GE.AND P6, PT, R242, RZ, PT ;  /* 0x000000fff200720c */ /* 0x000fe20003fc6270 */
[----:B------:R-:W-:Y:S01]  /*acb0*/  VIADD R242, R3, 0x34 ;  /* 0x0000003403f27836 */ /* 0x000fe20000000000 */
[----:B------:R-:W-:Y:S01]  /*acc0*/  IABS R203, R241 ;  /* 0x000000f100cb7213 */ /* 0x000fe20000000000 */
[--C-:B------:R-:W-:Y:S01]  /*acd0*/  @!P5 IMAD.IADD R200, R200, 0x1, -R2.reuse ;  /* 0x00000001c8c8d824 */ /* 0x100fe200078e0a02 */
[----:B------:R-:W-:Y:S01]  /*ace0*/  ISETP.GE.AND P5, PT, R243, RZ, PT ;  /* 0x000000fff300720c */ /* 0x000fe20003fa6270 */
[----:B------:R-:W-:Y:S01]  /*acf0*/  IMAD R5, R2, R6, R5 ;  /* 0x0000000602057224 */ /* 0x000fe200078e0205 */
[----:B------:R-:W-:Y:S01]  /*ad00*/  IABS R204, R242 ;  /* 0x000000f200cc7213 */ /* 0x000fe20000000000 */
[----:B------:R-:W-:Y:S01]  /*ad10*/  @!P2 IMAD.IADD R4, R4, 0x1, -R2 ;  /* 0x000000010404a824 */ /* 0x000fe200078e0a02 */
[----:B------:R-:W-:Y:S01]  /*ad20*/  ISETP.GT.U32.AND P2, PT, R2, R200, PT ;  /* 0x000000c80200720c */ /* 0x000fe20003f44070 */
[----:B------:R-:W-:-:S04]  /*ad30*/  IMAD.HI.U32 R7, R0, R203, RZ ;  /* 0x000000cb00077227 */ /* 0x000fc800078e00ff */
[----:B------:R-:W-:Y:S01]  /*ad40*/  @!P4 IMAD.MOV R198, RZ, RZ, -R198 ;  /* 0x000000ffffc6c224 */ /* 0x000fe200078e0ac6 */
[C---:B------:R-:W-:Y:S01]  /*ad50*/  ISETP.GT.U32.AND P4, PT, R2.reuse, R5, PT ;  /* 0x000000050200720c */ /* 0x040fe20003f84070 */
[----:B------:R-:W-:Y:S01]  /*ad60*/  @!P1 IMAD.MOV R197, RZ, RZ, -R197 ;  /* 0x000000ffffc59224 */ /* 0x000fe200078e0ac5 */
[----:B------:R-:W-:Y:S01]  /*ad70*/  ISETP.GT.U32.AND P1, PT, R2, R4, PT ;  /* 0x000000040200720c */ /* 0x000fe20003f24070 */
[----:B------:R-:W-:Y:S02]  /*ad80*/  IMAD.MOV R7, RZ, RZ, -R7 ;  /* 0x000000ffff077224 */ /* 0x000fe400078e0a07 */
[----:B------:R-:W-:-:S04]  /*ad90*/  IMAD.HI.U32 R6, R0, R204, RZ ;  /* 0x000000cc00067227 */ /* 0x000fc800078e00ff */
[----:B------:R-:W-:Y:S02]  /*ada0*/  IMAD R203, R2, R7, R203 ;  /* 0x0000000702cb7224 */ /* 0x000fe400078e02cb */
[----:B------:R-:W-:Y:S02]  /*adb0*/  IMAD.MOV R7, RZ, RZ, -R6 ;  /* 0x000000ffff077224 */ /* 0x000fe400078e0a06 */
[----:B------:R-:W-:Y:S01]  /*adc0*/  @!P3 IMAD.MOV R196, RZ, RZ, -R196 ;  /* 0x000000ffffc4b224 */ /* 0x000fe200078e0ac4 */
[----:B------:R-:W-:Y:S01]  /*add0*/  ISETP.GE.AND P3, PT, R240, RZ, PT ;  /* 0x000000fff000720c */ /* 0x000fe20003f66270 */
[----:B------:R-:W-:Y:S01]  /*ade0*/  @!P2 IMAD.IADD R200, R200, 0x1, -R2 ;  /* 0x00000001c8c8a824 */ /* 0x000fe200078e0a02 */
[----:B------:R-:W-:Y:S01]  /*adf0*/  ISETP.GE.AND P2, PT, R242, RZ, PT ;  /* 0x000000fff200720c */ /* 0x000fe20003f46270 */
[----:B------:R-:W-:Y:S02]  /*ae00*/  IMAD R204, R2, R7, R204 ;  /* 0x0000000702cc7224 */ /* 0x000fe400078e02cc */
[----:B------:R-:W-:-:S02]  /*ae10*/  VIADD R243, R3, 0x33 ;  /* 0x0000003303f37836 */ /* 0x000fc40000000000 */
[--C-:B------:R-:W-:Y:S02]  /*ae20*/  @!P4 IMAD.IADD R5, R5, 0x1, -R2.reuse ;  /* 0x000000010505c824 */ /* 0x100fe400078e0a02 */
[----:B------:R-:W-:Y:S01]  /*ae30*/  @!P1 IMAD.IADD R4, R4, 0x1, -R2 ;  /* 0x0000000104049824 */ /* 0x000fe200078e0a02 */
[C---:B------:R-:W-:Y:S01]  /*ae40*/  ISETP.GT.U32.AND P1, PT, R2.reuse, R203, PT ;  /* 0x000000cb0200720c */ /* 0x040fe20003f24070 */
[----:B------:R-:W-:Y:S01]  /*ae50*/  @!P0 IMAD.MOV R200, RZ, RZ, -R200 ;  /* 0x000000ffffc88224 */ /* 0x000fe200078e0ac8 */
[C---:B------:R-:W-:Y:S01]  /*ae60*/  ISETP.GT.U32.AND P0, PT, R2.reuse, R204, PT ;  /* 0x000000cc0200720c */ /* 0x040fe20003f04070 */
[----:B------:R-:W-:Y:S01]  /*ae70*/  @!P3 IMAD.MOV R199, RZ, RZ, -R199 ;  /* 0x000000ffffc7b224 */ /* 0x000fe200078e0ac7 */
[----:B------:R-:W-:Y:S01]  /*ae80*/  IABS R205, R243 ;  /* 0x000000f300cd7213 */ /* 0x000fe20000000000 */
[----:B------:R-:W-:Y:S01]  /*ae90*/  IMAD.MOV.U32 R201, RZ, RZ, R4 ;  /* 0x000000ffffc97224 */ /* 0x000fe200078e0004 */
[----:B------:R-:W-:Y:S01]  /*aea0*/  ISETP.GT.U32.AND P4, PT, R2, R5, PT ;  /* 0x000000050200720c */ /* 0x000fe20003f84070 */
[----:B------:R-:W-:Y:S01]  /*aeb0*/  VIADD R242, R3, 0x30 ;  /* 0x0000003003f27836 */ /* 0x000fe20000000000 */
[----:B------:R-:W-:Y:S01]  /*aec0*/  ISETP.GE.AND P3, PT, R241, RZ, PT ;  /* 0x000000fff100720c */ /* 0x000fe20003f66270 */
[----:B------:R-:W-:-:S03]  /*aed0*/  IMAD.HI.U32 R6, R0, R205, RZ ;  /* 0x000000cd00067227 */ /* 0x000fc600078e00ff */
[----:B------:R-:W-:Y:S01]  /*aee0*/  IABS R208, R242 ;  /* 0x000000f200d07213 */ /* 0x000fe20000000000 */
[----:B------:R-:W-:Y:S02]  /*aef0*/  VIADD R241, R3, 0x32 ;  /* 0x0000003203f17836 */ /* 0x000fe40000000000 */
[----:B------:R-:W-:Y:S02]  /*af00*/  IMAD.MOV R6, RZ, RZ, -R6 ;  /* 0x000000ffff067224 */ /* 0x000fe400078e0a06 */
[----:B------:R-:W-:Y:S01]  /*af10*/  @!P6 IMAD.MOV R201, RZ, RZ, -R201 ;  /* 0x000000ffffc9e224 */ /* 0x000fe200078e0ac9 */
[----:B------:R-:W-:Y:S01]  /*af20*/  ISETP.GE.AND P6, PT, R243, RZ, PT ;  /* 0x000000fff300720c */ /* 0x000fe20003fc6270 */
[----:B------:R-:W-:Y:S01]  /*af30*/  VIADD R243, R3, 0x31 ;  /* 0x0000003103f37836 */ /* 0x000fe20000000000 */
[----:B------:R-:W-:Y:S01]  /*af40*/  IABS R206, R241 ;  /* 0x000000f100ce7213 */ /* 0x000fe20000000000 */
[--C-:B------:R-:W-:Y:S02]  /*af50*/  @!P1 IMAD.IADD R203, R203, 0x1, -R2.reuse ;  /* 0x00000001cbcb9824 */ /* 0x100fe400078e0a02 */
[--C-:B------:R-:W-:Y:S01]  /*af60*/  @!P0 IMAD.IADD R204, R204, 0x1, -R2.reuse ;  /* 0x00000001cccc8824 */ /* 0x100fe200078e0a02 */
[----:B------:R-:W-:Y:S01]  /*af70*/  IABS R207, R243 ;  /* 0x000000f300cf7213 */ /* 0x000fe20000000000 */
[C---:B------:R-:W-:Y:S01]  /*af80*/  IMAD R205, R2.reuse, R6, R205 ;  /* 0x0000000602cd7224 */ /* 0x040fe200078e02cd */
[C---:B------:R-:W-:Y:S01]  /*af90*/  ISETP.GT.U32.AND P1, PT, R2.reuse, R203, PT ;  /* 0x000000cb0200720c */ /* 0x040fe20003f24070 */
[----:B------:R-:W-:Y:S01]  /*afa0*/  @!P4 IMAD.IADD R5, R5, 0x1, -R2 ;  /* 0x000000010505c824 */ /* 0x000fe200078e0a02 */
[----:B------:R-:W-:Y:S01]  /*afb0*/  ISETP.GT.U32.AND P0, PT, R2, R204, PT ;  /* 0x000000cc0200720c */ /* 0x000fe20003f04070 */
[----:B------:R-:W-:Y:S01]  /*afc0*/  IMAD.HI.U32 R6, R0, R207, RZ ;  /* 0x000000cf00067227 */ /* 0x000fe200078e00ff */
[----:B------:R-:W-:-:S03]  /*afd0*/  ISETP.GT.U32.AND P4, PT, R2, R205, PT ;  /* 0x000000cd0200720c */ /* 0x000fc60003f84070 */
[----:B------:R-:W-:Y:S02]  /*afe0*/  IMAD.MOV.U32 R202, RZ, RZ, R5 ;  /* 0x000000ffffca7224 */ /* 0x000fe400078e0005 */
[----:B------:R-:W-:-:S04]  /*aff0*/  IMAD.HI.U32 R5, R0, R206, RZ ;  /* 0x000000ce00057227 */ /* 0x000fc800078e00ff */
[----:B------:R-:W-:Y:S02]  /*b000*/  IMAD.MOV R5, RZ, RZ, -R5 ;  /* 0x000000ffff057224 */ /* 0x000fe400078e0a05 */
[----:B------:R-:W-:Y:S02]  /*b010*/  IMAD.MOV R6, RZ, RZ, -R6 ;  /* 0x000000ffff067224 */ /* 0x000fe400078e0a06 */
[----:B------:R-:W-:Y:S02]  /*b020*/  IMAD R206, R2, R5, R206 ;  /* 0x0000000502ce7224 */ /* 0x000fe400078e02ce */
[--C-:B------:R-:W-:Y:S01]  /*b030*/  @!P1 IMAD.IADD R203, R203, 0x1, -R2.reuse ;  /* 0x00000001cbcb9824 */ /* 0x100fe200078e0a02 */
[----:B------:R-:W-:Y:S01]  /*b040*/  ISETP.GE.AND P1, PT, R243, RZ, PT ;  /* 0x000000fff300720c */ /* 0x000fe20003f26270 */
[----:B------:R-:W-:Y:S01]  /*b050*/  @!P0 IMAD.IADD R204, R204, 0x1, -R2 ;  /* 0x00000001cccc8824 */ /* 0x000fe200078e0a02 */
[C---:B------:R-:W-:Y:S01]  /*b060*/  ISETP.GT.U32.AND P0, PT, R2.reuse, R206, PT ;  /* 0x000000ce0200720c */ /* 0x040fe20003f04070 */
[----:B------:R-:W-:-:S02]  /*b070*/  IMAD R207, R2, R6, R207 ;  /* 0x0000000602cf7224 */ /* 0x000fc400078e02cf */
[--C-:B------:R-:W-:Y:S02]  /*b080*/  @!P4 IMAD.IADD R205, R205, 0x1, -R2.reuse ;  /* 0x00000001cdcdc824 */ /* 0x100fe400078e0a02 */
[----:B------:R-:W-:Y:S01]  /*b090*/  @!P3 IMAD.MOV R203, RZ, RZ, -R203 ;  /* 0x000000ffffcbb224 */ /* 0x000fe200078e0acb */
[C---:B------:R-:W-:Y:S01]  /*b0a0*/  ISETP.GT.U32.AND P3, PT, R2.reuse, R207, PT ;  /* 0x000000cf0200720c */ /* 0x040fe20003f64070 */
[C---:B------:R-:W-:Y:S01]  /*b0b0*/  VIADD R243, R3.reuse, 0x2f ;  /* 0x0000002f03f37836 */ /* 0x040fe20000000000 */
[----:B------:R-:W-:Y:S01]  /*b0c0*/  ISETP.GT.U32.AND P4, PT, R2, R205, PT ;  /* 0x000000cd0200720c */ /* 0x000fe20003f84070 */
[----:B------:R-:W-:Y:S02]  /*b0d0*/  VIADD R240, R3, 0x2e ;  /* 0x0000002e03f07836 */ /* 0x000fe40000000000 */
[----:B------:R-:W-:Y:S01]  /*b0e0*/  IMAD.HI.U32 R4, R0, R208, RZ ;  /* 0x000000d000047227 */ /* 0x000fe200078e00ff */
[----:B------:R-:W-:Y:S02]  /*b0f0*/  IABS R209, R243 ;  /* 0x000000f300d17213 */ /* 0x000fe40000000000 */
[----:B------:R-:W-:Y:S01]  /*b100*/  IABS R210, R240 ;  /* 0x000000f000d27213 */ /* 0x000fe20000000000 */
[----:B------:R-:W-:Y:S01]  /*b110*/  @!P0 IMAD.IADD R206, R206, 0x1, -R2 ;  /* 0x00000001cece8824 */ /* 0x000fe200078e0a02 */
[----:B------:R-:W-:Y:S01]  /*b120*/  ISETP.GE.AND P0, PT, R243, RZ, PT ;  /* 0x000000fff300720c */ /* 0x000fe20003f06270 */
[----:B------:R-:W-:-:S02]  /*b130*/  IMAD.MOV R4, RZ, RZ, -R4 ;  /* 0x000000ffff047224 */ /* 0x000fc400078e0a04 */
[--C-:B------:R-:W-:Y:S01]  /*b140*/  @!P3 IMAD.IADD R207, R207, 0x1, -R2.reuse ;  /* 0x00000001cfcfb824 */ /* 0x100fe200078e0a02 */
[----:B------:R-:W-:Y:S01]  /*b150*/  ISETP.GT.U32.AND P3, PT, R2, R206, PT ;  /* 0x000000ce0200720c */ /* 0x000fe20003f64070 */
[----:B------:R-:W-:Y:S02]  /*b160*/  @!P4 IMAD.IADD R205, R205, 0x1, -R2 ;  /* 0x00000001cdcdc824 */ /* 0x000fe400078e0a02 */
[----:B------:R-:W-:-:S03]  /*b170*/  IMAD.HI.U32 R5, R0, R209, RZ ;  /* 0x000000d100057227 */ /* 0x000fc600078e00ff */
[----:B------:R-:W-:Y:S01]  /*b180*/  @!P6 IADD3 R205, -R205, RZ, RZ ;  /* 0x000000ffcdcde210 */ /* 0x000fe20007ffe1ff */
[C---:B------:R-:W-:Y:S01]  /*b190*/  IMAD R208, R2.reuse, R4, R208 ;  /* 0x0000000402d07224 */ /* 0x040fe200078e02d0 */
[C---:B------:R-:W-:Y:S01]  /*b1a0*/  ISETP.GT.U32.AND P6, PT, R2.reuse, R207, PT ;  /* 0x000000cf0200720c */ /* 0x040fe20003fc4070 */
[----:B------:R-:W-:Y:S02]  /*b1b0*/  VIADD R239, R3, 0x2d ;  /* 0x0000002d03ef7836 */ /* 0x000fe40000000000 */
[----:B------:R-:W-:Y:S01]  /*b1c0*/  IMAD.MOV R5, RZ, RZ, -R5 ;  /* 0x000000ffff057224 */ /* 0x000fe200078e0a05 */
[----:B------:R-:W-:Y:S01]  /*b1d0*/  ISETP.GT.U32.AND P4, PT, R2, R208, PT ;  /* 0x000000d00200720c */ /* 0x000fe20003f84070 */
[----:B------:R-:W-:Y:S01]  /*b1e0*/  IMAD.HI.U32 R4, R0, R210, RZ ;  /* 0x000000d200047227 */ /* 0x000fe200078e00ff */
[----:B------:R-:W-:-:S03]  /*b1f0*/  IABS R211, R239 ;  /* 0x000000ef00d37213 */ /* 0x000fc60000000000 */
[----:B------:R-:W-:Y:S02]  /*b200*/  IMAD R209, R2, R5, R209 ;  /* 0x0000000502d17224 */ /* 0x000fe400078e02d1 */
[----:B------:R-:W-:Y:S02]  /*b210*/  IMAD.MOV R4, RZ, RZ, -R4 ;  /* 0x000000ffff047224 */ /* 0x000fe400078e0a04 */
[----:B------:R-:W-:Y:S01]  /*b220*/  @!P3 IMAD.IADD R206, R206, 0x1, -R2 ;  /* 0x00000001ceceb824 */ /* 0x000fe200078e0a02 */
[C---:B------:R-:W-:Y:S01]  /*b230*/  ISETP.GT.U32.AND P3, PT, R2.reuse, R209, PT ;  /* 0x000000d10200720c */ /* 0x040fe20003f64070 */
[----:B------:R-:W-:Y:S02]  /*b240*/  IMAD R210, R2, R4, R210 ;  /* 0x0000000402d27224 */ /* 0x000fe400078e02d2 */
[----:B------:R-:W-:-:S04]  /*b250*/  IMAD.HI.U32 R4, R0, R211, RZ ;  /* 0x000000d300047227 */ /* 0x000fc800078e00ff */
[----:B------:R-:W-:Y:S02]  /*b260*/  IMAD.MOV R4, RZ, RZ, -R4 ;  /* 0x000000ffff047224 */ /* 0x000fe400078e0a04 */
[----:B------:R-:W-:Y:S01]  /*b270*/  @!P6 IMAD.IADD R207, R207, 0x1, -R2 ;  /* 0x00000001cfcfe824 */ /* 0x000fe200078e0a02 */
[----:B------:R-:W-:Y:S01]  /*b280*/  ISETP.GT.U32.AND P6, PT, R2, R210, PT ;  /* 0x000000d20200720c */ /* 0x000fe20003fc4070 */
[----:B------:R-:W-:Y:S01]  /*b290*/  @!P5 IMAD.MOV R202, RZ, RZ, -R202 ;  /* 0x000000ffffcad224 */ /* 0x000fe200078e0aca */
[----:B------:R-:W-:Y:S01]  /*b2a0*/  ISETP.GE.AND P5, PT, R241, RZ, PT ;  /* 0x000000fff100720c */ /* 0x000fe20003fa6270 */
[----:B------:R-:W-:Y:S02]  /*b2b0*/  @!P4 IMAD.IADD R208, R208, 0x1, -R2 ;  /* 0x00000001d0d0c824 */ /* 0x000fe400078e0a02 */
[C---:B------:R-:W-:Y:S02]  /*b2c0*/  IMAD R211, R2.reuse, R4, R211 ;  /* 0x0000000402d37224 */ /* 0x040fe400078e02d3 */
[----:B------:R-:W-:Y:S01]  /*b2d0*/  VIADD R241, R3, 0x2c ;  /* 0x0000002c03f17836 */ /* 0x000fe20000000000 */
[----:B------:R-:W-:Y:S01]  /*b2e0*/  ISETP.GT.U32.AND P4, PT, R2, R208, PT ;  /* 0x000000d00200720c */ /* 0x000fe20003f84070 */
[----:B------:R-:W-:Y:S01]  /*b2f0*/  @!P2 IMAD.MOV R204, RZ, RZ, -R204 ;  /* 0x000000ffffcca224 */ /* 0x000fe200078e0acc */
[----:B------:R-:W-:Y:S01]  /*b300*/  ISETP.GE.AND P2, PT, R242, RZ, PT ;  /* 0x000000fff200720c */ /* 0x000fe20003f46270 */
[--C-:B------:R-:W-:Y:S01]  /*b310*/  @!P3 IMAD.IADD R209, R209, 0x1, -R2.reuse ;  /* 0x00000001d1d1b824 */ /* 0x100fe200078e0a02 */
[----:B------:R-:W-:Y:S01]  /*b320*/  ISETP.GT.U32.AND P3, PT, R2, R211, PT ;  /* 0x000000d30200720c */ /* 0x000fe20003f64070 */
[C---:B------:R-:W-:Y:S01]  /*b330*/  VIADD R242, R3.reuse, 0x2b ;  /* 0x0000002b03f27836 */ /* 0x040fe20000000000 */
[----:B------:R-:W-:Y:S01]  /*b340*/  IABS R212, R241 ;  /* 0x000000f100d47213 */ /* 0x000fe20000000000 */
[----:B------:R-:W-:Y:S01]  /*b350*/  @!P6 IMAD.IADD R210, R210, 0x1, -R2 ;  /* 0x00000001d2d2e824 */ /* 0x000fe200078e0a02 */
[----:B------:R-:W-:Y:S01]  /*b360*/  ISETP.GT.U32.AND P6, PT, R2, R209, PT ;  /* 0x000000d10200720c */ /* 0x000fe20003fc4070 */
[----:B------:R-:W-:Y:S01]  /*b370*/  VIADD R243, R3, 0x2a ;  /* 0x0000002a03f37836 */ /* 0x000fe20000000000 */
[----:B------:R-:W-:Y:S01]  /*b380*/  IABS R213, R242 ;  /* 0x000000f200d57213 */ /* 0x000fe20000000000 */
[----:B------:R-:W-:-:S03]  /*b390*/  IMAD.HI.U32 R4, R0, R212, RZ ;  /* 0x000000d400047227 */ /* 0x000fc600078e00ff */
[----:B------:R-:W-:Y:S01]  /*b3a0*/  IABS R214, R243 ;  /* 0x000000f300d67213 */ /* 0x000fe20000000000 */
[----:B------:R-:W-:-:S04]  /*b3b0*/  IMAD.HI.U32 R6, R0, R213, RZ ;  /* 0x000000d500067227 */ /* 0x000fc800078e00ff */
[----:B------:R-:W-:Y:S02]  /*b3c0*/  IMAD.MOV R4, RZ, RZ, -R4 ;  /* 0x000000ffff047224 */ /* 0x000fe400078e0a04 */
[--C-:B------:R-:W-:Y:S01]  /*b3d0*/  @!P4 IMAD.IADD R208, R208, 0x1, -R2.reuse ;  /* 0x00000001d0d0c824 */ /* 0x100fe200078e0a02 */
[----:B------:R-:W-:Y:S01]  /*b3e0*/  ISETP.GE.AND P4, PT, R240, RZ, PT ;  /* 0x000000fff000720c */ /* 0x000fe20003f86270 */
[----:B------:R-:W-:Y:S01]  /*b3f0*/  @!P3 IMAD.IADD R211, R211, 0x1, -R2 ;  /* 0x00000001d3d3b824 */ /* 0x000fe200078e0a02 */
[C---:B------:R-:W-:Y:S01]  /*b400*/  ISETP.GT.U32.AND P3, PT, R2.reuse, R210, PT ;  /* 0x000000d20200720c */ /* 0x040fe20003f64070 */
[----:B------:R-:W-:Y:S02]  /*b410*/  IMAD.MOV R6, RZ, RZ, -R6 ;  /* 0x000000ffff067224 */ /* 0x000fe400078e0a06 */
[----:B------:R-:W-:Y:S02]  /*b420*/  VIADD R240, R3, 0x29 ;  /* 0x0000002903f07836 */ /* 0x000fe40000000000 */
[----:B------:R-:W-:-:S02]  /*b430*/  IMAD R212, R2, R4, R212 ;  /* 0x0000000402d47224 */ /* 0x000fc400078e02d4 */
[----:B------:R-:W-:Y:S01]  /*b440*/  IMAD.HI.U32 R5, R0, R214, RZ ;  /* 0x000000d600057227 */ /* 0x000fe200078e00ff */
[----:B------:R-:W-:-:S03]  /*b450*/  IABS R4, R240 ;  /* 0x000000f000047213 */ /* 0x000fc60000000000 */
[----:B------:R-:W-:Y:S01]  /*b460*/  @!P1 IMAD.MOV R207, RZ, RZ, -R207 ;  /* 0x000000ffffcf9224 */ /* 0x000fe200078e0acf */
[C---:B------:R-:W-:Y:S01]  /*b470*/  ISETP.GT.U32.AND P1, PT, R2.reuse, R211, PT ;  /* 0x000000d30200720c */ /* 0x040fe20003f24070 */
[C---:B------:R-:W-:Y:S02]  /*b480*/  IMAD R213, R2.reuse, R6, R213 ;  /* 0x0000000602d57224 */ /* 0x040fe400078e02d5 */
[----:B------:R-:W-:Y:S01]  /*b490*/  @!P6 IMAD.IADD R209, R209, 0x1, -R2 ;  /* 0x00000001d1d1e824 */ /* 0x000fe200078e0a02 */
[C---:B------:R-:W-:Y:S01]  /*b4a0*/  ISETP.GT.U32.AND P6, PT, R2.reuse, R212, PT ;  /* 0x000000d40200720c */ /* 0x040fe20003fc4070 */
[----:B------:R-:W-:Y:S02]  /*b4b0*/  IMAD.MOV R5, RZ, RZ, -R5 ;  /* 0x000000ffff057224 */ /* 0x000fe400078e0a05 */
[----:B------:R-:W-:Y:S01]  /*b4c0*/  @!P5 IMAD.MOV R206, RZ, RZ, -R206 ;  /* 0x000000ffffced224 */ /* 0x000fe200078e0ace */
[----:B------:R-:W-:Y:S01]  /*b4d0*/  ISETP.GE.AND P5, PT, R239, RZ, PT ;  /* 0x000000ffef00720c */ /* 0x000fe20003fa6270 */
[----:B------:R-:W-:Y:S01]  /*b4e0*/  @!P2 IMAD.MOV R208, RZ, RZ, -R208 ;  /* 0x000000ffffd0a224 */ /* 0x000fe200078e0ad0 */
[C---:B------:R-:W-:Y:S01]  /*b4f0*/  ISETP.GT.U32.AND P2, PT, R2.reuse, R213, PT ;  /* 0x000000d50200720c */ /* 0x040fe20003f44070 */
[----:B------:R-:W-:-:S02]  /*b500*/  IMAD R214, R2, R5, R214 ;  /* 0x0000000502d67224 */ /* 0x000fc400078e02d6 */
[----:B------:R-:W-:-:S04]  /*b510*/  IMAD.HI.U32 R5, R0, R4, RZ ;  /* 0x0000000400057227 */ /* 0x000fc800078e00ff */
[----:B------:R-:W-:Y:S02]  /*b520*/  IMAD.MOV R5, RZ, RZ, -R5 ;  /* 0x000000ffff057224 */ /* 0x000fe400078e0a05 */
[--C-:B------:R-:W-:Y:S01]  /*b530*/  @!P1 IMAD.IADD R211, R211, 0x1, -R2.reuse ;  /* 0x00000001d3d39824 */ /* 0x100fe200078e0a02 */
[----:B------:R-:W-:Y:S01]  /*b540*/  ISETP.GE.AND P1, PT, R242, RZ, PT ;  /* 0x000000fff200720c */ /* 0x000fe20003f26270 */
[----:B------:R-:W-:Y:S01]  /*b550*/  @!P6 IMAD.IADD R212, R212, 0x1, -R2 ;  /* 0x00000001d4d4e824 */ /* 0x000fe200078e0a02 */
[----:B------:R-:W-:Y:S01]  /*b560*/  ISETP.GE.AND P6, PT, R243, RZ, PT ;  /* 0x000000fff300720c */ /* 0x000fe20003fc6270 */
[----:B------:R-:W-:Y:S02]  /*b570*/  VIADD R242, R3, 0x27 ;  /* 0x0000002703f27836 */ /* 0x000fe40000000000 */
[----:B------:R-:W-:Y:S02]  /*b580*/  IMAD R4, R2, R5, R4 ;  /* 0x0000000502047224 */ /* 0x000fe400078e0204 */
[--C-:B------:R-:W-:Y:S01]  /*b590*/  @!P3 IMAD.IADD R210, R210, 0x1, -R2.reuse ;  /* 0x00000001d2d2b824 */ /* 0x100fe200078e0a02 */
[C---:B------:R-:W-:Y:S01]  /*b5a0*/  ISETP.GT.U32.AND P3, PT, R2.reuse, R214, PT ;  /* 0x000000d60200720c */ /* 0x040fe20003f64070 */
[----:B------:R-:W-:Y:S01]  /*b5b0*/  @!P0 IMAD.MOV R209, RZ, RZ, -R209 ;  /* 0x000000ffffd18224 */ /* 0x000fe200078e0ad1 */
[----:B------:R-:W-:Y:S01]  /*b5c0*/  ISETP.GE.AND P0, PT, R241, RZ, PT ;  /* 0x000000fff100720c */ /* 0x000fe20003f06270 */
[----:B------:R-:W-:Y:S01]  /*b5d0*/  @!P2 IMAD.IADD R213, R213, 0x1, -R2 ;  /* 0x00000001d5d5a824 */ /* 0x000fe200078e0a02 */
[----:B------:R-:W-:Y:S01]  /*b5e0*/  IABS R217, R242 ;  /* 0x000000f200d97213 */ /* 0x000fe20000000000 */
[----:B------:R-:W-:Y:S01]  /*b5f0*/  @!P5 IMAD.MOV R211, RZ, RZ, -R211 ;  /* 0x000000ffffd3d224 */ /* 0x000fe200078e0ad3 */
[C---:B------:R-:W-:Y:S01]  /*b600*/  ISETP.GT.U32.AND P2, PT, R2.reuse, R212, PT ;  /* 0x000000d40200720c */ /* 0x040fe20003f44070 */
[----:B------:R-:W-:Y:S01]  /*b610*/  VIADD R241, R3, 0x28 ;  /* 0x0000002803f17836 */ /* 0x000fe20000000000 */
[----:B------:R-:W-:Y:S01]  /*b620*/  ISETP.GT.U32.AND P5, PT, R2, R4, PT ;  /* 0x000000040200720c */ /* 0x000fe20003fa4070 */
[----:B------:R-:W-:-:S03]  /*b630*/  IMAD.HI.U32 R7, R0, R217, RZ ;  /* 0x000000d900077227 */ /* 0x000fc600078e00ff */
[----:B------:R-:W-:Y:S01]  /*b640*/  IABS R216, R241 ;  /* 0x000000f100d87213 */ /* 0x000fe20000000000 */
[----:B------:R-:W-:Y:S02]  /*b650*/  VIADD R243, R3, 0x26 ;  /* 0x0000002603f37836 */ /* 0x000fe40000000000 */
[----:B------:R-:W-:Y:S02]  /*b660*/  IMAD.MOV R7, RZ, RZ, -R7 ;  /* 0x000000ffff077224 */ /* 0x000fe400078e0a07 */
[----:B------:R-:W-:Y:S01]  /*b670*/  IMAD.HI.U32 R6, R0, R216, RZ ;  /* 0x000000d800067227 */ /* 0x000fe200078e00ff */
[----:B------:R-:W-:-:S03]  /*b680*/  IABS R5, R243 ;  /* 0x000000f300057213 */ /* 0x000fc60000000000 */
[--C-:B------:R-:W-:Y:S01]  /*b690*/  @!P3 IMAD.IADD R214, R214, 0x1, -R2.reuse ;  /* 0x00000001d6d6b824 */ /* 0x100fe200078e0a02 */
[----:B------:R-:W-:Y:S01]  /*b6a0*/  ISETP.GT.U32.AND P3, PT, R2, R213, PT ;  /* 0x000000d50200720c */ /* 0x000fe20003f64070 */
[--C-:B------:R-:W-:Y:S01]  /*b6b0*/  @!P2 IMAD.IADD R212, R212, 0x1, -R2.reuse ;  /* 0x00000001d4d4a824 */ /* 0x100fe200078e0a02 */
[----:B------:R-:W-:Y:S01]  /*b6c0*/  ISETP.GE.AND P2, PT, R240, RZ, PT ;  /* 0x000000fff000720c */ /* 0x000fe20003f46270 */
[----:B------:R-:W-:Y:S02]  /*b6d0*/  @!P5 IMAD.IADD R4, R4, 0x1, -R2 ;  /* 0x000000010404d824 */ /* 0x000fe400078e0a02 */
[C---:B------:R-:W-:Y:S02]  /*b6e0*/  IMAD R217, R2.reuse, R7, R217 ;  /* 0x0000000702d97224 */ /* 0x040fe400078e02d9 */
[----:B------:R-:W-:Y:S01]  /*b6f0*/  IMAD.MOV R6, RZ, RZ, -R6 ;  /* 0x000000ffff067224 */ /* 0x000fe200078e0a06 */
[C---:B------:R-:W-:Y:S01]  /*b700*/  ISETP.GT.U32.AND P5, PT, R2.reuse, R4, PT ;  /* 0x000000040200720c */ /* 0x040fe20003fa4070 */
[----:B------:R-:W-:Y:S01]  /*b710*/  @!P4 IMAD.MOV R210, RZ, RZ, -R210 ;  /* 0x000000ffffd2c224 */ /* 0x000fe200078e0ad2 */
[C---:B------:R-:W-:Y:S01]  /*b720*/  ISETP.GT.U32.AND P4, PT, R2.reuse, R214, PT ;  /* 0x000000d60200720c */ /* 0x040fe20003f84070 */
[----:B------:R-:W-:Y:S01]  /*b730*/  @!P0 IMAD.MOV R212, RZ, RZ, -R212 ;  /* 0x000000ffffd48224 */ /* 0x000fe200078e0ad4 */
[C---:B------:R-:W-:Y:S01]  /*b740*/  ISETP.GT.U32.AND P0, PT, R2.reuse, R217, PT ;  /* 0x000000d90200720c */ /* 0x040fe20003f04070 */
[----:B------:R-:W-:-:S02]  /*b750*/  IMAD R216, R2, R6, R216 ;  /* 0x0000000602d87224 */ /* 0x000fc400078e02d8 */
[----:B------:R-:W-:-:S04]  /*b760*/  IMAD.HI.U32 R6, R0, R5, RZ ;  /* 0x0000000500067227 */ /* 0x000fc800078e00ff */
[----:B------:R-:W-:Y:S02]  /*b770*/  IMAD.MOV R6, RZ, RZ, -R6 ;  /* 0x000000ffff067224 */ /* 0x000fe400078e0a06 */
[--C-:B------:R-:W-:Y:S01]  /*b780*/  @!P3 IMAD.IADD R213, R213, 0x1, -R2.reuse ;  /* 0x00000001d5d5b824 */ /* 0x100fe200078e0a02 */
[----:B------:R-:W-:Y:S01]  /*b790*/  ISETP.GE.AND P3, PT, R241, RZ, PT ;  /* 0x000000fff100720c */ /* 0x000fe20003f66270 */
[----:B------:R-:W-:Y:S02]  /*b7a0*/  VIADD R241, R3, 0x25 ;  /* 0x0000002503f17836 */ /* 0x000fe40000000000 */
[----:B------:R-:W-:Y:S02]  /*b7b0*/  IMAD R5, R2, R6, R5 ;  /* 0x0000000602057224 */ /* 0x000fe400078e0205 */
[--C-:B------:R-:W-:Y:S01]  /*b7c0*/  @!P4 IMAD.IADD R214, R214, 0x1, -R2.reuse ;  /* 0x00000001d6d6c824 */ /* 0x100fe200078e0a02 */
[----:B------:R-:W-:Y:S01]  /*b7d0*/  ISETP.GT.U32.AND P4, PT, R2, R216, PT ;  /* 0x000000d80200720c */ /* 0x000fe20003f84070 */
[--C-:B------:R-:W-:Y:S01]  /*b7e0*/  @!P5 IMAD.IADD R4, R4, 0x1, -R2.reuse ;  /* 0x000000010404d824 */ /* 0x100fe200078e0a02 */
[----:B------:R-:W-:Y:S01]  /*b7f0*/  IABS R219, R241 ;  /* 0x000000f100db7213 */ /* 0x000fe20000000000 */
[----:B------:R-:W-:Y:S01]  /*b800*/  @!P0 IMAD.IADD R217, R217, 0x1, -R2 ;  /* 0x00000001d9d98824 */ /* 0x000fe200078e0a02 */
[----:B------:R-:W-:Y:S01]  /*b810*/  ISETP.GT.U32.AND P5, PT, R2, R5, PT ;  /* 0x000000050200720c */ /* 0x000fe20003fa4070 */
[----:B------:R-:W-:-:S02]  /*b820*/  IMAD.MOV.U32 R215, RZ, RZ, R4 ;  /* 0x000000ffffd77224 */ /* 0x000fc400078e0004 */
[----:B------:R-:W-:Y:S01]  /*b830*/  IMAD.HI.U32 R4, R0, R219, RZ ;  /* 0x000000db00047227 */ /* 0x000fe200078e00ff */
[----:B------:R-:W-:-:S03]  /*b840*/  ISETP.GT.U32.AND P0, PT, R2, R217, PT ;  /* 0x000000d90200720c */ /* 0x000fc60003f04070 */
[----:B------:R-:W-:Y:S02]  /*b850*/  IMAD.MOV R4, RZ, RZ, -R4 ;  /* 0x000000ffff047224 */ /* 0x000fe400078e0a04 */
[--C-:B------:R-:W-:Y:S02]  /*b860*/  @!P4 IMAD.IADD R216, R216, 0x1, -R2.reuse ;  /* 0x00000001d8d8c824 */ /* 0x100fe400078e0a02 */
[C---:B------:R-:W-:Y:S02]  /*b870*/  IMAD R219, R2.reuse, R4, R219 ;  /* 0x0000000402db7224 */ /* 0x040fe400078e02db */
[--C-:B------:R-:W-:Y:S01]  /*b880*/  @!P5 IMAD.IADD R5, R5, 0x1, -R2.reuse ;  /* 0x000000010505d824 */ /* 0x100fe200078e0a02 */
[----:B------:R-:W-:Y:S01]  /*b890*/  ISETP.GT.U32.AND P4, PT, R2, R216, PT ;  /* 0x000000d80200720c */ /* 0x000fe20003f84070 */
[----:B------:R-:W-:Y:S01]  /*b8a0*/  @!P1 IMAD.MOV R213, RZ, RZ, -R213 ;  /* 0x000000ffffd59224 */ /* 0x000fe200078e0ad5 */
[----:B------:R-:W-:Y:S01]  /*b8b0*/  ISETP.GE.AND P1, PT, R242, RZ, PT ;  /* 0x000000fff200720c */ /* 0x000fe20003f26270 */
[----:B------:R-:W-:Y:S01]  /*b8c0*/  VIADD R242, R3, 0x24 ;  /* 0x0000002403f27836 */ /* 0x000fe20000000000 */
[C---:B------:R-:W-:Y:S01]  /*b8d0*/  ISETP.GT.U32.AND P5, PT, R2.reuse, R5, PT ;  /* 0x000000050200720c */ /* 0x040fe20003fa4070 */
[----:B------:R-:W-:Y:S01]  /*b8e0*/  @!P0 IMAD.IADD R217, R217, 0x1, -R2 ;  /* 0x00000001d9d98824 */ /* 0x000fe200078e0a02 */
[----:B------:R-:W-:Y:S01]  /*b8f0*/  ISETP.GT.U32.AND P0, PT, R2, R219, PT ;  /* 0x000000db0200720c */ /* 0x000fe20003f04070 */
[----:B------:R-:W-:Y:S01]  /*b900*/  @!P6 IMAD.MOV R214, RZ, RZ, -R214 ;  /* 0x000000ffffd6e224 */ /* 0x000fe200078e0ad6 */
[----:B------:R-:W-:Y:S01]  /*b910*/  IABS R220, R242 ;  /* 0x000000f200dc7213 */ /* 0x000fe20000000000 */
[----:B------:R-:W-:Y:S01]  /*b920*/  VIADD R237, R3, 0x1f ;  /* 0x0000001f03ed7836 */ /* 0x000fe20000000000 */
[----:B------:R-:W-:Y:S01]  /*b930*/  ISETP.GE.AND P6, PT, R243, RZ, PT ;  /* 0x000000fff300720c */ /* 0x000fe20003fc6270 */
[----:B------:R-:W-:-:S02]  /*b940*/  VIADD R243, R3, 0x23 ;  /* 0x0000002303f37836 */ /* 0x000fc40000000000 */
[----:B------:R-:W-:Y:S01]  /*b950*/  IMAD.HI.U32 R6, R0, R220, RZ ;  /* 0x000000dc00067227 */ /* 0x000fe200078e00ff */
[----:B------:R-:W-:Y:S02]  /*b960*/  IABS R225, R237 ;  /* 0x000000ed00e17213 */ /* 0x000fe40000000000 */
[----:B------:R-:W-:Y:S01]  /*b970*/  IABS R221, R243 ;  /* 0x000000f300dd7213 */ /* 0x000fe20000000000 */
[----:B------:R-:W-:Y:S01]  /*b980*/  @!P4 IMAD.IADD R216, R216, 0x1, -R2 ;  /* 0x00000001d8d8c824 */ /* 0x000fe200078e0a02 */
[----:B------:R-:W-:Y:S01]  /*b990*/  ISETP.GE.AND P4, PT, R242, RZ, PT ;  /* 0x000000fff200720c */ /* 0x000fe20003f86270 */
[----:B------:R-:W-:Y:S02]  /*b9a0*/  IMAD.MOV R6, RZ, RZ, -R6 ;  /* 0x000000ffff067224 */ /* 0x000fe400078e0a06 */
[----:B------:R-:W-:Y:S02]  /*b9b0*/  VIADD R242, R3, 0x22 ;  /* 0x0000002203f27836 */ /* 0x000fe40000000000 */
[----:B------:R-:W-:-:S02]  /*b9c0*/  @!P5 IMAD.IADD R5, R5, 0x1, -R2 ;  /* 0x000000010505d824 */ /* 0x000fc400078e0a02 */
[----:B------:R-:W-:Y:S01]  /*b9d0*/  @!P0 IMAD.IADD R219, R219, 0x1, -R2 ;  /* 0x00000001dbdb8824 */ /* 0x000fe200078e0a02 */
[----:B------:R-:W-:Y:S01]  /*b9e0*/  IABS R222, R242 ;  /* 0x000000f200de7213 */ /* 0x000fe20000000000 */
[----:B------:R-:W-:-:S03]  /*b9f0*/  IMAD.HI.U32 R4, R0, R221, RZ ;  /* 0x000000dd00047227 */ /* 0x000fc600078e00ff */
[C---:B------:R-:W-:Y:S01]  /*ba00*/  ISETP.GT.U32.AND P0, PT, R2.reuse, R219, PT ;  /* 0x000000db0200720c */ /* 0x040fe20003f04070 */
[----:B------:R-:W-:Y:S01]  /*ba10*/  IMAD R220, R2, R6, R220 ;  /* 0x0000000602dc7224 */ /* 0x000fe200078e02dc */
[----:B------:R-:W-:Y:S01]  /*ba20*/  IADD3 R4, -R4, RZ, RZ ;  /* 0x000000ff04047210 */ /* 0x000fe20007ffe1ff */
[----:B------:R-:W-:Y:S02]  /*ba30*/  IMAD.MOV.U32 R218, RZ, RZ, R5 ;  /* 0x000000ffffda7224 */ /* 0x000fe400078e0005 */
[----:B------:R-:W-:-:S04]  /*ba40*/  IMAD.HI.U32 R5, R0, R222, RZ ;  /* 0x000000de00057227 */ /* 0x000fc800078e00ff */
[----:B------:R-:W-:Y:S01]  /*ba50*/  @!P6 IMAD.MOV R218, RZ, RZ, -R218 ;  /* 0x000000ffffdae224 */ /* 0x000fe200078e0ada */
[C---:B------:R-:W-:Y:S01]  /*ba60*/  ISETP.GT.U32.AND P6, PT, R2.reuse, R220, PT ;  /* 0x000000dc0200720c */ /* 0x040fe20003fc4070 */
[C---:B------:R-:W-:Y:S02]  /*ba70*/  IMAD R221, R2.reuse, R4, R221 ;  /* 0x0000000402dd7224 */ /* 0x040fe400078e02dd */
[----:B------:R-:W-:Y:S02]  /*ba80*/  IMAD.MOV R5, RZ, RZ, -R5 ;  /* 0x000000ffff057224 */ /* 0x000fe400078e0a05 */
[----:B------:R-:W-:Y:S01]  /*ba90*/  @!P0 IMAD.IADD R219, R219, 0x1, -R2 ;  /* 0x00000001dbdb8824 */ /* 0x000fe200078e0a02 */
[C---:B------:R-:W-:Y:S01]  /*baa0*/  ISETP.GT.U32.AND P0, PT, R2.reuse, R221, PT ;  /* 0x000000dd0200720c */ /* 0x040fe20003f04070 */
[----:B------:R-:W-:Y:S02]  /*bab0*/  IMAD R222, R2, R5, R222 ;  /* 0x0000000502de7224 */ /* 0x000fe400078e02de */
[----:B------:R-:W-:Y:S01]  /*bac0*/  @!P1 IMAD.MOV R217, RZ, RZ, -R217 ;  /* 0x000000ffffd99224 */ /* 0x000fe200078e0ad9 */
[----:B------:R-:W-:Y:S01]  /*bad0*/  ISETP.GE.AND P1, PT, R242, RZ, PT ;  /* 0x000000fff200720c */ /* 0x000fe20003f26270 */
[----:B------:R-:W-:-:S02]  /*bae0*/  VIADD R242, R3, 0x20 ;  /* 0x0000002003f27836 */ /* 0x000fc40000000000 */
[----:B------:R-:W-:Y:S01]  /*baf0*/  @!P6 IMAD.IADD R220, R220, 0x1, -R2 ;  /* 0x00000001dcdce824 */ /* 0x000fe200078e0a02 */
[----:B------:R-:W-:Y:S01]  /*bb00*/  ISETP.GT.U32.AND P6, PT, R2, R222, PT ;  /* 0x000000de0200720c */ /* 0x000fe20003fc4070 */
[----:B------:R-:W-:Y:S01]  /*bb10*/  IMAD.HI.U32 R5, R0, R225, RZ ;  /* 0x000000e100057227 */ /* 0x000fe200078e00ff */
[----:B------:R-:W-:-:S03]  /*bb20*/  IABS R224, R242 ;  /* 0x000000f200e07213 */ /* 0x000fc60000000000 */
[----:B------:R-:W-:Y:S01]  /*bb30*/  @!P0 IMAD.IADD R221, R221, 0x1, -R2 ;  /* 0x00000001dddd8824 */ /* 0x000fe200078e0a02 */
[----:B------:R-:W-:Y:S01]  /*bb40*/  ISETP.GT.U32.AND P0, PT, R2, R220, PT ;  /* 0x000000dc0200720c */ /* 0x000fe20003f04070 */
[----:B------:R-:W-:Y:S01]  /*bb50*/  @!P3 IMAD.MOV R216, RZ, RZ, -R216 ;  /* 0x000000ffffd8b224 */ /* 0x000fe200078e0ad8 */
[----:B------:R-:W-:Y:S01]  /*bb60*/  ISETP.GE.AND P3, PT, R243, RZ, PT ;  /* 0x000000fff300720c */ /* 0x000fe20003f66270 */
[----:B------:R-:W-:Y:S02]  /*bb70*/  VIADD R243, R3, 0x21 ;  /* 0x0000002103f37836 */ /* 0x000fe40000000000 */
[----:B------:R-:W-:Y:S02]  /*bb80*/  IMAD.MOV R5, RZ, RZ, -R5 ;  /* 0x000000ffff057224 */ /* 0x000fe400078e0a05 */
[----:B------:R-:W-:Y:S01]  /*bb90*/  @!P6 IMAD.IADD R222, R222, 0x1, -R2 ;  /* 0x00000001dedee824 */ /* 0x000fe200078e0a02 */
[C---:B------:R-:W-:Y:S01]  /*bba0*/  ISETP.GT.U32.AND P6, PT, R2.reuse, R221, PT ;  /* 0x000000dd0200720c */ /* 0x040fe20003fc4070 */
[----:B------:R-:W-:Y:S01]  /*bbb0*/  @!P2 IMAD.MOV R215, RZ, RZ, -R215 ;  /* 0x000000ffffd7a224 */ /* 0x000fe200078e0ad7 */
[----:B------:R-:W-:Y:S01]  /*bbc0*/  ISETP.GE.AND P2, PT, R241, RZ, PT ;  /* 0x000000fff100720c */ /* 0x000fe20003f46270 */
[----:B------:R-:W-:Y:S01]  /*bbd0*/  IMAD R225, R2, R5, R225 ;  /* 0x0000000502e17224 */ /* 0x000fe200078e02e1 */
[----:B------:R-:W-:Y:S01]  /*bbe0*/  IABS R223, R243 ;  /* 0x000000f300df7213 */ /* 0x000fe20000000000 */
[----:B------:R-:W-:Y:S01]  /*bbf0*/  IMAD.HI.U32 R6, R0, R224, RZ ;  /* 0x000000e000067227 */ /* 0x000fe200078e00ff */
[----:B------:R-:W-:-:S03]  /*bc00*/  ISETP.GE.AND P5, PT, R243, RZ, PT ;  /* 0x000000fff300720c */ /* 0x000fc60003fa6270 */
[----:B------:R-:W-:Y:S02]  /*bc10*/  VIADD R238, R3, 0x1e ;  /* 0x0000001e03ee7836 */ /* 0x000fe40000000000 */
[----:B------:R-:W-:-:S03]  /*bc20*/  IMAD.HI.U32 R4, R0, R223, RZ ;  /* 0x000000df00047227 */ /* 0x000fc600078e00ff */
[----:B------:R-:W-:Y:S01]  /*bc30*/  IABS R226, R238 ;  /* 0x000000ee00e27213 */ /* 0x000fe20000000000 */
[----:B------:R-:W-:Y:S01]  /*bc40*/  @!P6 IMAD.IADD R221, R221, 0x1, -R2 ;  /* 0x00000001dddde824 */ /* 0x000fe200078e0a02 */
[C---:B------:R-:W-:Y:S01]  /*bc50*/  ISETP.GT.U32.AND P6, PT, R2.reuse, R225, PT ;  /* 0x000000e10200720c */ /* 0x040fe20003fc4070 */
[----:B------:R-:W-:Y:S02]  /*bc60*/  IMAD.MOV R6, RZ, RZ, -R6 ;  /* 0x000000ffff067224 */ /* 0x000fe400078e0a06 */
[----:B------:R-:W-:Y:S02]  /*bc70*/  IMAD.MOV R4, RZ, RZ, -R4 ;  /* 0x000000ffff047224 */ /* 0x000fe400078e0a04 */
[----:B------:R-:W-:Y:S02]  /*bc80*/  IMAD R224, R2, R6, R224 ;  /* 0x0000000602e07224 */ /* 0x000fe400078e02e0 */
[----:B------:R-:W-:Y:S02]  /*bc90*/  VIADD R239, R3, 0x1d ;  /* 0x0000001d03ef7836 */ /* 0x000fe40000000000 */
[----:B------:R-:W-:-:S02]  /*bca0*/  @!P0 IMAD.IADD R220, R220, 0x1, -R2 ;  /* 0x00000001dcdc8824 */ /* 0x000fc400078e0a02 */
[C---:B------:R-:W-:Y:S01]  /*bcb0*/  IMAD R223, R2.reuse, R4, R223 ;  /* 0x0000000402df7224 */ /* 0x040fe200078e02df */
[----:B------:R-:W-:Y:S01]  /*bcc0*/  IABS R227, R239 ;  /* 0x000000ef00e37213 */ /* 0x000fe20000000000 */
[----:B------:R-:W-:Y:S02]  /*bcd0*/  VIADD R240, R3, 0x1b ;  /* 0x0000001b03f07836 */ /* 0x000fe40000000000 */
[----:B------:R-:W-:Y:S01]  /*bce0*/  @!P2 IMAD.MOV R219, RZ, RZ, -R219 ;  /* 0x000000ffffdba224 */ /* 0x000fe200078e0adb */
[C---:B------:R-:W-:Y:S01]  /*bcf0*/  ISETP.GT.U32.AND P2, PT, R2.reuse, R222, PT ;  /* 0x000000de0200720c */ /* 0x040fe20003f44070 */
[----:B------:R-:W-:Y:S01]  /*bd00*/  @!P4 IMAD.MOV R220, RZ, RZ, -R220 ;  /* 0x000000ffffdcc224 */ /* 0x000fe200078e0adc */
[----:B------:R-:W-:Y:S01]  /*bd10*/  ISETP.GT.U32.AND P4, PT, R2, R224, PT ;  /* 0x000000e00200720c */ /* 0x000fe20003f84070 */
[----:B------:R-:W-:Y:S01]  /*bd20*/  IMAD.HI.U32 R4, R0, R226, RZ ;  /* 0x000000e200047227 */ /* 0x000fe200078e00ff */
[----:B------:R-:W-:Y:S02]  /*bd30*/  IABS R229, R240 ;  /* 0x000000f000e57213 */ /* 0x000fe40000000000 */
[----:B------:R-:W-:Y:S01]  /*bd40*/  ISETP.GT.U32.AND P0, PT, R2, R223, PT ;  /* 0x000000df0200720c */ /* 0x000fe20003f04070 */
[----:B------:R-:W-:-:S02]  /*bd50*/  @!P6 IMAD.IADD R225, R225, 0x1, -R2 ;  /* 0x00000001e1e1e824 */ /* 0x000fc400078e0a02 */
[----:B------:R-:W-:Y:S02]  /*bd60*/  IMAD.MOV R4, RZ, RZ, -R4 ;  /* 0x000000ffff047224 */ /* 0x000fe400078e0a04 */
[----:B------:R-:W-:-:S04]  /*bd70*/  IMAD.HI.U32 R6, R0, R227, RZ ;  /* 0x000000e300067227 */ /* 0x000fc800078e00ff */
[----:B------:R-:W-:Y:S01]  /*bd80*/  @!P3 IMAD.MOV R221, RZ, RZ, -R221 ;  /* 0x000000ffffddb224 */ /* 0x000fe200078e0add */
[C---:B------:R-:W-:Y:S01]  /*bd90*/  ISETP.GT.U32.AND P3, PT, R2.reuse, R225, PT ;  /* 0x000000e10200720c */ /* 0x040fe20003f64070 */
[----:B------:R-:W-:Y:S02]  /*bda0*/  IMAD R226, R2, R4, R226 ;  /* 0x0000000402e27224 */ /* 0x000fe400078e02e2 */
[----:B------:R-:W-:-:S04]  /*bdb0*/  IMAD.HI.U32 R4, R0, R229, RZ ;  /* 0x000000e500047227 */ /* 0x000fc800078e00ff */
[----:B------:R-:W-:Y:S02]  /*bdc0*/  IMAD.MOV R6, RZ, RZ, -R6 ;  /* 0x000000ffff067224 */ /* 0x000fe400078e0a06 */
[----:B------:R-:W-:Y:S01]  /*bdd0*/  @!P2 IMAD.IADD R222, R222, 0x1, -R2 ;  /* 0x00000001dedea824 */ /* 0x000fe200078e0a02 */
[C---:B------:R-:W-:Y:S01]  /*bde0*/  ISETP.GT.U32.AND P2, PT, R2.reuse, R226, PT ;  /* 0x000000e20200720c */ /* 0x040fe20003f44070 */
[----:B------:R-:W-:Y:S02]  /*bdf0*/  IMAD.MOV R4, RZ, RZ, -R4 ;  /* 0x000000ffff047224 */ /* 0x000fe400078e0a04 */
[----:B------:R-:W-:Y:S02]  /*be00*/  IMAD R227, R2, R6, R227 ;  /* 0x0000000602e37224 */ /* 0x000fe400078e02e3 */
[----:B------:R-:W-:Y:S02]  /*be10*/  @!P4 IMAD.IADD R224, R224, 0x1, -R2 ;  /* 0x00000001e0e0c824 */ /* 0x000fe400078e0a02 */
[----:B------:R-:W-:-:S02]  /*be20*/  VIADD R243, R3, 0x1c ;  /* 0x0000001c03f37836 */ /* 0x000fc40000000000 */
[C---:B------:R-:W-:Y:S01]  /*be30*/  IMAD R229, R2.reuse, R4, R229 ;  /* 0x0000000402e57224 */ /* 0x040fe200078e02e5 */
[C---:B------:R-:W-:Y:S01]  /*be40*/  ISETP.GT.U32.AND P6, PT, R2.reuse, R224, PT ;  /* 0x000000e00200720c */ /* 0x040fe20003fc4070 */
[----:B------:R-:W-:Y:S01]  /*be50*/  @!P1 IMAD.MOV R222, RZ, RZ, -R222 ;  /* 0x000000ffffde9224 */ /* 0x000fe200078e0ade */
[C---:B------:R-:W-:Y:S01]  /*be60*/  ISETP.GT.U32.AND P1, PT, R2.reuse, R227, PT ;  /* 0x000000e30200720c */ /* 0x040fe20003f24070 */
[--C-:B------:R-:W-:Y:S01]  /*be70*/  @!P0 IMAD.IADD R223, R223, 0x1, -R2.reuse ;  /* 0x00000001dfdf8824 */ /* 0x100fe200078e0a02 */
[----:B------:R-:W-:Y:S01]  /*be80*/  IABS R228, R243 ;  /* 0x000000f300e47213 */ /* 0x000fe20000000000 */
[----:B------:R-:W-:Y:S01]  /*be90*/  @!P3 IMAD.IADD R225, R225, 0x1, -R2 ;  /* 0x00000001e1e1b824 */ /* 0x000fe200078e0a02 */
[----:B------:R-:W-:Y:S01]  /*bea0*/  ISETP.GT.U32.AND P3, PT, R2, R229, PT ;  /* 0x000000e50200720c */ /* 0x000fe20003f64070 */
[----:B------:R-:W-:Y:S01]  /*beb0*/  VIADD R241, R3, 0x1a ;  /* 0x0000001a03f17836 */ /* 0x000fe20000000000 */
[----:B------:R-:W-:Y:S01]  /*bec0*/  ISETP.GE.AND P0, PT, R242, RZ, PT ;  /* 0x000000fff200720c */ /* 0x000fe20003f06270 */
[----:B------:R-:W-:Y:S01]  /*bed0*/  IMAD.HI.U32 R5, R0, R228, RZ ;  /* 0x000000e400057227 */ /* 0x000fe200078e00ff */
[----:B------:R-:W-:-:S02]  /*bee0*/  ISETP.GT.U32.AND P4, PT, R2, R223, PT ;  /* 0x000000df0200720c */ /* 0x000fc40003f84070 */
[----:B------:R-:W-:Y:S01]  /*bef0*/  IABS R4, R241 ;  /* 0x000000f100047213 */ /* 0x000fe20000000000 */
[----:B------:R-:W-:Y:S02]  /*bf00*/  VIADD R242, R3, 0x19 ;  /* 0x0000001903f27836 */ /* 0x000fe40000000000 */
[----:B------:R-:W-:Y:S02]  /*bf10*/  IMAD.MOV R5, RZ, RZ, -R5 ;  /* 0x000000ffff057224 */ /* 0x000fe400078e0a05 */
[--C-:B------:R-:W-:Y:S01]  /*bf20*/  @!P6 IMAD.IADD R224, R224, 0x1, -R2.reuse ;  /* 0x00000001e0e0e824 */ /* 0x100fe200078e0a02 */
[----:B------:R-:W-:Y:S01]  /*bf30*/  IABS R231, R242 ;  /* 0x000000f200e77213 */ /* 0x000fe20000000000 */
[----:B------:R-:W-:Y:S01]  /*bf40*/  @!P1 IMAD.IADD R227, R227, 0x1, -R2 ;  /* 0x00000001e3e39824 */ /* 0x000fe200078e0a02 */
[----:B------:R-:W-:Y:S01]  /*bf50*/  ISETP.GE.AND P6, PT, R237, RZ, PT ;  /* 0x000000ffed00720c */ /* 0x000fe20003fc6270 */
[----:B------:R-:W-:Y:S01]  /*bf60*/  IMAD.HI.U32 R6, R0, R4, RZ ;  /* 0x0000000400067227 */ /* 0x000fe200078e00ff */
[----:B------:R-:W-:-:S03]  /*bf70*/  ISETP.GE.AND P1, PT, R239, RZ, PT ;  /* 0x000000ffef00720c */ /* 0x000fc60003f26270 */
[----:B------:R-:W-:Y:S02]  /*bf80*/  IMAD R228, R2, R5, R228 ;  /* 0x0000000502e47224 */ /* 0x000fe400078e02e4 */
[--C-:B------:R-:W-:Y:S02]  /*bf90*/  @!P2 IMAD.IADD R226, R226, 0x1, -R2.reuse ;  /* 0x00000001e2e2a824 */ /* 0x100fe400078e0a02 */
[----:B------:R-:W-:Y:S01]  /*bfa0*/  @!P3 IMAD.IADD R229, R229, 0x1, -R2 ;  /* 0x00000001e5e5b824 */ /* 0x000fe200078e0a02 */
[----:B------:R-:W-:Y:S01]  /*bfb0*/  ISETP.GT.U32.AND P3, PT, R2, R227, PT ;  /* 0x000000e30200720c */ /* 0x000fe20003f64070 */
[----:B------:R-:W-:Y:S01]  /*bfc0*/  IMAD.HI.U32 R5, R0, R231, RZ ;  /* 0x000000e700057227 */ /* 0x000fe200078e00ff */
[----:B------:R-:W-:-:S03]  /*bfd0*/  ISETP.GT.U32.AND P2, PT, R2, R226, PT ;  /* 0x000000e20200720c */ /* 0x000fc60003f44070 */
[----:B------:R-:W-:Y:S02]  /*bfe0*/  IMAD.MOV R6, RZ, RZ, -R6 ;  /* 0x000000ffff067224 */ /* 0x000fe400078e0a06 */
[----:B------:R-:W-:Y:S01]  /*bff0*/  @!P4 IMAD.IADD R223, R223, 0x1, -R2 ;  /* 0x00000001dfdfc824 */ /* 0x000fe200078e0a02 */
[C---:B------:R-:W-:Y:S01]  /*c000*/  ISETP.GT.U32.AND P4, PT, R2.reuse, R228, PT ;  /* 0x000000e40200720c */ /* 0x040fe20003f84070 */
[----:B------:R-:W-:Y:S02]  /*c010*/  IMAD.MOV R5, RZ, RZ, -R5 ;  /* 0x000000ffff057224 */ /* 0x000fe400078e0a05 */
[C---:B------:R-:W-:Y:S02]  /*c020*/  IMAD R230, R2.reuse, R6, R4 ;  /* 0x0000000602e67224 */ /* 0x040fe400078e0204 */
[C---:B------:R-:W-:Y:S02]  /*c030*/  IMAD R231, R2.reuse, R5, R231 ;  /* 0x0000000502e77224 */ /* 0x040fe400078e02e7 */
[----:B------:R-:W-:Y:S01]  /*c040*/  @!P6 IMAD.MOV R225, RZ, RZ, -R225 ;  /* 0x000000ffffe1e224 */ /* 0x000fe200078e0ae1 */
[C---:B------:R-:W-:Y:S01]  /*c050*/  ISETP.GT.U32.AND P6, PT, R2.reuse, R230, PT ;  /* 0x000000e60200720c */ /* 0x040fe20003fc4070 */
[--C-:B------:R-:W-:Y:S01]  /*c060*/  @!P3 IMAD.IADD R227, R227, 0x1, -R2.reuse ;  /* 0x00000001e3e3b824 */ /* 0x100fe200078e0a02 */
[----:B------:R-:W-:Y:S01]  /*c070*/  ISETP.GT.U32.AND P3, PT, R2, R231, PT ;  /* 0x000000e70200720c */ /* 0x000fe20003f64070 */
[--C-:B------:R-:W-:Y:S01]  /*c080*/  @!P2 IMAD.IADD R226, R226, 0x1, -R2.reuse ;  /* 0x00000001e2e2a824 */ /* 0x100fe200078e0a02 */
[----:B------:R-:W-:Y:S01]  /*c090*/  ISETP.GE.AND P2, PT, R238, RZ, PT ;  /* 0x000000ffee00720c */ /* 0x000fe20003f46270 */
[----:B------:R-:W-:Y:S01]  /*c0a0*/  @!P4 IMAD.IADD R228, R228, 0x1, -R2 ;  /* 0x00000001e4e4c824 */ /* 0x000fe200078e0a02 */
[----:B------:R-:W-:Y:S01]  /*c0b0*/  ISETP.GE.AND P4, PT, R243, RZ, PT ;  /* 0x000000fff300720c */ /* 0x000fe20003f86270 */
[C---:B------:R-:W-:Y:S01]  /*c0c0*/  VIADD R243, R3.reuse, 0x18 ;  /* 0x0000001803f37836 */ /* 0x040fe20000000000 */
[----:B------:R-:W-:Y:S01]  /*c0d0*/  IABS R238, R246 ;  /* 0x000000f600ee7213 */ /* 0x000fe20000000000 */
[----:B------:R-:W-:-:S02]  /*c0e0*/  VIADD R239, R3, 0x17 ;  /* 0x0000001703ef7836 */ /* 0x000fc40000000000 */
[----:B------:R-:W-:Y:S01]  /*c0f0*/  @!P1 IMAD.MOV R227, RZ, RZ, -R227 ;  /* 0x000000ffffe39224 */ /* 0x000fe200078e0ae3 */
[----:B------:R-:W-:Y:S01]  /*c100*/  IABS R232, R243 ;  /* 0x000000f300e87213 */ /* 0x000fe20000000000 */
[--C-:B------:R-:W-:Y:S01]  /*c110*/  @!P6 IMAD.IADD R230, R230, 0x1, -R2.reuse ;  /* 0x00000001e6e6e824 */ /* 0x100fe200078e0a02 */
[----:B------:R-:W-:Y:S01]  /*c120*/  IABS R233, R239 ;  /* 0x000000ef00e97213 */ /* 0x000fe20000000000 */
[----:B------:R-:W-:Y:S01]  /*c130*/  @!P3 IMAD.IADD R231, R231, 0x1, -R2 ;  /* 0x00000001e7e7b824 */ /* 0x000fe200078e0a02 */
[----:B------:R-:W-:Y:S01]  /*c140*/  ISETP.GE.AND P6, PT, R243, RZ, PT ;  /* 0x000000fff300720c */ /* 0x000fe20003fc6270 */
[----:B------:R-:W-:Y:S01]  /*c150*/  IMAD.HI.U32 R4, R0, R232, RZ ;  /* 0x000000e800047227 */ /* 0x000fe200078e00ff */
[----:B------:R-:W-:Y:S02]  /*c160*/  ISETP.GT.U32.AND P3, PT, R2, R230, PT ;  /* 0x000000e60200720c */ /* 0x000fe40003f64070 */
[----:B------:R-:W-:Y:S01]  /*c170*/  @!P2 IADD3 R226, -R226, RZ, RZ ;  /* 0x000000ffe2e2a210 */ /* 0x000fe20007ffe1ff */
[----:B------:R-:W-:Y:S01]  /*c180*/  IMAD.MOV R4, RZ, RZ, -R4 ;  /* 0x000000ffff047224 */ /* 0x000fe200078e0a04 */
[----:B------:R-:W-:Y:S01]  /*c190*/  ISETP.GE.AND P2, PT, R240, RZ, PT ;  /* 0x000000fff000720c */ /* 0x000fe20003f46270 */
[----:B------:R-:W-:Y:S01]  /*c1a0*/  VIADD R240, R3, 0x16 ;  /* 0x0000001603f07836 */ /* 0x000fe20000000000 */
[C---:B------:R-:W-:Y:S01]  /*c1b0*/  ISETP.GT.U32.AND P1, PT, R2.reuse, R231, PT ;  /* 0x000000e70200720c */ /* 0x040fe20003f24070 */
[----:B------:R-:W-:-:S02]  /*c1c0*/  IMAD R232, R2, R4, R232 ;  /* 0x0000000402e87224 */ /* 0x000fc400078e02e8 */
[----:B------:R-:W-:Y:S01]  /*c1d0*/  IMAD.HI.U32 R5, R0, R233, RZ ;  /* 0x000000e900057227 */ /* 0x000fe200078e00ff */
[----:B------:R-:W-:-:S03]  /*c1e0*/  IABS R234, R240 ;  /* 0x000000f000ea7213 */ /* 0x000fc60000000000 */
[----:B------:R-:W-:Y:S01]  /*c1f0*/  @!P3 IMAD.IADD R230, R230, 0x1, -R2 ;  /* 0x00000001e6e6b824 */ /* 0x000fe200078e0a02 */
[----:B------:R-:W-:Y:S01]  /*c200*/  ISETP.GT.U32.AND P3, PT, R2, R232, PT ;  /* 0x000000e80200720c */ /* 0x000fe20003f64070 */
[----:B------:R-:W-:-:S04]  /*c210*/  IMAD.HI.U32 R4, R0, R234, RZ ;  /* 0x000000ea00047227 */ /* 0x000fc800078e00ff */
[----:B------:R-:W-:Y:S02]  /*c220*/  IMAD.MOV R4, RZ, RZ, -R4 ;  /* 0x000000ffff047224 */ /* 0x000fe400078e0a04 */
[----:B------:R-:W-:Y:S01]  /*c230*/  @!P0 IMAD.MOV R224, RZ, RZ, -R224 ;  /* 0x000000ffffe08224 */ /* 0x000fe200078e0ae0 */
[C---:B------:R-:W-:Y:S01]  /*c240*/  ISETP.GT.U32.AND P0, PT, R2.reuse, R228, PT ;  /* 0x000000e40200720c */ /* 0x040fe20003f04070 */
[C---:B------:R-:W-:Y:S02]  /*c250*/  IMAD R234, R2.reuse, R4, R234 ;  /* 0x0000000402ea7224 */ /* 0x040fe400078e02ea */
[----:B------:R-:W-:Y:S01]  /*c260*/  @!P5 IMAD.MOV R223, RZ, RZ, -R223 ;  /* 0x000000ffffdfd224 */ /* 0x000fe200078e0adf */
[----:B------:R-:W-:Y:S01]  /*c270*/  ISETP.GT.U32.AND P5, PT, R2, R229, PT ;  /* 0x000000e50200720c */ /* 0x000fe20003fa4070 */
[----:B------:R-:W-:Y:S01]  /*c280*/  @!P3 IMAD.IADD R232, R232, 0x1, -R2 ;  /* 0x00000001e8e8b824 */ /* 0x000fe200078e0a02 */
[----:B------:R-:W-:Y:S01]  /*c290*/  ISETP.GT.U32.AND P3, PT, R2, R234, PT ;  /* 0x000000ea0200720c */ /* 0x000fe20003f64070 */
[----:B------:R-:W-:-:S02]  /*c2a0*/  IMAD.MOV R5, RZ, RZ, -R5 ;  /* 0x000000ffff057224 */ /* 0x000fc400078e0a05 */
[----:B------:R-:W-:Y:S02]  /*c2b0*/  VIADD R243, R3, 0x14 ;  /* 0x0000001403f37836 */ /* 0x000fe40000000000 */
[----:B------:R-:W-:Y:S02]  /*c2c0*/  IMAD R233, R2, R5, R233 ;  /* 0x0000000502e97224 */ /* 0x000fe400078e02e9 */
[--C-:B------:R-:W-:Y:S01]  /*c2d0*/  @!P1 IMAD.IADD R231, R231, 0x1, -R2.reuse ;  /* 0x00000001e7e79824 */ /* 0x100fe200078e0a02 */
[----:B------:R-:W-:Y:S01]  /*c2e0*/  IABS R236, R243 ;  /* 0x000000f300ec7213 */ /* 0x000fe20000000000 */
[--C-:B------:R-:W-:Y:S01]  /*c2f0*/  @!P0 IMAD.IADD R228, R228, 0x1, -R2.reuse ;  /* 0x00000001e4e48824 */ /* 0x100fe200078e0a02 */
[----:B------:R-:W-:Y:S01]  /*c300*/  ISETP.GT.U32.AND P1, PT, R2, R233, PT ;  /* 0x000000e90200720c */ /* 0x000fe20003f24070 */
[--C-:B------:R-:W-:Y:S01]  /*c310*/  @!P5 IMAD.IADD R229, R229, 0x1, -R2.reuse ;  /* 0x00000001e5e5d824 */ /* 0x100fe200078e0a02 */
[----:B------:R-:W-:Y:S01]  /*c320*/  ISETP.GE.AND P0, PT, R241, RZ, PT ;  /* 0x000000fff100720c */ /* 0x000fe20003f06270 */
        /* <DEDUP_REMOVED lines=8> */
[----:B------:R-:W-:Y:S02]  /*c3b0*/  VIADD R242, R3, 0x13 ;  /* 0x0000001303f27836 */ /* 0x000fe40000000000 */
[----:B------:R-:W-:-:S03]  /*c3c0*/  IMAD.HI.U32 R4, R0, R238, RZ ;  /* 0x000000ee00047227 */ /* 0x000fc600078e00ff */
[----:B------:R-:W-:Y:S01]  /*c3d0*/  IABS R237, R242 ;  /* 0x000000f200ed7213 */ /* 0x000fe20000000000 */
[----:B------:R-:W-:Y:S02]  /*c3e0*/  IMAD.MOV R6, RZ, RZ, -R6 ;  /* 0x000000ffff067224 */ /* 0x000fe400078e0a06 */
[----:B------:R-:W-:Y:S02]  /*c3f0*/  IMAD.MOV R4, RZ, RZ, -R4 ;  /* 0x000000ffff047224 */ /* 0x000fe400078e0a04 */
[----:B------:R-:W-:Y:S01]  /*c400*/  @!P1 IMAD.IADD R233, R233, 0x1, -R2 ;  /* 0x00000001e9e99824 */ /* 0x000fe200078e0a02 */
[----:B------:R-:W-:Y:S01]  /*c410*/  ISETP.GE.AND P1, PT, R239, RZ, PT ;  /* 0x000000ffef00720c */ /* 0x000fe20003f26270 */
[----:B------:R-:W-:Y:S02]  /*c420*/  IMAD R236, R2, R6, R236 ;  /* 0x0000000602ec7224 */ /* 0x000fe400078e02ec */
[----:B------:R-:W-:-:S04]  /*c430*/  IMAD.HI.U32 R7, R0, R235, RZ ;  /* 0x000000eb00077227 */ /* 0x000fc800078e00ff */
        /* <DEDUP_REMOVED lines=8> */
[----:B------:R-:W-:Y:S01]  /*c4c0*/  @!P4 IMAD.IADD R234, R234, 0x1, -R2 ;  /* 0x00000001eaeac824 */ /* 0x000fe200078e0a02 */
[C---:B------:R-:W-:Y:S01]  /*c4d0*/  ISETP.GT.U32.AND P4, PT, R2.reuse, R238, PT ;  /* 0x000000ee0200720c */ /* 0x040fe20003f84070 */
[----:B------:R-:W-:Y:S02]  /*c4e0*/  IMAD.MOV R5, RZ, RZ, -R5 ;  /* 0x000000ffff057224 */ /* 0x000fe400078e0a05 */
[C---:B------:R-:W-:Y:S02]  /*c4f0*/  IMAD R235, R2.reuse, R7, R235 ;  /* 0x0000000702eb7224 */ /* 0x040fe400078e02eb */
[C---:B------:R-:W-:Y:S02]  /*c500*/  IMAD R237, R2.reuse, R5, R237 ;  /* 0x0000000502ed7224 */ /* 0x040fe400078e02ed */
[----:B------:R-:W-:Y:S01]  /*c510*/  @!P0 IMAD.MOV R230, RZ, RZ, -R230 ;  /* 0x000000ffffe68224 */ /* 0x000fe200078e0ae6 */
[----:B------:R-:W-:Y:S01]  /*c520*/  ISETP.GT.U32.AND P0, PT, R2, R235, PT ;  /* 0x000000eb0200720c */ /* 0x000fe20003f04070 */
[----:B------:R-:W-:-:S02]  /*c530*/  VIADD R21, R3, 0x10 ;  /* 0x0000001003157836 */ /* 0x000fc40000000000 */
        /* <DEDUP_REMOVED lines=8> */
[----:B------:R-:W-:Y:S01]  /*c5c0*/  @!P4 IMAD.IADD R238, R238, 0x1, -R2 ;  /* 0x00000001eeeec824 */ /* 0x000fe200078e0a02 */
[----:B------:R-:W-:Y:S01]  /*c5d0*/  ISETP.GT.U32.AND P4, PT, R2, R236, PT ;  /* 0x000000ec0200720c */ /* 0x000fe20003f84070 */
[----:B------:R-:W-:-:S04]  /*c5e0*/  IMAD.HI.U32 R7, R0, R5, RZ ;  /* 0x0000000500077227 */ /* 0x000fc800078e00ff */
[----:B------:R-:W-:Y:S02]  /*c5f0*/  IMAD.MOV R6, RZ, RZ, -R6 ;  /* 0x000000ffff067224 */ /* 0x000fe400078e0a06 */
[----:B------:R-:W-:Y:S01]  /*c600*/  @!P0 IMAD.IADD R235, R235, 0x1, -R2 ;  /* 0x00000001ebeb8824 */ /* 0x000fe200078e0a02 */
[----:B------:R-:W-:Y:S01]  /*c610*/  ISETP.GE.AND P0, PT, R241, RZ, PT ;  /* 0x000000fff100720c */ /* 0x000fe20003f06270 */
[C---:B------:R-:W-:Y:S02]  /*c620*/  IMAD R239, R2.reuse, R6, R4 ;  /* 0x0000000602ef7224 */ /* 0x040fe400078e0204 */
[----:B------:R-:W-:Y:S02]  /*c630*/  IMAD.MOV R7, RZ, RZ, -R7 ;  /* 0x000000ffff077224 */ /* 0x000fe400078e0a07 */
[----:B------:R-:W-:Y:S01]  /*c640*/  @!P3 IMAD.IADD R237, R237, 0x1, -R2 ;  /* 0x00000001ededb824 */ /* 0x000fe200078e0a02 */
[C---:B------:R-:W-:Y:S01]  /*c650*/  ISETP.GT.U32.AND P3, PT, R2.reuse, R235, PT ;  /* 0x000000eb0200720c */ /* 0x040fe20003f64070 */
[C---:B------:R-:W-:Y:S01]  /*c660*/  IMAD R240, R2.reuse, R7, R5 ;  /* 0x0000000702f07224 */ /* 0x040fe200078e0205 */
[----:B------:R-:W-:Y:S01]  /*c670*/  IABS R7, R3 ;  /* 0x0000000300077213 */ /* 0x000fe20000000000 */
[----:B------:R-:W-:Y:S01]  /*c680*/  @!P2 IMAD.MOV R234, RZ, RZ, -R234 ;  /* 0x000000ffffeaa224 */ /* 0x000fe200078e0aea */
[----:B------:R-:W-:Y:S01]  /*c690*/  ISETP.GT.U32.AND P2, PT, R2, R239, PT ;  /* 0x000000ef0200720c */ /* 0x000fe20003f44070 */
[----:B------:R-:W-:Y:S01]  /*c6a0*/  @!P4 IMAD.IADD R236, R236, 0x1, -R2 ;  /* 0x00000001ececc824 */ /* 0x000fe200078e0a02 */
[----:B------:R-:W-:Y:S01]  /*c6b0*/  ISETP.GT.U32.AND P4, PT, R2, R240, PT ;  /* 0x000000f00200720c */ /* 0x000fe20003f84070 */
[----:B------:R-:W-:-:S02]  /*c6c0*/  VIADD R244, R3, 0xf ;  /* 0x0000000f03f47836 */ /* 0x000fc40000000000 */
[----:B------:R-:W-:Y:S02]  /*c6d0*/  VIADD R243, R3, 0xe ;  /* 0x0000000e03f37836 */ /* 0x000fe40000000000 */
[----:B------:R-:W-:Y:S01]  /*c6e0*/  @!P1 IMAD.MOV R233, RZ, RZ, -R233 ;  /* 0x000000ffffe99224 */ /* 0x000fe200078e0ae9 */
[----:B------:R-:W-:Y:S01]  /*c6f0*/  IABS R241, R244 ;  /* 0x000000f400f17213 */ /* 0x000fe20000000000 */
[----:B------:R-:W-:Y:S01]  /*c700*/  @!P3 IMAD.IADD R235, R235, 0x1, -R2 ;  /* 0x00000001ebebb824 */ /* 0x000fe200078e0a02 */
[----:B------:R-:W-:Y:S01]  /*c710*/  ISETP.GT.U32.AND P1, PT, R2, R237, PT ;  /* 0x000000ed0200720c */ /* 0x000fe20003f24070 */
[----:B------:R-:W-:Y:S01]  /*c720*/  @!P6 IMAD.MOV R232, RZ, RZ, -R232 ;  /* 0x000000ffffe8e224 */ /* 0x000fe200078e0ae8 */
[----:B------:R-:W-:Y:S01]  /*c730*/  ISETP.GE.AND P3, PT, R242, RZ, PT ;  /* 0x000000fff200720c */ /* 0x000fe20003f66270 */
[----:B------:R-:W-:Y:S01]  /*c740*/  @!P2 IMAD.IADD R239, R239, 0x1, -R2 ;  /* 0x00000001efefa824 */ /* 0x000fe200078e0a02 */
[----:B------:R-:W-:Y:S01]  /*c750*/  IABS R242, R243 ;  /* 0x000000f300f27213 */ /* 0x000fe20000000000 */
[----:B------:R-:W-:Y:S01]  /*c760*/  IMAD.HI.U32 R5, R0, R241, RZ ;  /* 0x000000f100057227 */ /* 0x000fe200078e00ff */
[----:B------:R-:W-:-:S02]  /*c770*/  ISETP.GT.U32.AND P6, PT, R2, R238, PT ;  /* 0x000000ee0200720c */ /* 0x000fc40003fc4070 */
[----:B------:R-:W-:Y:S01]  /*c780*/  ISETP.GE.AND P2, PT, R21, RZ, PT ;  /* 0x000000ff1500720c */ /* 0x000fe20003f46270 */
[----:B------:R-:W-:Y:S01]  /*c790*/  @!P4 IMAD.IADD R240, R240, 0x1, -R2 ;  /* 0x00000001f0f0c824 */ /* 0x000fe200078e0a02 */
[----:B------:R-:W-:Y:S01]  /*c7a0*/  ISETP.GT.U32.AND P4, PT, R2, R239, PT ;  /* 0x000000ef0200720c */ /* 0x000fe20003f84070 */
[----:B------:R-:W-:-:S04]  /*c7b0*/  IMAD.HI.U32 R4, R0, R242, RZ ;  /* 0x000000f200047227 */ /* 0x000fc800078e00ff */
[----:B------:R-:W-:Y:S02]  /*c7c0*/  IMAD.MOV R5, RZ, RZ, -R5 ;  /* 0x000000ffff057224 */ /* 0x000fe400078e0a05 */
[----:B------:R-:W-:Y:S02]  /*c7d0*/  IMAD.MOV R4, RZ, RZ, -R4 ;  /* 0x000000ffff047224 */ /* 0x000fe400078e0a04 */
[----:B------:R-:W-:Y:S02]  /*c7e0*/  IMAD R241, R2, R5, R241 ;  /* 0x0000000502f17224 */ /* 0x000fe400078e02f1 */
[----:B------:R-:W-:Y:S01]  /*c7f0*/  @!P1 IMAD.IADD R237, R237, 0x1, -R2 ;  /* 0x00000001eded9824 */ /* 0x000fe200078e0a02 */
[----:B------:R-:W-:Y:S01]  /*c800*/  ISETP.GE.AND P1, PT, R246, RZ, PT ;  /* 0x000000fff600720c */ /* 0x000fe20003f26270 */
[C---:B------:R-:W-:Y:S02]  /*c810*/  IMAD R242, R2.reuse, R4, R242 ;  /* 0x0000000402f27224 */ /* 0x040fe400078e02f2 */
[----:B------:R-:W-:Y:S01]  /*c820*/  @!P5 IMAD.MOV R236, RZ, RZ, -R236 ;  /* 0x000000ffffecd224 */ /* 0x000fe200078e0aec */
[C---:B------:R-:W-:Y:S01]  /*c830*/  ISETP.GT.U32.AND P5, PT, R2.reuse, R241, PT ;  /* 0x000000f10200720c */ /* 0x040fe20003fa4070 */
[--C-:B------:R-:W-:Y:S01]  /*c840*/  @!P4 IMAD.IADD R239, R239, 0x1, -R2.reuse ;  /* 0x00000001efefc824 */ /* 0x100fe200078e0a02 */
[----:B------:R-:W-:Y:S01]  /*c850*/  ISETP.GT.U32.AND P4, PT, R2, R242, PT ;  /* 0x000000f20200720c */ /* 0x000fe20003f84070 */
[----:B------:R-:W-:Y:S01]  /*c860*/  @!P6 IMAD.IADD R238, R238, 0x1, -R2 ;  /* 0x00000001eeeee824 */ /* 0x000fe200078e0a02 */
[----:B------:R-:W-:Y:S01]  /*c870*/  ISETP.GE.AND P6, PT, R245, RZ, PT ;  /* 0x000000fff500720c */ /* 0x000fe20003fc6270 */
[----:B------:R-:W-:Y:S01]  /*c880*/  VIADD R21, R3, 0xd ;  /* 0x0000000d03157836 */ /* 0x000fe20000000000 */
[----:B------:R-:W-:Y:S01]  /*c890*/  @!P3 IADD3 R237, -R237, RZ, RZ ;  /* 0x000000ffededb210 */ /* 0x000fe20007ffe1ff */
[----:B------:R-:W-:Y:S01]  /*c8a0*/  @!P0 IMAD.MOV R235, RZ, RZ, -R235 ;  /* 0x000000ffffeb8224 */ /* 0x000fe200078e0aeb */
[----:B------:R-:W-:Y:S01]  /*c8b0*/  ISETP.GE.AND P3, PT, R244, RZ, PT ;  /* 0x000000fff400720c */ /* 0x000fe20003f66270 */
[----:B------:R-:W-:Y:S01]  /*c8c0*/  @!P1 IMAD.MOV R238, RZ, RZ, -R238 ;  /* 0x000000ffffee9224 */ /* 0x000fe200078e0aee */
[----:B------:R-:W-:Y:S01]  /*c8d0*/  ISETP.GE.AND P1, PT, R243, RZ, PT ;  /* 0x000000fff300720c */ /* 0x000fe20003f26270 */
        /* <DEDUP_REMOVED lines=8> */
[----:B------:R-:W-:Y:S01]  /*c960*/  ISETP.GT.U32.AND P4, PT, R2, R242, PT ;  /* 0x000000f20200720c */ /* 0x000fe20003f84070 */
[----:B------:R-:W-:Y:S01]  /*c970*/  @!P6 IMAD.MOV R239, RZ, RZ, -R239 ;  /* 0x000000ffffefe224 */ /* 0x000fe200078e0aef */
[----:B------:R-:W-:Y:S01]  /*c980*/  ISETP.GE.AND P6, PT, R244, RZ, PT ;  /* 0x000000fff400720c */ /* 0x000fe20003fc6270 */
[----:B------:R-:W-:Y:S02]  /*c990*/  IMAD.MOV R5, RZ, RZ, -R5 ;  /* 0x000000ffff057224 */ /* 0x000fe400078e0a05 */
[----:B------:R-:W-:-:S04]  /*c9a0*/  IMAD.HI.U32 R244, R0, R4, RZ ;  /* 0x0000000400f47227 */ /* 0x000fc800078e00ff */
[C---:B------:R-:W-:Y:S02]  /*c9b0*/  IMAD R243, R2.reuse, R5, R243 ;  /* 0x0000000502f37224 */ /* 0x040fe400078e02f3 */
[----:B------:R-:W-:Y:S02]  /*c9c0*/  IMAD.MOV R244, RZ, RZ, -R244 ;  /* 0x000000fffff47224 */ /* 0x000fe400078e0af4 */
[----:B------:R-:W-:Y:S01]  /*c9d0*/  @!P5 IMAD.IADD R241, R241, 0x1, -R2 ;  /* 0x00000001f1f1d824 */ /* 0x000fe200078e0a02 */
[C---:B------:R-:W-:Y:S01]  /*c9e0*/  ISETP.GT.U32.AND P5, PT, R2.reuse, R243, PT ;  /* 0x000000f30200720c */ /* 0x040fe20003fa4070 */
[----:B------:R-:W-:Y:S02]  /*c9f0*/  IMAD R244, R2, R244, R4 ;  /* 0x000000f402f47224 */ /* 0x000fe400078e0204 */
[--C-:B------:R-:W-:Y:S01]  /*ca00*/  @!P0 IMAD.IADD R240, R240, 0x1, -R2.reuse ;  /* 0x00000001f0f08824 */ /* 0x100fe200078e0a02 */
[----:B------:R-:W-:Y:S01]  /*ca10*/  ISETP.GE.AND P0, PT, R21, RZ, PT ;  /* 0x000000ff1500720c */ /* 0x000fe20003f06270 */
[----:B------:R-:W-:Y:S01]  /*ca20*/  @!P4 IMAD.IADD R242, R242, 0x1, -R2 ;  /* 0x00000001f2f2c824 */ /* 0x000fe200078e0a02 */
[----:B------:R-:W-:Y:S01]  /*ca30*/  ISETP.GT.U32.AND P4, PT, R2, R244, PT ;  /* 0x000000f40200720c */ /* 0x000fe20003f84070 */
[----:B------:R-:W-:-:S02]  /*ca40*/  VIADD R21, R3, 0xb ;  /* 0x0000000b03157836 */ /* 0x000fc40000000000 */
[C---:B------:R-:W-:Y:S02]  /*ca50*/  VIADD R156, R3.reuse, 0xa ;  /* 0x0000000a039c7836 */ /* 0x040fe40000000000 */
[----:B------:R-:W-:Y:S01]  /*ca60*/  VIADD R11, R3, 0x7 ;  /* 0x00000007030b7836 */ /* 0x000fe20000000000 */
[----:B------:R-:W-:Y:S01]  /*ca70*/  IABS R245, R21 ;  /* 0x0000001500f57213 */ /* 0x000fe20000000000 */
[----:B------:R-:W-:Y:S01]  /*ca80*/  @!P5 IMAD.IADD R243, R243, 0x1, -R2 ;  /* 0x00000001f3f3d824 */ /* 0x000fe200078e0a02 */
[----:B------:R-:W-:Y:S01]  /*ca90*/  IABS R246, R156 ;  /* 0x0000009c00f67213 */ /* 0x000fe20000000000 */
[----:B------:R-:W-:Y:S01]  /*caa0*/  @!P2 IMAD.MOV R240, RZ, RZ, -R240 ;  /* 0x000000fffff0a224 */ /* 0x000fe200078e0af0 */
[----:B------:R-:W-:Y:S01]  /*cab0*/  IABS R249, R11 ;  /* 0x0000000b00f97213 */ /* 0x000fe20000000000 */
[----:B------:R-:W-:Y:S01]  /*cac0*/  IMAD.HI.U32 R5, R0, R245, RZ ;  /* 0x000000f500057227 */ /* 0x000fe200078e00ff */
[----:B------:R-:W-:-:S03]  /*cad0*/  ISETP.GE.AND P2, PT, R21, RZ, PT ;  /* 0x000000ff1500720c */ /* 0x000fc60003f46270 */
[----:B------:R-:W-:Y:S01]  /*cae0*/  @!P4 IMAD.IADD R244, R244, 0x1, -R2 ;  /* 0x00000001f4f4c824 */ /* 0x000fe200078e0a02 */
[----:B------:R-:W-:Y:S01]  /*caf0*/  ISETP.GT.U32.AND P4, PT, R2, R243, PT ;  /* 0x000000f30200720c */ /* 0x000fe20003f84070 */
[----:B------:R-:W-:Y:S02]  /*cb00*/  IMAD.MOV R4, RZ, RZ, -R5 ;  /* 0x000000ffff047224 */ /* 0x000fe400078e0a05 */
[----:B------:R-:W-:-:S04]  /*cb10*/  IMAD.HI.U32 R5, R0, R246, RZ ;  /* 0x000000f600057227 */ /* 0x000fc800078e00ff */
[----:B------:R-:W-:Y:S02]  /*cb20*/  IMAD.MOV R5, RZ, RZ, -R5 ;  /* 0x000000ffff057224 */ /* 0x000fe400078e0a05 */
[----:B------:R-:W-:Y:S02]  /*cb30*/  VIADD R21, R3, 0x9 ;  /* 0x0000000903157836 */ /* 0x000fe40000000000 */
[----:B------:R-:W-:Y:S02]  /*cb40*/  IMAD R246, R2, R5, R246 ;  /* 0x0000000502f67224 */ /* 0x000fe400078e02f6 */
[----:B------:R-:W-:Y:S01]  /*cb50*/  @!P4 IMAD.IADD R243, R243, 0x1, -R2 ;  /* 0x00000001f3f3c824 */ /* 0x000fe200078e0a02 */
[----:B------:R-:W-:Y:S01]  /*cb60*/  IABS R247, R21 ;  /* 0x0000001500f77213 */ /* 0x000fe20000000000 */
[----:B------:R-:W-:Y:S01]  /*cb70*/  IMAD.HI.U32 R5, R0, R249, RZ ;  /* 0x000000f900057227 */ /* 0x000fe200078e00ff */
[----:B------:R-:W-:-:S03]  /*cb80*/  ISETP.GT.U32.AND P4, PT, R2, R246, PT ;  /* 0x000000f60200720c */ /* 0x000fc60003f84070 */
[----:B------:R-:W-:Y:S02]  /*cb90*/  IMAD.MOV R5, RZ, RZ, -R5 ;  /* 0x000000ffff057224 */ /* 0x000fe400078e0a05 */
[C---:B------:R-:W-:Y:S02]  /*cba0*/  IMAD R245, R2.reuse, R4, R245 ;  /* 0x0000000402f57224 */ /* 0x040fe400078e02f5 */
[C---:B------:R-:W-:Y:S02]  /*cbb0*/  IMAD R249, R2.reuse, R5, R249 ;  /* 0x0000000502f97224 */ /* 0x040fe400078e02f9 */
[----:B------:R-:W-:Y:S01]  /*cbc0*/  VIADD R12, R3, 0x8 ;  /* 0x00000008030c7836 */ /* 0x000fe20000000000 */
[C---:B------:R-:W-:Y:S01]  /*cbd0*/  ISETP.GT.U32.AND P5, PT, R2.reuse, R245, PT ;  /* 0x000000f50200720c */ /* 0x040fe20003fa4070 */
[----:B------:R-:W-:Y:S01]  /*cbe0*/  @!P3 IMAD.MOV R241, RZ, RZ, -R241 ;  /* 0x000000fffff1b224 */ /* 0x000fe200078e0af1 */
[----:B------:R-:W-:Y:S01]  /*cbf0*/  ISETP.GT.U32.AND P3, PT, R2, R244, PT ;  /* 0x000000f40200720c */ /* 0x000fe20003f64070 */
[----:B------:R-:W-:Y:S01]  /*cc00*/  @!P4 IMAD.IADD R246, R246, 0x1, -R2 ;  /* 0x00000001f6f6c824 */ /* 0x000fe200078e0a02 */
[----:B------:R-:W-:Y:S01]  /*cc10*/  ISETP.GT.U32.AND P4, PT, R2, R249, PT ;  /* 0x000000f90200720c */ /* 0x000fe20003f84070 */
[----:B------:R-:W-:Y:S01]  /*cc20*/  IMAD.HI.U32 R4, R0, R247, RZ ;  /* 0x000000f700047227 */ /* 0x000fe200078e00ff */
[----:B------:R-:W-:-:S03]  /*cc30*/  IABS R248, R12 ;  /* 0x0000000c00f87213 */ /* 0x000fc60000000000 */
[----:B------:R-:W-:Y:S02]  /*cc40*/  IMAD.MOV R4, RZ, RZ, -R4 ;  /* 0x000000ffff047224 */ /* 0x000fe400078e0a04 */
[----:B------:R-:W-:Y:S02]  /*cc50*/  VIADD R10, R3, 0x6 ;  /* 0x00000006030a7836 */ /* 0x000fe40000000000 */
[----:B------:R-:W-:-:S03]  /*cc60*/  IMAD.HI.U32 R6, R0, R248, RZ ;  /* 0x000000f800067227 */ /* 0x000fc600078e00ff */
[----:B------:R-:W-:Y:S01]  /*cc70*/  IABS R250, R10 ;  /* 0x0000000a00fa7213 */ /* 0x000fe20000000000 */
[----:B------:R-:W-:Y:S01]  /*cc80*/  @!P4 IMAD.IADD R249, R249, 0x1, -R2 ;  /* 0x00000001f9f9c824 */ /* 0x000fe200078e0a02 */
[----:B------:R-:W-:Y:S01]  /*cc90*/  ISETP.GE.AND P4, PT, R21, RZ, PT ;  /* 0x000000ff1500720c */ /* 0x000fe20003f86270 */
[----:B------:R-:W-:Y:S01]  /*cca0*/  IMAD R247, R2, R4, R247 ;  /* 0x0000000402f77224 */ /* 0x000fe200078e02f7 */
[----:B------:R-:W2:Y:S01]  /*ccb0*/  LDL R21, [R1+0x189c] ;  /* 0x00189c0001157983 */ /* 0x000ea20000100800 */
[----:B------:R-:W-:Y:S02]  /*ccc0*/  IMAD.MOV R4, RZ, RZ, -R6 ;  /* 0x000000ffff047224 */ /* 0x000fe400078e0a06 */
[----:B------:R-:W-:Y:S02]  /*ccd0*/  VIADD R9, R3, 0x5 ;  /* 0x0000000503097836 */ /* 0x000fe40000000000 */
[--C-:B------:R-:W-:Y:S02]  /*cce0*/  @!P5 IMAD.IADD R245, R245, 0x1, -R2.reuse ;  /* 0x00000001f5f5d824 */ /* 0x100fe400078e0a02 */
[----:B------:R-:W-:Y:S01]  /*ccf0*/  @!P3 IMAD.IADD R244, R244, 0x1, -R2 ;  /* 0x00000001f4f4b824 */ /* 0x000fe200078e0a02 */
[C---:B------:R-:W-:Y:S01]  /*cd00*/  ISETP.GT.U32.AND P3, PT, R2.reuse, R247, PT ;  /* 0x000000f70200720c */ /* 0x040fe20003f64070 */
[C---:B------:R-:W-:Y:S01]  /*cd10*/  IMAD R248, R2.reuse, R4, R248 ;  /* 0x0000000402f87224 */ /* 0x040fe200078e02f8 */
[----:B------:R-:W-:Y:S01]  /*cd20*/  IABS R251, R9 ;  /* 0x0000000900fb7213 */ /* 0x000fe20000000000 */
[----:B------:R-:W-:Y:S01]  /*cd30*/  VIADD R252, R3, 0x4 ;  /* 0x0000000403fc7836 */ /* 0x000fe20000000000 */
[----:B------:R-:W-:Y:S01]  /*cd40*/  ISETP.GT.U32.AND P5, PT, R2, R245, PT ;  /* 0x000000f50200720c */ /* 0x000fe20003fa4070 */
[----:B------:R-:W-:-:S03]  /*cd50*/  IMAD.HI.U32 R4, R0, R250, RZ ;  /* 0x000000fa00047227 */ /* 0x000fc600078e00ff */
[----:B------:R-:W-:Y:S01]  /*cd60*/  IABS R8, R252 ;  /* 0x000000fc00087213 */ /* 0x000fe20000000000 */
        /* <DEDUP_REMOVED lines=8> */
[----:B------:R-:W-:Y:S01]  /*cdf0*/  ISETP.GE.AND P3, PT, R156, RZ, PT ;  /* 0x000000ff9c00720c */ /* 0x000fe20003f66270 */
[----:B------:R-:W-:Y:S02]  /*ce00*/  IMAD.MOV R4, RZ, RZ, -R4 ;  /* 0x000000ffff047224 */ /* 0x000fe400078e0a04 */
[----:B------:R-:W-:Y:S02]  /*ce10*/  VIADD R156, R3, 0x3 ;  /* 0x00000003039c7836 */ /* 0x000fe40000000000 */
[C---:B------:R-:W-:Y:S02]  /*ce20*/  IMAD R251, R2.reuse, R5, R251 ;  /* 0x0000000502fb7224 */ /* 0x040fe400078e02fb */
[----:B------:R-:W-:Y:S01]  /*ce30*/  @!P5 IMAD.IADD R245, R245, 0x1, -R2 ;  /* 0x00000001f5f5d824 */ /* 0x000fe200078e0a02 */
[----:B------:R-:W-:Y:S01]  /*ce40*/  ISETP.GT.U32.AND P5, PT, R2, R248, PT ;  /* 0x000000f80200720c */ /* 0x000fe20003fa4070 */
[----:B------:R-:W-:Y:S01]  /*ce50*/  IMAD.HI.U32 R5, R0, R7, RZ ;  /* 0x0000000700057227 */ /* 0x000fe200078e00ff */
[----:B------:R-:W-:-:S03]  /*ce60*/  IABS R6, R156 ;  /* 0x0000009c00067213 */ /* 0x000fc60000000000 */
[C---:B------:R-:W-:Y:S02]  /*ce70*/  IMAD R8, R2.reuse, R4, R8 ;  /* 0x0000000402087224 */ /* 0x040fe400078e0208 */
[----:B------:R-:W-:Y:S02]  /*ce80*/  IMAD.MOV R4, RZ, RZ, -R5 ;  /* 0x000000ffff047224 */ /* 0x000fe400078e0a05 */
[----:B------:R-:W-:Y:S01]  /*ce90*/  @!P2 IMAD.MOV R245, RZ, RZ, -R245 ;  /* 0x000000fffff5a224 */ /* 0x000fe200078e0af5 */
[----:B------:R-:W-:Y:S01]  /*cea0*/  ISETP.GT.U32.AND P2, PT, R2, R249, PT ;  /* 0x000000f90200720c */ /* 0x000fe20003f44070 */
[----:B------:R-:W-:Y:S01]  /*ceb0*/  @!P1 IMAD.IADD R246, R246, 0x1, -R2 ;  /* 0x00000001f6f69824 */ /* 0x000fe200078e0a02 */
[C---:B------:R-:W-:Y:S01]  /*cec0*/  ISETP.GT.U32.AND P1, PT, R2.reuse, R251, PT ;  /* 0x000000fb0200720c */ /* 0x040fe20003f24070 */
[----:B------:R-:W-:Y:S02]  /*ced0*/  IMAD R7, R2, R4, R7 ;  /* 0x0000000402077224 */ /* 0x000fe400078e0207 */
[----:B------:R-:W-:-:S04]  /*cee0*/  IMAD.HI.U32 R4, R0, R6, RZ ;  /* 0x0000000600047227 */ /* 0x000fc800078e00ff */
[----:B------:R-:W-:Y:S02]  /*cef0*/  IMAD.MOV R4, RZ, RZ, -R4 ;  /* 0x000000ffff047224 */ /* 0x000fe400078e0a04 */
[----:B------:R-:W-:Y:S02]  /*cf00*/  VIADD R23, R3, 0x2 ;  /* 0x0000000203177836 */ /* 0x000fe40000000000 */
[----:B------:R-:W-:Y:S01]  /*cf10*/  @!P5 IMAD.IADD R248, R248, 0x1, -R2 ;  /* 0x00000001f8f8d824 */ /* 0x000fe200078e0a02 */
[C---:B------:R-:W-:Y:S01]  /*cf20*/  ISETP.GT.U32.AND P5, PT, R2.reuse, R250, PT ;  /* 0x000000fa0200720c */ /* 0x040fe20003fa4070 */
[C---:B------:R-:W-:Y:S01]  /*cf30*/  IMAD R6, R2.reuse, R4, R6 ;  /* 0x0000000402067224 */ /* 0x040fe200078e0206 */
[----:B------:R-:W-:Y:S02]  /*cf40*/  @!P2 IADD3 R249, R249, -R2, RZ ;  /* 0x80000002f9f9a210 */ /* 0x000fe40007ffe0ff */
[----:B------:R-:W-:Y:S02]  /*cf50*/  IABS R152, R23 ;  /* 0x0000001700987213 */ /* 0x000fe40000000000 */
[C---:B------:R-:W-:Y:S01]  /*cf60*/  ISETP.GT.U32.AND P2, PT, R2.reuse, R7, PT ;  /* 0x000000070200720c */ /* 0x040fe20003f44070 */
[----:B------:R-:W-:Y:S01]  /*cf70*/  @!P1 IMAD.IADD R251, R251, 0x1, -R2 ;  /* 0x00000001fbfb9824 */ /* 0x000fe200078e0a02 */
[C---:B------:R-:W-:Y:S01]  /*cf80*/  ISETP.GT.U32.AND P1, PT, R2.reuse, R6, PT ;  /* 0x000000060200720c */ /* 0x040fe20003f24070 */
[----:B------:R-:W-:Y:S01]  /*cf90*/  @!P0 IMAD.MOV R243, RZ, RZ, -R243 ;  /* 0x000000fffff38224 */ /* 0x000fe200078e0af3 */
[----:B------:R-:W-:Y:S01]  /*cfa0*/  ISETP.GT.U32.AND P0, PT, R2, R247, PT ;  /* 0x000000f70200720c */ /* 0x000fe20003f04070 */
[----:B------:R-:W-:-:S02]  /*cfb0*/  IMAD.MOV.U32 R5, RZ, RZ, R152 ;  /* 0x000000ffff057224 */ /* 0x000fc400078e0098 */
[----:B------:R-:W-:Y:S02]  /*cfc0*/  @!P5 IMAD.IADD R250, R250, 0x1, -R2 ;  /* 0x00000001fafad824 */ /* 0x000fe400078e0a02 */
[----:B------:R-:W-:-:S04]  /*cfd0*/  IMAD.HI.U32 R152, R0, R5, RZ ;  /* 0x0000000500987227 */ /* 0x000fc800078e00ff */
[----:B------:R-:W-:Y:S02]  /*cfe0*/  VIADD R14, R3, 0x1 ;  /* 0x00000001030e7836 */ /* 0x000fe40000000000 */
[----:B------:R-:W-:Y:S02]  /*cff0*/  IMAD.MOV R4, RZ, RZ, -R152 ;  /* 0x000000ffff047224 */ /* 0x000fe400078e0a98 */
[----:B------:R-:W-:Y:S01]  /*d000*/  @!P2 IMAD.IADD R7, R7, 0x1, -R2 ;  /* 0x000000010707a824 */ /* 0x000fe200078e0a02 */
[----:B------:R-:W-:Y:S01]  /*d010*/  IABS R152, R14 ;  /* 0x0000000e00987213 */ /* 0x000fe20000000000 */
[----:B------:R-:W-:Y:S01]  /*d020*/  @!P6 IMAD.MOV R244, RZ, RZ, -R244 ;  /* 0x000000fffff4e224 */ /* 0x000fe200078e0af4 */
[----:B------:R-:W-:Y:S01]  /*d030*/  ISETP.GT.U32.AND P6, PT, R2, R250, PT ;  /* 0x000000fa0200720c */ /* 0x000fe20003fc4070 */
[----:B------:R-:W-:Y:S01]  /*d040*/  @!P1 IMAD.IADD R6, R6, 0x1, -R2 ;  /* 0x0000000106069824 */ /* 0x000fe200078e0a02 */
[C---:B------:R-:W-:Y:S01]  /*d050*/  ISETP.GT.U32.AND P1, PT, R2.reuse, R251, PT ;  /* 0x000000fb0200720c */ /* 0x040fe20003f24070 */
[----:B------:R-:W-:-:S02]  /*d060*/  IMAD R5, R2, R4, R5 ;  /* 0x0000000402057224 */ /* 0x000fc400078e0205 */
[----:B------:R-:W-:Y:S01]  /*d070*/  @!P3 IMAD.MOV R246, RZ, RZ, -R246 ;  /* 0x000000fffff6b224 */ /* 0x000fe200078e0af6 */
[C---:B------:R-:W-:Y:S01]  /*d080*/  ISETP.GT.U32.AND P3, PT, R2.reuse, R7, PT ;  /* 0x000000070200720c */ /* 0x040fe20003f64070 */
[----:B------:R-:W-:Y:S01]  /*d090*/  @!P0 IMAD.IADD R247, R247, 0x1, -R2 ;  /* 0x00000001f7f78824 */ /* 0x000fe200078e0a02 */
[----:B------:R-:W-:Y:S01]  /*d0a0*/  ISETP.GT.U32.AND P0, PT, R2, R8, PT ;  /* 0x000000080200720c */ /* 0x000fe20003f04070 */
[----:B------:R-:W-:Y:S01]  /*d0b0*/  IMAD.HI.U32 R0, R0, R152, RZ ;  /* 0x0000009800007227 */ /* 0x000fe200078e00ff */
[----:B------:R-:W-:-:S03]  /*d0c0*/  ISETP.GT.U32.AND P5, PT, R2, R248, PT ;  /* 0x000000f80200720c */ /* 0x000fc60003fa4070 */
[----:B------:R-:W-:Y:S02]  /*d0d0*/  IMAD.MOV R0, RZ, RZ, -R0 ;  /* 0x000000ffff007224 */ /* 0x000fe400078e0a00 */
[----:B------:R-:W-:Y:S01]  /*d0e0*/  @!P6 IMAD.IADD R250, R250, 0x1, -R2 ;  /* 0x00000001fafae824 */ /* 0x000fe200078e0a02 */
[----:B------:R-:W-:Y:S01]  /*d0f0*/  ISETP.GE.AND P6, PT, R11, RZ, PT ;  /* 0x000000ff0b00720c */ /* 0x000fe20003fc6270 */
[C---:B------:R-:W-:Y:S02]  /*d100*/  IMAD R0, R2.reuse, R0, R152 ;  /* 0x0000000002007224 */ /* 0x040fe400078e0298 */
[----:B------:R-:W-:Y:S02]  /*d110*/  IMAD.MOV.U32 R152, RZ, RZ, RZ ;  /* 0x000000ffff987224 */ /* 0x000fe400078e00ff */
[--C-:B------:R-:W-:Y:S01]  /*d120*/  @!P1 IMAD.IADD R251, R251, 0x1, -R2.reuse ;  /* 0x00000001fbfb9824 */ /* 0x100fe200078e0a02 */
[----:B------:R-:W-:Y:S01]  /*d130*/  ISETP.GT.U32.AND P2, PT, R2, R5, PT ;  /* 0x000000050200720c */ /* 0x000fe20003f44070 */
[--C-:B------:R-:W-:Y:S01]  /*d140*/  @!P3 IMAD.IADD R7, R7, 0x1, -R2.reuse ;  /* 0x000000010707b824 */ /* 0x100fe200078e0a02 */
[----:B------:R-:W-:Y:S01]  /*d150*/  ISETP.GE.AND P3, PT, R252, RZ, PT ;  /* 0x000000fffc00720c */ /* 0x000fe20003f66270 */
[--C-:B------:R-:W-:Y:S01]  /*d160*/  @!P0 IMAD.IADD R8, R8, 0x1, -R2.reuse ;  /* 0x0000000108088824 */ /* 0x100fe200078e0a02 */
[----:B------:R-:W1:Y:S01]  /*d170*/  S2R R252, SR_TID.X ;  /* 0x0000000000fc7919 */ /* 0x000e620000002100 */
[----:B------:R-:W-:Y:S01]  /*d180*/  ISETP.GE.AND P0, PT, R10, RZ, PT ;  /* 0x000000ff0a00720c */ /* 0x000fe20003f06270 */
[----:B------:R-:W-:Y:S01]  /*d190*/  @!P5 IMAD.IADD R248, R248, 0x1, -R2 ;  /* 0x00000001f8f8d824 */ /* 0x000fe200078e0a02 */
[----:B------:R-:W-:-:S06]  /*d1a0*/  ISETP.GE.AND P5, PT, R12, RZ, PT ;  /* 0x000000ff0c00720c */ /* 0x000fcc0003fa6270 */
[----:B------:R-:W-:-:S05]  /*d1b0*/  @!P2 IMAD.IADD R5, R5, 0x1, -R2 ;  /* 0x000000010505a824 */ /* 0x000fca00078e0a02 */
[C---:B------:R-:W-:Y:S02]  /*d1c0*/  ISETP.GT.U32.AND P2, PT, R2.reuse, R5, PT ;  /* 0x000000050200720c */ /* 0x040fe40003f44070 */
[----:B------:R-:W-:Y:S01]  /*d1d0*/  @!P5 IMAD.MOV R248, RZ, RZ, -R248 ;  /* 0x000000fffff8d224 */ /* 0x000fe200078e0af8 */
[----:B------:R-:W-:-:S10]  /*d1e0*/  ISETP.GT.U32.AND P5, PT, R2, R6, PT ;  /* 0x000000060200720c */ /* 0x000fd40003fa4070 */
[--C-:B------:R-:W-:Y:S01]  /*d1f0*/  @!P2 IMAD.IADD R5, R5, 0x1, -R2.reuse ;  /* 0x000000010505a824 */ /* 0x100fe200078e0a02 */
[----:B------:R-:W-:Y:S02]  /*d200*/  ISETP.GE.AND P2, PT, R23, RZ, PT ;  /* 0x000000ff1700720c */ /* 0x000fe40003f46270 */
[----:B------:R-:W-:Y:S01]  /*d210*/  @!P5 IMAD.IADD R6, R6, 0x1, -R2 ;  /* 0x000000010606d824 */ /* 0x000fe200078e0a02 */
[----:B------:R-:W-:Y:S01]  /*d220*/  ISETP.GE.AND P5, PT, R156, RZ, PT ;  /* 0x000000ff9c00720c */ /* 0x000fe20003fa6270 */
[C---:B-1----:R-:W-:Y:S01]  /*d230*/  IMAD.SHL.U32 R23, R252.reuse, 0x2, RZ ;  /* 0x00000002fc177824 */ /* 0x042fe200078e00ff */
[----:B------:R-:W-:Y:S01]  /*d240*/  LOP3.LUT R12, R252, 0x40, RZ, 0xc0, !PT ;  /* 0x00000040fc0c7812 */ /* 0x000fe200078ec0ff */
[----:B------:R-:W3:Y:S04]  /*d250*/  LDL.LU R156, [R1+0x1e4] ;  /* 0x0001e400019c7983 */ /* 0x000ee80000300800 */
[----:B0-----:R0:W-:Y:S01]  /*d260*/  STL [R1+0x34], R17 ;  /* 0x0000341101007387 */ /* 0x0011e20000100800 */
[----:B--2---:R-:W-:-:S05]  /*d270*/  VIADD R4, R21, 0x10000 ;  /* 0x0001000015047836 */ /* 0x004fca0000000000 */
[----:B------:R-:W-:-:S04]  /*d280*/  SHF.R.U32.HI R4, RZ, 0x4, R4 ;  /* 0x00000004ff047819 */ /* 0x000fc80000011604 */
[----:B------:R-:W-:-:S04]  /*d290*/  SGXT.U32 R4, R4, 0xe ;  /* 0x0000000e0404781a */ /* 0x000fc80000000000 */
[----:B------:R-:W-:-:S04]  /*d2a0*/  IADD3 R11, P1, R4, 0x2, RZ ;  /* 0x00000002040b7810 */ /* 0x000fc80007f3e0ff */
[----:B------:R-:W-:Y:S02]  /*d2b0*/  IADD3.X R10, R152, 0x40000040, RZ, P1, !PT ;  /* 0x40000040980a7810 */ /* 0x000fe40000ffe4ff */
[----:B------:R-:W-:Y:S02]  /*d2c0*/  SHF.R.U32.HI R152, RZ, 0x4, R21 ;  /* 0x00000004ff987819 */ /* 0x000fe40000011615 */
[----:B------:R-:W1:Y:S01]  /*d2d0*/  LDC R21, c[0x0][0x230] ;  /* 0x00008c00ff157b82 */ /* 0x000e620000000800 */
[----:B------:R-:W-:Y:S02]  /*d2e0*/  ISETP.GT.U32.AND P1, PT, R2, R0, PT ;  /* 0x000000000200720c */ /* 0x000fe40003f24070 */
[----:B------:R-:W-:Y:S01]  /*d2f0*/  SGXT.U32 R13, R152, 0xe ;  /* 0x0000000e980d781a */ /* 0x000fe20000000000 */
[----:B------:R-:W-:-:S10]  /*d300*/  IMAD.MOV.U32 R152, RZ, RZ, RZ ;  /* 0x000000ffff987224 */ /* 0x000fd400078e00ff */
[----:B------:R-:W-:Y:S01]  /*d310*/  @!P1 IMAD.IADD R0, R0, 0x1, -R2 ;  /* 0x0000000100009824 */ /* 0x000fe200078e0a02 */
[----:B------:R-:W-:Y:S01]  /*d320*/  IADD3 R153, P1, R13, 0x80, RZ ;  /* 0x000000800d997810 */ /* 0x000fe20007f3e0ff */
[----:B------:R-:W-:Y:S02]  /*d330*/  IMAD.MOV.U32 R13, RZ, RZ, R16 ;  /* 0x000000ffff0d7224 */ /* 0x000fe400078e0010 */
[----:B0-----:R-:W2:Y:S01]  /*d340*/  LDL.LU.64 R16, [R1+0x1908] ;  /* 0x0019080001107983 */ /* 0x001ea20000300a00 */
[----:B-1----:R-:W-:Y:S01]  /*d350*/  VIADD R21, R21, 0x7f ;  /* 0x0000007f15157836 */ /* 0x002fe20000000000 */
[----:B------:R-:W-:-:S04]  /*d360*/  IADD3.X R152, R152, 0x40000040, RZ, P1, !PT ;  /* 0x4000004098987810 */ /* 0x000fc80000ffe4ff */
[----:B------:R-:W-:Y:S02]  /*d370*/  SHF.R.S32.HI R252, RZ, 0x1f, R21 ;  /* 0x0000001ffffc7819 */ /* 0x000fe40000011415 */
[----:B------:R-:W-:Y:S02]  /*d380*/  ISETP.GE.AND P1, PT, R14, RZ, PT ;  /* 0x000000ff0e00720c */ /* 0x000fe40003f26270 */
[----:B------:R-:W4:Y:S01]  /*d390*/  LDL.LU R14, [R1+0x1900] ;  /* 0x00190000010e7983 */ /* 0x000f220000300800 */
[----:B------:R-:W-:-:S03]  /*d3a0*/  LEA.HI R252, R252, R21, RZ, 0x7 ;  /* 0x00000015fcfc7211 */ /* 0x000fc600078f38ff */
[----:B------:R-:W2:Y:S01]  /*d3b0*/  LDL.LU R21, [R1+0x18fc] ;  /* 0x0018fc0001157983 */ /* 0x000ea20000300800 */
[----:B------:R-:W-:Y:S01]  /*d3c0*/  @!P4 IMAD.MOV R247, RZ, RZ, -R247 ;  /* 0x000000fffff7c224 */ /* 0x000fe200078e0af7 */
[----:B------:R-:W-:Y:S01]  /*d3d0*/  ISETP.GT.U32.AND P4, PT, R2, R8, PT ;  /* 0x000000080200720c */ /* 0x000fe20003f84070 */
[----:B------:R-:W-:-:S12]  /*d3e0*/  @!P6 IMAD.MOV R249, RZ, RZ, -R249 ;  /* 0x000000fffff9e224 */ /* 0x000fd800078e0af9 */
[----:B------:R-:W-:Y:S01]  /*d3f0*/  @!P4 IMAD.IADD R8, R8, 0x1, -R2 ;  /* 0x000000010808c824 */ /* 0x000fe200078e0a02 */
[----:B------:R-:W-:Y:S02]  /*d400*/  ISETP.GE.AND P4, PT, R9, RZ, PT ;  /* 0x000000ff0900720c */ /* 0x000fe40003f86270 */
[----:B------:R-:W3:Y:S01]  /*d410*/  LDC R9, c[0x0][0x234] ;  /* 0x00008d00ff097b82 */ /* 0x000ee20000000800 */
[----:B------:R-:W-:Y:S02]  /*d420*/  ISETP.GT.U32.AND P6, PT, R2, R0, PT ;  /* 0x000000000200720c */ /* 0x000fe40003fc4070 */
[----:B------:R-:W-:Y:S02]  /*d430*/  LOP3.LUT R23, R23, 0x7e, RZ, 0xc0, !PT ;  /* 0x0000007e17177812 */ /* 0x000fe400078ec0ff */
[----:B------:R-:W-:-:S03]  /*d440*/  R2UR UR34, R4 ;  /* 0x00000000042272ca */ /* 0x000fc600000e0000 */
[C-C-:B------:R-:W-:Y:S02]  /*d450*/  IMAD R252, R12.reuse, 0x100, R23.reuse ;  /* 0x000001000cfc7824 */ /* 0x140fe400078e0217 */
[----:B------:R-:W-:-:S04]  /*d460*/  IMAD R12, R12, 0x200, R23 ;  /* 0x000002000c0c7824 */ /* 0x000fc800078e0217 */
[----:B------:R-:W-:Y:S01]  /*d470*/  @!P6 IMAD.IADD R0, R0, 0x1, -R2 ;  /* 0x000000010000e824 */ /* 0x000fe200078e0a02 */
[----:B------:R-:W-:Y:S02]  /*d480*/  R2UR UR6, R11 ;  /* 0x000000000b0672ca */ /* 0x000fe400000e0000 */
[----:B------:R-:W-:Y:S01]  /*d490*/  R2UR UR7, R10 ;  /* 0x000000000a0772ca */ /* 0x000fe200000e0000 */
[-C--:B---3--:R-:W-:Y:S02]  /*d4a0*/  IMAD R4, R156, R9.reuse, RZ ;  /* 0x000000099c047224 */ /* 0x088fe400078e02ff */
[----:B--2---:R-:W-:Y:S02]  /*d4b0*/  IMAD R2, R21, R9, RZ ;  /* 0x0000000915027224 */ /* 0x004fe400078e02ff */
[----:B------:R-:W2:Y:S04]  /*d4c0*/  LDL.LU R21, [R1+0x18f8] ;  /* 0x0018f80001157983 */ /* 0x000ea80000300800 */
[----:B------:R0:W-:Y:S04]  /*d4d0*/  STL [R1+0x100], R4 ;  /* 0x0001000401007387 */ /* 0x0001e80000100800 */
[----:B------:R-:W3:Y:S04]  /*d4e0*/  LDL.LU R12, [R1+0x2c] ;  /* 0x00002c00010c7983 */ /* 0x000ee80000300800 */
[----:B------:R-:W4:Y:S04]  /*d4f0*/  LDL.LU R11, [R1+0x28] ;  /* 0x00002800010b7983 */ /* 0x000f280000300800 */
[----:B------:R-:W-:Y:S04]  /*d500*/  STL [R1+0xfc], R2 ;  /* 0x0000fc0201007387 */ /* 0x000fe80000100800 */
[----:B------:R-:W4:Y:S04]  /*d510*/  LDL.LU R10, [R1+0x24] ;  /* 0x00002400010a7983 */ /* 0x000f280000300800 */
[----:B------:R-:W4:Y:S04]  /*d520*/  LDL.LU R9, [R1+0x20] ;  /* 0x0000200001097983 */ /* 0x000f280000300800 */
[----:B------:R-:W4:Y:S04]  /*d530*/  LDL.LU R252, [R1+0x1c] ;  /* 0x00001c0001fc7983 */ /* 0x000f280000300800 */
[----:B------:R-:W4:Y:S04]  /*d540*/  LDL.LU R23, [R1+0x18] ;  /* 0x0000180001177983 */ /* 0x000f280000300800 */
[----:B------:R-:W4:Y:S01]  /*d550*/  LDL.LU R156, [R1+0x14] ;  /* 0x00001400019c7983 */ /* 0x000f220000300800 */
[----:B------:R-:W-:-:S02]  /*d560*/  R2UR UR4, R153 ;  /* 0x00000000990472ca */ /* 0x000fc400000e0000 */
[----:B------:R-:W1:Y:S01]  /*d570*/  S2R R153, SR_TID.X ;  /* 0x0000000000997919 */ /* 0x000e620000002100 */
[----:B------:R-:W-:Y:S02]  /*d580*/  R2UR UR5, R152 ;  /* 0x00000000980572ca */ /* 0x000fe400000e0000 */
[----:B------:R-:W1:Y:S01]  /*d590*/  LDC R152, c[0x0][0x23c] ;  /* 0x00008f00ff987b82 */ /* 0x000e620000000800 */
[----:B------:R-:W-:Y:S01]  /*d5a0*/  @!P4 IMAD.MOV R251, RZ, RZ, -R251 ;  /* 0x000000fffffbc224 */ /* 0x000fe200078e0afb */
[----:B0-----:R-:W4:Y:S01]  /*d5b0*/  LDL.LU R4, [R1+0x10] ;  /* 0x0000100001047983 */ /* 0x001f220000300800 */
[----:B------:R-:W-:Y:S01]  /*d5c0*/  @!P0 IMAD.MOV R250, RZ, RZ, -R250 ;  /* 0x000000fffffa8224 */ /* 0x000fe200078e0afa */
[----:B------:R-:W-:Y:S02]  /*d5d0*/  ISETP.GE.AND P0, PT, R3, RZ, PT ;  /* 0x000000ff0300720c */ /* 0x000fe40003f06270 */
[----:B------:R0:W-:Y:S04]  /*d5e0*/  STL [R1+0x18a8], R3 ;  /* 0x0018a80301007387 */ /* 0x0001e80000100800 */
[----:B0-----:R-:W4:Y:S01]  /*d5f0*/  LDL.LU R3, [R1+0x8] ;  /* 0x0000080001037983 */ /* 0x001f220000300800 */
[----:B-1----:R-:W-:-:S05]  /*d600*/  LOP3.LUT R153, R153, 0x7f, RZ, 0xc0, !PT ;  /* 0x0000007f99997812 */ /* 0x002fca00078ec0ff */
[----:B------:R-:W-:Y:S02]  /*d610*/  IMAD R2, R153, R152, RZ ;  /* 0x0000009899027224 */ /* 0x000fe400078e02ff */
[----:B------:R-:W0:Y:S03]  /*d620*/  LDC.64 R152, c[0x0][0x210] ;  /* 0x00008400ff987b82 */ /* 0x000e260000000a00 */
[----:B------:R-:W-:Y:S02]  /*d630*/  LEA R2, P4, R2, R13, 0x1 ;  /* 0x0000000d02027211 */ /* 0x000fe400078808ff */
[----:B------:R-:W4:Y:S04]  /*d640*/  LDL.LU R13, [R1+0x18f4] ;  /* 0x0018f400010d7983 */ /* 0x000f280000300800 */
[----:B------:R1:W-:Y:S04]  /*d650*/  STL [R1+0x18c0], R2 ;  /* 0x0018c00201007387 */ /* 0x0003e80000100800 */
[----:B-1----:R-:W4:Y:S01]  /*d660*/  LDL.LU R2, [R1+0xc] ;  /* 0x00000c0001027983 */ /* 0x002f220000300800 */
[----:B--2---:R-:W-:-:S02]  /*d670*/  ISETP.NE.AND P6, PT, R21, RZ, PT ;  /* 0x000000ff1500720c */ /* 0x004fc40003fc5270 */
[----:B------:R-:W-:-:S04]  /*d680*/  LOP3.LUT R21, RZ, R21, RZ, 0x33, !PT ;  /* 0x00000015ff157212 */ /* 0x000fc800078e33ff */
[C---:B---3--:R-:W-:Y:S02]  /*d690*/  SEL R12, R21.reuse, R12, !P6 ;  /* 0x0000000c150c7207 */ /* 0x048fe40007000000 */
[----:B----4-:R-:W-:-:S03]  /*d6a0*/  SEL R11, R21, R11, !P6 ;  /* 0x0000000b150b7207 */ /* 0x010fc60007000000 */
[----:B------:R1:W-:Y:S01]  /*d6b0*/  STL [R1+0xf8], R12 ;  /* 0x0000f80c01007387 */ /* 0x0003e20000100800 */
[----:B------:R-:W-:-:S03]  /*d6c0*/  SEL R10, R21, R10, !P6 ;  /* 0x0000000a150a7207 */ /* 0x000fc60007000000 */
[----:B-1----:R-:W2:Y:S01]  /*d6d0*/  LDL.LU R12, [R1+0x18f0] ;  /* 0x0018f000010c7983 */ /* 0x002ea20000300800 */
[----:B------:R-:W-:-:S03]  /*d6e0*/  SEL R9, R21, R9, !P6 ;  /* 0x0000000915097207 */ /* 0x000fc60007000000 */
[----:B------:R1:W-:Y:S01]  /*d6f0*/  STL [R1+0xf4], R11 ;  /* 0x0000f40b01007387 */ /* 0x0003e20000100800 */
[C---:B------:R-:W-:Y:S02]  /*d700*/  SEL R252, R21.reuse, R252, !P6 ;  /* 0x000000fc15fc7207 */ /* 0x040fe40007000000 */
[C---:B------:R-:W-:Y:S01]  /*d710*/  SEL R23, R21.reuse, R23, !P6 ;  /* 0x0000001715177207 */ /* 0x040fe20007000000 */
[----:B-1----:R-:W3:Y:S01]  /*d720*/  LDL.LU R11, [R1+0x18ec] ;  /* 0x0018ec00010b7983 */ /* 0x002ee20000300800 */
[----:B------:R-:W-:-:S03]  /*d730*/  SEL R156, R21, R156, !P6 ;  /* 0x0000009c159c7207 */ /* 0x000fc60007000000 */
[----:B------:R1:W-:Y:S04]  /*d740*/  STL [R1+0xf0], R10 ;  /* 0x0000f00a01007387 */ /* 0x0003e80000100800 */
[----:B-1----:R-:W4:Y:S04]  /*d750*/  LDL.LU R10, [R1+0x18e8] ;  /* 0x0018e800010a7983 */ /* 0x002f280000300800 */
[----:B------:R1:W-:Y:S04]  /*d760*/  STL [R1+0xec], R9 ;  /* 0x0000ec0901007387 */ /* 0x0003e80000100800 */
[----:B-1----:R-:W2:Y:S04]  /*d770*/  LDL.LU R9, [R1+0x18e4] ;  /* 0x0018e40001097983 */ /* 0x002ea80000300800 */
[----:B------:R1:W-:Y:S04]  /*d780*/  STL [R1+0xe8], R252 ;  /* 0x0000e8fc01007387 */ /* 0x0003e80000100800 */
[----:B-1----:R-:W3:Y:S04]  /*d790*/  LDL.LU R252, [R1+0x18e0] ;  /* 0x0018e00001fc7983 */ /* 0x002ee80000300800 */
[----:B------:R1:W-:Y:S04]  /*d7a0*/  STL [R1+0xe4], R23 ;  /* 0x0000e41701007387 */ /* 0x0003e80000100800 */
[----:B-1----:R-:W4:Y:S04]  /*d7b0*/  LDL.LU R23, [R1+0x18dc] ;  /* 0x0018dc0001177983 */ /* 0x002f280000300800 */
[----:B------:R1:W-:Y:S04]  /*d7c0*/  STL [R1+0xe0], R156 ;  /* 0x0000e09c01007387 */ /* 0x0003e80000100800 */
[----:B-1----:R-:W2:Y:S01]  /*d7d0*/  LDL.LU R156, [R1+0x18d8] ;  /* 0x0018d800019c7983 */ /* 0x002ea20000300800 */
[----:B------:R-:W-:-:S02]  /*d7e0*/  SEL R4, R21, R4, !P6 ;  /* 0x0000000415047207 */ /* 0x000fc40007000000 */
[C---:B------:R-:W-:Y:S02]  /*d7f0*/  SEL R2, R21.reuse, R2, !P6 ;  /* 0x0000000215027207 */ /* 0x040fe40007000000 */
[C---:B------:R-:W-:Y:S01]  /*d800*/  SEL R3, R21.reuse, R3, !P6 ;  /* 0x0000000315037207 */ /* 0x040fe20007000000 */
[----:B------:R1:W-:Y:S04]  /*d810*/  STL [R1+0xdc], R4 ;  /* 0x0000dc0401007387 */ /* 0x0003e80000100800 */
[----:B------:R-:W-:Y:S04]  /*d820*/  STL [R1+0xd8], R2 ;  /* 0x0000d80201007387 */ /* 0x000fe80000100800 */
[----:B------:R3:W-:Y:S01]  /*d830*/  STL [R1+0xd4], R3 ;  /* 0x0000d40301007387 */ /* 0x0007e20000100800 */
[----:B------:R-:W-:Y:S01]  /*d840*/  @!P0 IMAD.MOV R7, RZ, RZ, -R7 ;  /* 0x000000ffff078224 */ /* 0x000fe200078e0a07 */
[----:B-1----:R-:W1:Y:S01]  /*d850*/  LDC R4, c[0x0][0x240] ;  /* 0x00009000ff047b82 */ /* 0x002e620000000800 */
[----:B---3--:R-:W-:-:S02]  /*d860*/  SEL R3, R21, R252, !P6 ;  /* 0x000000fc15037207 */ /* 0x008fc40007000000 */
[C---:B----4-:R-:W-:Y:S02]  /*d870*/  SEL R23, R21.reuse, R23, !P6 ;  /* 0x0000001715177207 */ /* 0x050fe40007000000 */
[----:B--2---:R-:W-:-:S05]  /*d880*/  SEL R2, R21, R156, !P6 ;  /* 0x0000009c15027207 */ /* 0x004fca0007000000 */
[----:B------:R2:W-:Y:S04]  /*d890*/  STL [R1+0xd0], R2 ;  /* 0x0000d00201007387 */ /* 0x0005e80000100800 */
[----:B------:R-:W-:Y:S01]  /*d8a0*/  STL [R1+0xcc], R23 ;  /* 0x0000cc1701007387 */ /* 0x000fe20000100800 */
[----:B--2---:R-:W-:-:S03]  /*d8b0*/  SEL R2, R21, R9, !P6 ;  /* 0x0000000915027207 */ /* 0x004fc60007000000 */
[----:B------:R2:W-:Y:S01]  /*d8c0*/  STL [R1+0xc8], R3 ;  /* 0x0000c80301007387 */ /* 0x0005e20000100800 */
[----:B------:R-:W-:-:S03]  /*d8d0*/  SEL R9, R21, R10, !P6 ;  /* 0x0000000a15097207 */ /* 0x000fc60007000000 */
[----:B------:R3:W-:Y:S01]  /*d8e0*/  STL [R1+0xc4], R2 ;  /* 0x0000c40201007387 */ /* 0x0007e20000100800 */
[----:B--2---:R-:W-:-:S03]  /*d8f0*/  SEL R3, R21, R11, !P6 ;  /* 0x0000000b15037207 */ /* 0x004fc60007000000 */
[----:B------:R2:W-:Y:S01]  /*d900*/  STL [R1+0xc0], R9 ;  /* 0x0000c00901007387 */ /* 0x0005e20000100800 */
[----:B---3--:R-:W-:-:S03]  /*d910*/  SEL R2, R21, R12, !P6 ;  /* 0x0000000c15027207 */ /* 0x008fc60007000000 */
[----:B------:R3:W-:Y:S04]  /*d920*/  STL [R1+0xbc], R3 ;  /* 0x0000bc0301007387 */ /* 0x0007e80000100800 */
[----:B------:R4:W-:Y:S01]  /*d930*/  STL [R1+0xb8], R2 ;  /* 0x0000b80201007387 */ /* 0x0009e20000100800 */
[C---:B--2---:R-:W-:Y:S02]  /*d940*/  SEL R9, R21.reuse, R13, !P6 ;  /* 0x0000000d15097207 */ /* 0x044fe40007000000 */
[----:B---3--:R-:W-:-:S03]  /*d950*/  SEL R3, R21, R14, !P6 ;  /* 0x0000000e15037207 */ /* 0x008fc60007000000 */
[----:B------:R2:W-:Y:S01]  /*d960*/  STL [R1+0xb4], R9 ;  /* 0x0000b40901007387 */ /* 0x0005e20000100800 */
[----:B----4-:R-:W-:-:S03]  /*d970*/  SEL R2, R21, R15, !P6 ;  /* 0x0000000f15027207 */ /* 0x010fc60007000000 */
        /* <DEDUP_REMOVED lines=40> */
[----:B------:R-:W-:Y:S01]  /*dc00*/  STL [R1+0x60], R9 ;  /* 0x0000600901007387 */ /* 0x000fe20000100800 */
[----:B----4-:R-:W-:-:S03]  /*dc10*/  SEL R2, R21, R38, !P6 ;  /* 0x0000002615027207 */ /* 0x010fc60007000000 */
[----:B------:R-:W-:Y:S04]  /*dc20*/  STL [R1+0x5c], R3 ;  /* 0x00005c0301007387 */ /* 0x000fe80000100800 */
[----:B------:R2:W-:Y:S01]  /*dc30*/  STL [R1+0x58], R2 ;  /* 0x0000580201007387 */ /* 0x0005e20000100800 */
[C---:B------:R-:W-:Y:S02]  /*dc40*/  SEL R23, R21.reuse, R68, !P6 ;  /* 0x0000004415177207 */ /* 0x040fe40007000000 */
[----:B--2---:R-:W-:-:S05]  /*dc50*/  SEL R2, R21, R54, !P6 ;  /* 0x0000003615027207 */ /* 0x004fca0007000000 */
[----:B------:R2:W-:Y:S01]  /*dc60*/  STL [R1+0x54], R2 ;  /* 0x0000540201007387 */ /* 0x0005e20000100800 */
[C---:B------:R-:W-:Y:S02]  /*dc70*/  SEL R3, R21.reuse, R69, !P6 ;  /* 0x0000004515037207 */ /* 0x040fe40007000000 */
[----:B--2---:R-:W-:-:S05]  /*dc80*/  SEL R2, R21, R67, !P6 ;  /* 0x0000004315027207 */ /* 0x004fca0007000000 */
[----:B------:R2:W-:Y:S04]  /*dc90*/  STL [R1+0x50], R2 ;  /* 0x0000500201007387 */ /* 0x0005e80000100800 */
        /* <DEDUP_REMOVED lines=24> */
[----:B------:R-:W-:Y:S01]  /*de20*/  STL [R1+0x24], R23 ;  /* 0x0000241701007387 */ /* 0x000fe20000100800 */
[----:B------:R-:W-:-:S03]  /*de30*/  SEL R24, R21, R52, !P6 ;  /* 0x0000003415187207 */ /* 0x000fc60007000000 */
[----:B------:R-:W0:Y:S01]  /*de40*/  LDL.LU R54, [R1+0x100] ;  /* 0x0001000001367983 */ /* 0x000e220000300800 */
[----:B--2---:R-:W-:-:S03]  /*de50*/  SEL R2, R21, R82, !P6 ;  /* 0x0000005215027207 */ /* 0x004fc60007000000 */
[----:B------:R-:W-:Y:S04]  /*de60*/  STL [R1+0x20], R3 ;  /* 0x0000200301007387 */ /* 0x000fe80000100800 */
[----:B------:R-:W2:Y:S01]  /*de70*/  LDL.LU R52, [R1+0xfc] ;  /* 0x0000fc0001347983 */ /* 0x000ea20000300800 */
[----:B------:R-:W-:-:S03]  /*de80*/  SEL R25, R21, R51, !P6 ;  /* 0x0000003315197207 */ /* 0x000fc60007000000 */
[----:B------:R3:W-:Y:S04]  /*de90*/  STL [R1+0x18], R2 ;  /* 0x0000180201007387 */ /* 0x0007e80000100800 */
[----:B------:R-:W4:Y:S01]  /*dea0*/  LDL.LU R51, [R1+0x34] ;  /* 0x0000340001337983 */ /* 0x000f220000300800 */
[C---:B------:R-:W-:Y:S02]  /*deb0*/  SEL R27, R21.reuse, R49, !P6 ;  /* 0x00000031151b7207 */ /* 0x040fe40007000000 */
[C---:B------:R-:W-:Y:S01]  /*dec0*/  SEL R28, R21.reuse, R48, !P6 ;  /* 0x00000030151c7207 */ /* 0x040fe20007000000 */
[----:B------:R-:W1:Y:S01]  /*ded0*/  LDL.LU R49, [R1+0xf8] ;  /* 0x0000f80001317983 */ /* 0x000e620000300800 */
[C---:B------:R-:W-:Y:S02]  /*dee0*/  SEL R30, R21.reuse, R47, !P6 ;  /* 0x0000002f151e7207 */ /* 0x040fe40007000000 */
[C---:B------:R-:W-:Y:S01]  /*def0*/  SEL R32, R21.reuse, R46, !P6 ;  /* 0x0000002e15207207 */ /* 0x040fe20007000000 */
[----:B------:R-:W4:Y:S01]  /*df00*/  LDL.LU R48, [R1+0xf4] ;  /* 0x0000f40001307983 */ /* 0x000f220000300800 */
[----:B------:R-:W-:-:S03]  /*df10*/  SEL R33, R21, R45, !P6 ;  /* 0x0000002d15217207 */ /* 0x000fc60007000000 */
        /* <DEDUP_REMOVED lines=10> */
[----:B------:R-:W4:Y:S04]  /*dfc0*/  LDL.LU R42, [R1+0xdc] ;  /* 0x0000dc00012a7983 */ /* 0x000f280000300800 */
[----:B------:R-:W4:Y:S04]  /*dfd0*/  LDL.LU R41, [R1+0xd8] ;  /* 0x0000d80001297983 */ /* 0x000f280000300800 */
[----:B------:R-:W4:Y:S01]  /*dfe0*/  LDL.LU R40, [R1+0xd4] ;  /* 0x0000d40001287983 */ /* 0x000f220000300800 */
[C---:B------:R-:W-:Y:S02]  /*dff0*/  SEL R26, R21.reuse, R50, !P6 ;  /* 0x00000032151a7207 */ /* 0x040fe40007000000 */
[----:B------:R-:W3:Y:S01]  /*e000*/  S2R R50, SR_TID.X ;  /* 0x0000000000327919 */ /* 0x000ee20000002100 */
[----:B------:R-:W-:-:S02]  /*e010*/  SEL R22, R21, R53, !P6 ;  /* 0x0000003515167207 */ /* 0x000fc40007000000 */
[----:B------:R-:W3:Y:S02]  /*e020*/  LDC R53, c[0x0][0x23c] ;  /* 0x00008f00ff357b82 */ /* 0x000ee40000000800 */
[C---:B---3--:R-:W-:Y:S02]  /*e030*/  SEL R2, R21.reuse, R83, !P6 ;  /* 0x0000005315027207 */ /* 0x048fe40007000000 */
[C---:B------:R-:W-:Y:S02]  /*e040*/  SEL R3, R21.reuse, R84, !P6 ;  /* 0x0000005415037207 */ /* 0x040fe40007000000 */
[C---:B------:R-:W-:Y:S01]  /*e050*/  SEL R29, R21.reuse, R154, !P6 ;  /* 0x0000009a151d7207 */ /* 0x040fe20007000000 */
[----:B------:R-:W-:Y:S01]  /*e060*/  @!P1 IMAD.MOV R0, RZ, RZ, -R0 ;  /* 0x000000ffff009224 */ /* 0x000fe200078e0a00 */
[C---:B------:R-:W-:Y:S02]  /*e070*/  SEL R156, R21.reuse, R85, !P6 ;  /* 0x00000055159c7207 */ /* 0x040fe40007000000 */
[C---:B------:R-:W-:Y:S01]  /*e080*/  SEL R23, R21.reuse, R86, !P6 ;  /* 0x0000005615177207 */ /* 0x040fe20007000000 */
[----:B------:R-:W-:Y:S01]  /*e090*/  STL [R1+0x18c4], R2 ;  /* 0x0018c40201007387 */ /* 0x000fe20000100800 */
[----:B------:R-:W-:-:S02]  /*e0a0*/  SEL R252, R21, R87, !P6 ;  /* 0x0000005715fc7207 */ /* 0x000fc40007000000 */
[C---:B------:R-:W-:Y:S01]  /*e0b0*/  SEL R31, R21.reuse, R155, !P6 ;  /* 0x0000009b151f7207 */ /* 0x040fe20007000000 */
[----:B------:R-:W-:Y:S01]  /*e0c0*/  STL [R1+0x18c8], R3 ;  /* 0x0018c80301007387 */ /* 0x000fe20000100800 */
[----:B------:R-:W-:-:S03]  /*e0d0*/  SEL R84, R21, R0, !P6 ;  /* 0x0000000015547207 */ /* 0x000fc60007000000 */
[----:B------:R-:W-:Y:S01]  /*e0e0*/  STL [R1+0x18cc], R156 ;  /* 0x0018cc9c01007387 */ /* 0x000fe20000100800 */
[----:B------:R-:W-:-:S03]  /*e0f0*/  LOP3.LUT R50, R50, 0x7f, RZ, 0xc0, !PT ;  /* 0x0000007f32327812 */ /* 0x000fc600078ec0ff */
[----:B------:R-:W-:Y:S02]  /*e100*/  STL [R1+0x18d0], R23 ;  /* 0x0018d01701007387 */ /* 0x000fe40000100800 */
[----:B------:R-:W-:Y:S02]  /*e110*/  IMAD R50, R50, R53, RZ ;  /* 0x0000003532327224 */ /* 0x000fe400078e02ff */
[----:B------:R3:W-:Y:S01]  /*e120*/  STL [R1+0x18d4], R252 ;  /* 0x0018d4fc01007387 */ /* 0x0007e20000100800 */
[C---:B------:R-:W-:Y:S02]  /*e130*/  SEL R9, R21.reuse, R66, !P6 ;  /* 0x0000004215097207 */ /* 0x040fe40007000000 */
[C---:B------:R-:W-:Y:S02]  /*e140*/  SEL R10, R21.reuse, R65, !P6 ;  /* 0x00000041150a7207 */ /* 0x040fe40007000000 */
[C---:B------:R-:W-:Y:S02]  /*e150*/  SEL R11, R21.reuse, R64, !P6 ;  /* 0x00000040150b7207 */ /* 0x040fe40007000000 */
[----:B------:R-:W-:-:S02]  /*e160*/  SEL R12, R21, R63, !P6 ;  /* 0x0000003f150c7207 */ /* 0x000fc40007000000 */
[C---:B------:R-:W-:Y:S02]  /*e170*/  SEL R13, R21.reuse, R62, !P6 ;  /* 0x0000003e150d7207 */ /* 0x040fe40007000000 */
[C---:B------:R-:W-:Y:S02]  /*e180*/  SEL R14, R21.reuse, R61, !P6 ;  /* 0x0000003d150e7207 */ /* 0x040fe40007000000 */
[C---:B------:R-:W-:Y:S02]  /*e190*/  SEL R15, R21.reuse, R60, !P6 ;  /* 0x0000003c150f7207 */ /* 0x040fe40007000000 */
[C---:B------:R-:W-:Y:S02]  /*e1a0*/  SEL R16, R21.reuse, R59, !P6 ;  /* 0x0000003b15107207 */ /* 0x040fe40007000000 */
[C---:B------:R-:W-:Y:S02]  /*e1b0*/  SEL R17, R21.reuse, R58, !P6 ;  /* 0x0000003a15117207 */ /* 0x040fe40007000000 */
[----:B------:R-:W-:-:S02]  /*e1c0*/  SEL R18, R21, R57, !P6 ;  /* 0x0000003915127207 */ /* 0x000fc40007000000 */
[C---:B------:R-:W-:Y:S02]  /*e1d0*/  SEL R19, R21.reuse, R56, !P6 ;  /* 0x0000003815137207 */ /* 0x040fe40007000000 */
[C---:B------:R-:W-:Y:S01]  /*e1e0*/  SEL R20, R21.reuse, R55, !P6 ;  /* 0x0000003715147207 */ /* 0x040fe20007000000 */
[----:B------:R-:W-:Y:S02]  /*e1f0*/  @!P5 IMAD.MOV R6, RZ, RZ, -R6 ;  /* 0x000000ffff06d224 */ /* 0x000fe400078e0a06 */
[----:B------:R-:W-:Y:S02]  /*e200*/  @!P2 IMAD.MOV R5, RZ, RZ, -R5 ;  /* 0x000000ffff05a224 */ /* 0x000fe400078e0a05 */
[----:B------:R-:W-:Y:S01]  /*e210*/  @!P3 IMAD.MOV R8, RZ, RZ, -R8 ;  /* 0x000000ffff08b224 */ /* 0x000fe200078e0a08 */
        /* <DEDUP_REMOVED lines=65> */
[----:B------:R-:W-:Y:S02]  /*e630*/  SEL R157, R21, R157, !P6 ;  /* 0x0000009d159d7207 */ /* 0x000fe40007000000 */
[----:B0-----:R-:W-:-:S04]  /*e640*/  LEA R154, P0, R54, R152, 0x1 ;  /* 0x00000098369a7211 */ /* 0x001fc800078008ff */
[-C--:B------:R-:W-:Y:S02]  /*e650*/  LEA.HI.X.SX32 R155, R54, R153.reuse, 0x1, P0 ;  /* 0x00000099369b7211 */ /* 0x080fe400000f0eff */
[C---:B--2---:R-:W-:Y:S01]  /*e660*/  LEA R152, P1, R52.reuse, R152, 0x1 ;  /* 0x0000009834987211 */ /* 0x044fe200078208ff */
[----:B------:R-:W-:Y:S03]  /*e670*/  STL [R1+0x18b0], R154 ;  /* 0x0018b09a01007387 */ /* 0x000fe60000100800 */
[----:B------:R-:W-:Y:S01]  /*e680*/  LEA.HI.X.SX32 R153, R52, R153, 0x1, P1 ;  /* 0x0000009934997211 */ /* 0x000fe200008f0eff */
[----:B------:R-:W-:Y:S01]  /*e690*/  STL [R1+0x18ac], R155 ;  /* 0x0018ac9b01007387 */ /* 0x000fe20000100800 */
[----:B----4-:R-:W-:-:S03]  /*e6a0*/  LEA.HI.X.SX32 R0, R50, R51, 0x1, P4 ;  /* 0x0000003332007211 */ /* 0x010fc600020f0eff */
[----:B------:R-:W-:Y:S04]  /*e6b0*/  STL [R1+0x18b8], R152 ;  /* 0x0018b89801007387 */ /* 0x000fe80000100800 */
[----:B------:R-:W-:Y:S04]  /*e6c0*/  STL [R1+0x18b4], R153 ;  /* 0x0018b49901007387 */ /* 0x000fe80000100800 */
[----:B------:R0:W-:Y:S04]  /*e6d0*/  STL [R1+0x18bc], R0 ;  /* 0x0018bc0001007387 */ /* 0x0001e80000100800 */
[----:B------:R-:W2:Y:S04]  /*e6e0*/  LDL.LU R70, [R1+0xd0] ;  /* 0x0000d00001467983 */ /* 0x000ea80000300800 */
[----:B------:R-:W4:Y:S04]  /*e6f0*/  LDL.LU R69, [R1+0xcc] ;  /* 0x0000cc0001457983 */ /* 0x000f280000300800 */
        /* <DEDUP_REMOVED lines=14> */
[----:B------:R-:W4:Y:S01]  /*e7e0*/  LDL.LU R54, [R1+0x90] ;  /* 0x0000900001367983 */ /* 0x000f220000300800 */
[----:B-1----:R-:W-:-:S03]  /*e7f0*/  IMAD R82, R49, R4, RZ ;  /* 0x0000000431527224 */ /* 0x002fc600078e02ff */
[----:B------:R-:W4:Y:S01]  /*e800*/  LDL.LU R53, [R1+0x8c] ;  /* 0x00008c0001357983 */ /* 0x000f220000300800 */
[----:B------:R-:W-:-:S03]  /*e810*/  IMAD R79, R48, R4, RZ ;  /* 0x00000004304f7224 */ /* 0x000fc600078e02ff */
        /* <DEDUP_REMOVED lines=17> */
[----:B------:R-:W-:-:S03]  /*e930*/  SEL R158, R21, R158, !P6 ;  /* 0x0000009e159e7207 */ /* 0x000fc60007000000 */
[----:B------:R-:W4:Y:S01]  /*e940*/  LDL.LU R43, [R1+0x64] ;  /* 0x00006400012b7983 */ /* 0x000f220000300800 */
[----:B------:R-:W-:-:S03]  /*e950*/  SEL R159, R21, R159, !P6 ;  /* 0x0000009f159f7207 */ /* 0x000fc60007000000 */
[----:B------:R-:W4:Y:S01]  /*e960*/  LDL.LU R42, [R1+0x60] ;  /* 0x00006000012a7983 */ /* 0x000f220000300800 */
[C---:B------:R-:W-:Y:S02]  /*e970*/  SEL R160, R21.reuse, R160, !P6 ;  /* 0x000000a015a07207 */ /* 0x040fe40007000000 */
[C---:B------:R-:W-:Y:S01]  /*e980*/  SEL R161, R21.reuse, R161, !P6 ;  /* 0x000000a115a17207 */ /* 0x040fe20007000000 */
[----:B------:R-:W4:Y:S01]  /*e990*/  LDL.LU R41, [R1+0x5c] ;  /* 0x00005c0001297983 */ /* 0x000f220000300800 */
[C---:B------:R-:W-:Y:S02]  /*e9a0*/  SEL R162, R21.reuse, R162, !P6 ;  /* 0x000000a215a27207 */ /* 0x040fe40007000000 */
[C---:B------:R-:W-:Y:S01]  /*e9b0*/  SEL R163, R21.reuse, R163, !P6 ;  /* 0x000000a315a37207 */ /* 0x040fe20007000000 */
[----:B------:R-:W4:Y:S01]  /*e9c0*/  LDL.LU R40, [R1+0x58] ;  /* 0x0000580001287983 */ /* 0x000f220000300800 */
        /* <DEDUP_REMOVED lines=92> */
[----:B------:R-:W4:Y:S04]  /*ef90*/  LDL.LU R21, [R1+0x54] ;  /* 0x0000540001157983 */ /* 0x000f280000300800 */
[----:B------:R-:W4:Y:S04]  /*efa0*/  LDL.LU R8, [R1+0x50] ;  /* 0x0000500001087983 */ /* 0x000f280000300800 */
[----:B------:R-:W4:Y:S04]  /*efb0*/  LDL.LU R7, [R1+0x4c] ;  /* 0x00004c0001077983 */ /* 0x000f280000300800 */
[----:B------:R-:W4:Y:S04]  /*efc0*/  LDL.LU R6, [R1+0x48] ;  /* 0x0000480001067983 */ /* 0x000f280000300800 */
[----:B------:R-:W4:Y:S04]  /*efd0*/  LDL.LU R5, [R1+0x44] ;  /* 0x0000440001057983 */ /* 0x000f280000300800 */
[----:B------:R-:W4:Y:S04]  /*efe0*/  LDL.LU R85, [R1+0x40] ;  /* 0x0000400001557983 */ /* 0x000f280000300800 */
[----:B------:R-:W4:Y:S04]  /*eff0*/  LDL.LU R87, [R1+0x3c] ;  /* 0x00003c0001577983 */ /* 0x000f280000300800 */
[----:B---3--:R-:W3:Y:S04]  /*f000*/  LDL.LU R252, [R1+0x4] ;  /* 0x0000040001fc7983 */ /* 0x008ee80000300800 */
[----:B------:R-:W2:Y:S04]  /*f010*/  LDL.LU R23, [R1+0x10] ;  /* 0x0000100001177983 */ /* 0x000ea80000300800 */
[----:B------:R-:W4:Y:S04]  /*f020*/  LDL.LU R156, [R1+0x1c] ;  /* 0x00001c00019c7983 */ /* 0x000f280000300800 */
[----:B------:R-:W4:Y:S04]  /*f030*/  LDL.LU R3, [R1+0x2c] ;  /* 0x00002c0001037983 */ /* 0x000f280000300800 */
[----:B------:R-:W4:Y:S04]  /*f040*/  LDL.LU R2, [R1+0x38] ;  /* 0x0000380001027983 */ /* 0x000f280000300800 */
[----:B0-----:R-:W4:Y:S04]  /*f050*/  LDL.LU R0, [R1+0x30] ;  /* 0x0000300001007983 */ /* 0x001f280000300800 */
[----:B------:R-:W4:Y:S04]  /*f060*/  LDL.LU R153, [R1+0x28] ;  /* 0x0000280001997983 */ /* 0x000f280000300800 */
[----:B------:R-:W4:Y:S04]  /*f070*/  LDL.LU R152, [R1+0x24] ;  /* 0x0000240001987983 */ /* 0x000f280000300800 */
[----:B------:R-:W4:Y:S04]  /*f080*/  LDL.LU R155, [R1+0x20] ;  /* 0x00002000019b7983 */ /* 0x000f280000300800 */
[----:B------:R-:W4:Y:S01]  /*f090*/  LDL.LU R154, [R1+0x18] ;  /* 0x00001800019a7983 */ /* 0x000f220000300800 */
[----:B---3--:R-:W-:-:S02]  /*f0a0*/  IMAD R252, R252, R4, RZ ;  /* 0x00000004fcfc7224 */ /* 0x008fc400078e02ff */
[----:B--2---:R-:W-:-:S03]  /*f0b0*/  IMAD R23, R23, R4, RZ ;  /* 0x0000000417177224 */ /* 0x004fc600078e02ff */
[----:B------:R0:W-:Y:S01]  /*f0c0*/  STL [R1+0x4], R252 ;  /* 0x000004fc01007387 */ /* 0x0001e20000100800 */
[-C--:B----4-:R-:W-:Y:S02]  /*f0d0*/  IMAD R156, R156, R4.reuse, RZ ;  /* 0x000000049c9c7224 */ /* 0x090fe400078e02ff */
[-C--:B------:R-:W-:Y:S01]  /*f0e0*/  IMAD R3, R3, R4.reuse, RZ ;  /* 0x0000000403037224 */ /* 0x080fe200078e02ff */
[----:B0-----:R-:W2:Y:S01]  /*f0f0*/  LDL.LU R252, [R1+0x18d4] ;  /* 0x0018d40001fc7983 */ /* 0x001ea20000300800 */
[----:B------:R-:W-:-:S03]  /*f100*/  IMAD R2, R2, R4, RZ ;  /* 0x0000000402027224 */ /* 0x000fc600078e02ff */
[----:B------:R0:W-:Y:S04]  /*f110*/  STL [R1+0x10], R23 ;  /* 0x0000101701007387 */ /* 0x0001e80000100800 */
[----:B0-----:R-:W3:Y:S04]  /*f120*/  LDL.LU R23, [R1+0x18d0] ;  /* 0x0018d00001177983 */ /* 0x001ee80000300800 */
[----:B------:R0:W-:Y:S04]  /*f130*/  STL [R1+0x1c], R156 ;  /* 0x00001c9c01007387 */ /* 0x0001e80000100800 */
[----:B0-----:R-:W4:Y:S04]  /*f140*/  LDL.LU R156, [R1+0x18cc] ;  /* 0x0018cc00019c7983 */ /* 0x001f280000300800 */
[----:B------:R0:W-:Y:S04]  /*f150*/  STL [R1+0x2c], R3 ;  /* 0x00002c0301007387 */ /* 0x0001e80000100800 */
[----:B0-----:R-:W2:Y:S04]  /*f160*/  LDL.LU R3, [R1+0x18c8] ;  /* 0x0018c80001037983 */ /* 0x001ea80000300800 */
[----:B------:R0:W-:Y:S04]  /*f170*/  STL [R1+0x34], R2 ;  /* 0x0000340201007387 */ /* 0x0001e80000100800 */
[----:B0-----:R-:W3:Y:S01]  /*f180*/  LDL.LU R2, [R1+0x18c4] ;  /* 0x0018c40001027983 */ /* 0x001ee20000300800 */
[----:B------:R-:W-:-:S05]  /*f190*/  IMAD R0, R0, R4, RZ ;  /* 0x0000000400007224 */ /* 0x000fca00078e02ff */
[----:B------:R0:W-:Y:S02]  /*f1a0*/  STL [R1+0x30], R0 ;  /* 0x0000300001007387 */ /* 0x0001e40000100800 */
[-C--:B0-----:R-:W-:Y:S02]  /*f1b0*/  IMAD R0, R153, R4.reuse, RZ ;  /* 0x0000000499007224 */ /* 0x081fe400078e02ff */
[----:B------:R-:W-:-:S03]  /*f1c0*/  IMAD R153, R155, R4, RZ ;  /* 0x000000049b997224 */ /* 0x000fc600078e02ff */
[----:B------:R0:W-:Y:S01]  /*f1d0*/  STL [R1+0x28], R0 ;  /* 0x0000280001007387 */ /* 0x0001e20000100800 */
[----:B---3--:R-:W-:-:S03]  /*f1e0*/  IMAD R155, R2, R4, RZ ;  /* 0x00000004029b7224 */ /* 0x008fc600078e02ff */
[----:B------:R-:W0:Y:S02]  /*f1f0*/  LDL.LU R2, [R1+0x18c0] ;  /* 0x0018c00001027983 */ /* 0x000e240000300800 */
[----:B0-----:R-:W-:-:S05]  /*f200*/  LEA R0, P3, R82, R2, 0x1 ;  /* 0x0000000252007211 */ /* 0x001fca00078608ff */
[----:B------:R0:W-:Y:S02]  /*f210*/  STL [R1+0x890], R0 ;  /* 0x0008900001007387 */ /* 0x0001e40000100800 */
        /* <DEDUP_REMOVED lines=11> */
[----:B------:R0:W-:Y:S04]  /*f2d0*/  STL [R1+0x8c0], R0 ;  /* 0x0008c00001007387 */ /* 0x0001e80000100800 */
[----:B0-----:R-:W3:Y:S01]  /*f2e0*/  LDL.LU R0, [R1+0x18bc] ;  /* 0x0018bc0001007983 */ /* 0x001ee20000300800 */
[-C--:B------:R-:W-:Y:S02]  /*f2f0*/  IMAD R70, R70, R4.reuse, RZ ;  /* 0x0000000446467224 */ /* 0x080fe400078e02ff */
[-C--:B------:R-:W-:Y:S02]  /*f300*/  IMAD R69, R69, R4.reuse, RZ ;  /* 0x0000000445457224 */ /* 0x080fe400078e02ff */
[-C--:B------:R-:W-:Y:S02]  /*f310*/  IMAD R68, R68, R4.reuse, RZ ;  /* 0x0000000444447224 */ /* 0x080fe400078e02ff */
[----:B------:R-:W-:-:S02]  /*f320*/  IMAD R67, R67, R4, RZ ;  /* 0x0000000443437224 */ /* 0x000fc400078e02ff */
[-C--:B------:R-:W-:Y:S02]  /*f330*/  IMAD R66, R66, R4.reuse, RZ ;  /* 0x0000000442427224 */ /* 0x080fe400078e02ff */
[-C--:B------:R-:W-:Y:S02]  /*f340*/  IMAD R65, R65, R4.reuse, RZ ;  /* 0x0000000441417224 */ /* 0x080fe400078e02ff */
        /* <DEDUP_REMOVED lines=48> */
[----:B------:R-:W-:Y:S01]  /*f650*/  IMAD R13, R13, R4, RZ ;  /* 0x000000040d0d7224 */ /* 0x000fe200078e02ff */
[----:B---3--:R-:W-:-:S05]  /*f660*/  LEA.HI.X.SX32 R82, R82, R0, 0x1, P3 ;  /* 0x0000000052527211 */ /* 0x008fca00018f0eff */
[----:B------:R0:W-:Y:S01]  /*f670*/  STL [R1+0x88c], R82 ;  /* 0x00088c5201007387 */ /* 0x0001e20000100800 */
[----:B------:R-:W-:Y:S02]  /*f680*/  LEA.HI.X.SX32 R78, R78, R0, 0x1, P1 ;  /* 0x000000004e4e7211 */ /* 0x000fe400008f0eff */
[----:B0-----:R-:W-:-:S05]  /*f690*/  LEA R82, P3, R73, R2, 0x1 ;  /* 0x0000000249527211 */ /* 0x001fca00078608ff */
[----:B------:R0:W-:Y:S02]  /*f6a0*/  STL [R1+0x8c8], R82 ;  /* 0x0008c85201007387 */ /* 0x0001e40000100800 */
[----:B0-----:R-:W-:Y:S02]  /*f6b0*/  LEA.HI.X.SX32 R82, R79, R0, 0x1, P2 ;  /* 0x000000004f527211 */ /* 0x001fe400010f0eff */
[----:B------:R-:W-:-:S03]  /*f6c0*/  LEA R79, P2, R72, R2, 0x1 ;  /* 0x00000002484f7211 */ /* 0x000fc600078408ff */
[----:B------:R0:W-:Y:S04]  /*f6d0*/  STL [R1+0x894], R82 ;  /* 0x0008945201007387 */ /* 0x0001e80000100800 */
[----:B------:R1:W-:Y:S04]  /*f6e0*/  STL [R1+0x8d0], R79 ;  /* 0x0008d04f01007387 */ /* 0x0003e80000100800 */
[----:B------:R3:W-:Y:S01]  /*f6f0*/  STL [R1+0x89c], R78 ;  /* 0x00089c4e01007387 */ /* 0x0007e20000100800 */
[----:B0-----:R-:W-:Y:S02]  /*f700*/  LEA R82, P1, R71, R2, 0x1 ;  /* 0x0000000247527211 */ /* 0x001fe400078208ff */
[----:B-1----:R-:W-:-:S02]  /*f710*/  LEA.HI.X.SX32 R79, R77, R0, 0x1, P0 ;  /* 0x000000004d4f7211 */ /* 0x002fc400000f0eff */
[----:B------:R-:W-:Y:S02]  /*f720*/  LEA.HI.X.SX32 R77, R76, R0, 0x1, P4 ;  /* 0x000000004c4d7211 */ /* 0x000fe400020f0eff */
[-C--:B---3--:R-:W-:Y:S01]  /*f730*/  LEA R78, P0, R70, R2.reuse, 0x1 ;  /* 0x00000002464e7211 */ /* 0x088fe200078008ff */
[----:B------:R-:W-:Y:S01]  /*f740*/  STL [R1+0x8d8], R82 ;  /* 0x0008d85201007387 */ /* 0x000fe20000100800 */
[----:B------:R-:W-:Y:S02]  /*f750*/  LEA R76, P4, R69, R2, 0x1 ;  /* 0x00000002454c7211 */ /* 0x000fe400078808ff */
[----:B------:R-:W-:Y:S01]  /*f760*/  LEA.HI.X.SX32 R75, R75, R0, 0x1, P6 ;  /* 0x000000004b4b7211 */ /* 0x000fe200030f0eff */
[----:B------:R-:W-:Y:S04]  /*f770*/  STL [R1+0x8a4], R79 ;  /* 0x0008a44f01007387 */ /* 0x000fe80000100800 */
[----:B------:R-:W-:Y:S04]  /*f780*/  STL [R1+0x8e0], R78 ;  /* 0x0008e04e01007387 */ /* 0x000fe80000100800 */
[----:B------:R0:W-:Y:S04]  /*f790*/  STL [R1+0x8ac], R77 ;  /* 0x0008ac4d01007387 */ /* 0x0001e80000100800 */
[----:B------:R1:W-:Y:S04]  /*f7a0*/  STL [R1+0x8e8], R76 ;  /* 0x0008e84c01007387 */ /* 0x0003e80000100800 */
[----:B------:R3:W-:Y:S01]  /*f7b0*/  STL [R1+0x8b4], R75 ;  /* 0x0008b44b01007387 */ /* 0x0007e20000100800 */
[----:B0-----:R-:W-:-:S02]  /*f7c0*/  LEA R77, P6, R68, R2, 0x1 ;  /* 0x00000002444d7211 */ /* 0x001fc400078c08ff */
[-C--:B-1----:R-:W-:Y:S02]  /*f7d0*/  LEA.HI.X.SX32 R76, R74, R0.reuse, 0x1, P5 ;  /* 0x000000004a4c7211 */ /* 0x082fe400028f0eff */
        /* <DEDUP_REMOVED lines=195> */
[----:B------:R-:W-:-:S03]  /*10410*/  LEA R22, P5, R15, R2, 0x1 ;  /* 0x000000020f167211 */ /* 0x000fc600078a08ff */
[----:B------:R-:W-:Y:S01]  /*10420*/  STL [R1+0xa3c], R26 ;  /* 0x000a3c1a01007387 */ /* 0x000fe20000100800 */
[----:B------:R-:W-:-:S03]  /*10430*/  LEA.HI.X.SX32 R21, R21, R0, 0x1, P3 ;  /* 0x0000000015157211 */ /* 0x000fc600018f0eff */
[----:B------:R-:W-:Y:S04]  /*10440*/  STL [R1+0xa78], R25 ;  /* 0x000a781901007387 */ /* 0x000fe80000100800 */
[----:B------:R-:W-:Y:S04]  /*10450*/  STL [R1+0xa44], R24 ;  /* 0x000a441801007387 */ /* 0x000fe80000100800 */
[----:B------:R-:W3:Y:S04]  /*10460*/  LDL.LU R74, [R1+0x4] ;  /* 0x00000400014a7983 */ /* 0x000ee80000300800 */
[----:B------:R0:W-:Y:S04]  /*10470*/  STL [R1+0xa80], R22 ;  /* 0x000a801601007387 */ /* 0x0001e80000100800 */
[----:B------:R1:W-:Y:S04]  /*10480*/  STL [R1+0xa4c], R21 ;  /* 0x000a4c1501007387 */ /* 0x0003e80000100800 */
[----:B------:R-:W3:Y:S01]  /*10490*/  LDL.LU R75, [R1+0x10] ;  /* 0x00001000014b7983 */ /* 0x000ee20000300800 */
[----:B0-----:R-:W-:-:S02]  /*104a0*/  LEA R22, P3, R14, R2, 0x1 ;  /* 0x000000020e167211 */ /* 0x001fc400078608ff */
[----:B-1----:R-:W-:-:S03]  /*104b0*/  LEA.HI.X.SX32 R21, R20, R0, 0x1, P2 ;  /* 0x0000000014157211 */ /* 0x002fc600010f0eff */
[----:B------:R-:W-:Y:S01]  /*104c0*/  STL [R1+0xa88], R22 ;  /* 0x000a881601007387 */ /* 0x000fe20000100800 */
[----:B------:R-:W-:-:S03]  /*104d0*/  LEA R20, P2, R13, R2, 0x1 ;  /* 0x000000020d147211 */ /* 0x000fc600078408ff */
[----:B------:R-:W3:Y:S01]  /*104e0*/  LDL.LU R76, [R1+0x1c] ;  /* 0x00001c00014c7983 */ /* 0x000ee20000300800 */
[----:B------:R-:W-:Y:S01]  /*104f0*/  IMAD R12, R12, R4, RZ ;  /* 0x000000040c0c7224 */ /* 0x000fe200078e02ff */
[----:B------:R-:W-:Y:S02]  /*10500*/  LEA.HI.X.SX32 R19, R19, R0, 0x1, P1 ;  /* 0x0000000013137211 */ /* 0x000fe400008f0eff */
[----:B------:R-:W-:Y:S04]  /*10510*/  STL [R1+0xa54], R21 ;  /* 0x000a541501007387 */ /* 0x000fe80000100800 */
[----:B------:R-:W3:Y:S04]  /*10520*/  LDL.LU R77, [R1+0x2c] ;  /* 0x00002c00014d7983 */ /* 0x000ee80000300800 */
[----:B------:R0:W-:Y:S04]  /*10530*/  STL [R1+0xa90], R20 ;  /* 0x000a901401007387 */ /* 0x0001e80000100800 */
[----:B------:R-:W3:Y:S04]  /*10540*/  LDL.LU R78, [R1+0x34] ;  /* 0x00003400014e7983 */ /* 0x000ee80000300800 */
[----:B------:R1:W-:Y:S01]  /*10550*/  STL [R1+0xa5c], R19 ;  /* 0x000a5c1301007387 */ /* 0x0003e20000100800 */
[----:B0-----:R-:W-:-:S03]  /*10560*/  LEA R20, P1, R12, R2, 0x1 ;  /* 0x000000020c147211 */ /* 0x001fc600078208ff */
[----:B------:R-:W3:Y:S04]  /*10570*/  LDL.LU R79, [R1+0x30] ;  /* 0x00003000014f7983 */ /* 0x000ee80000300800 */
[----:B------:R-:W-:Y:S04]  /*10580*/  STL [R1+0xa98], R20 ;  /* 0x000a981401007387 */ /* 0x000fe80000100800 */
[----:B------:R-:W3:Y:S01]  /*10590*/  LDL.LU R82, [R1+0x28] ;  /* 0x0000280001527983 */ /* 0x000ee20000300800 */
[----:B------:R-:W-:Y:S01]  /*105a0*/  IMAD R11, R11, R4, RZ ;  /* 0x000000040b0b7224 */ /* 0x000fe200078e02ff */
[----:B-1----:R-:W-:Y:S01]  /*105b0*/  LEA.HI.X.SX32 R19, R18, R0, 0x1, P0 ;  /* 0x0000000012137211 */ /* 0x002fe200000f0eff */
[----:B------:R-:W-:-:S03]  /*105c0*/  IMAD R10, R10, R4, RZ ;  /* 0x000000040a0a7224 */ /* 0x000fc600078e02ff */
[----:B------:R-:W-:Y:S01]  /*105d0*/  LEA R18, P0, R11, R2, 0x1 ;  /* 0x000000020b127211 */ /* 0x000fe200078008ff */
[----:B------:R0:W-:Y:S01]  /*105e0*/  STL [R1+0xa64], R19 ;  /* 0x000a641301007387 */ /* 0x0001e20000100800 */
[-C--:B------:R-:W-:Y:S02]  /*105f0*/  IMAD R9, R9, R4.reuse, RZ ;  /* 0x0000000409097224 */ /* 0x080fe400078e02ff */
[----:B------:R-:W-:Y:S01]  /*10600*/  IMAD R8, R8, R4, RZ ;  /* 0x0000000408087224 */ /* 0x000fe200078e02ff */
[----:B------:R1:W-:Y:S01]  /*10610*/  STL [R1+0xaa0], R18 ;  /* 0x000aa01201007387 */ /* 0x0003e20000100800 */
[----:B0-----:R-:W-:Y:S02]  /*10620*/  LEA.HI.X.SX32 R19, R17, R0, 0x1, P4 ;  /* 0x0000000011137211 */ /* 0x001fe400020f0eff */
[----:B------:R-:W-:Y:S02]  /*10630*/  LEA R17, P4, R10, R2, 0x1 ;  /* 0x000000020a117211 */ /* 0x000fe400078808ff */
[----:B-1----:R-:W-:Y:S01]  /*10640*/  LEA.HI.X.SX32 R18, R16, R0, 0x1, P6 ;  /* 0x0000000010127211 */ /* 0x002fe200030f0eff */
[----:B------:R-:W-:Y:S01]  /*10650*/  STL [R1+0xa6c], R19 ;  /* 0x000a6c1301007387 */ /* 0x000fe20000100800 */
[----:B------:R-:W-:Y:S01]  /*10660*/  LEA R16, P6, R9, R2, 0x1 ;  /* 0x0000000209107211 */ /* 0x000fe200078c08ff */
[----:B------:R-:W-:-:S02]  /*10670*/  IMAD R7, R7, R4, RZ ;  /* 0x0000000407077224 */ /* 0x000fc400078e02ff */
[----:B------:R0:W-:Y:S01]  /*10680*/  STL [R1+0xaa8], R17 ;  /* 0x000aa81101007387 */ /* 0x0001e20000100800 */
[----:B------:R-:W-:-:S03]  /*10690*/  IMAD R6, R6, R4, RZ ;  /* 0x0000000406067224 */ /* 0x000fc600078e02ff */
[----:B------:R-:W-:Y:S01]  /*106a0*/  STL [R1+0xa74], R18 ;  /* 0x000a741201007387 */ /* 0x000fe20000100800 */
[----:B0-----:R-:W-:Y:S02]  /*106b0*/  LEA.HI.X.SX32 R17, R15, R0, 0x1, P5 ;  /* 0x000000000f117211 */ /* 0x001fe400028f0eff */
[----:B------:R-:W-:Y:S01]  /*106c0*/  LEA R15, P5, R8, R2, 0x1 ;  /* 0x00000002080f7211 */ /* 0x000fe200078a08ff */
[----:B------:R0:W-:Y:S01]  /*106d0*/  STL [R1+0xab0], R16 ;  /* 0x000ab01001007387 */ /* 0x0001e20000100800 */
[----:B------:R-:W-:-:S03]  /*106e0*/  IMAD R5, R5, R4, RZ ;  /* 0x0000000405057224 */ /* 0x000fc600078e02ff */
[----:B------:R-:W-:Y:S04]  /*106f0*/  STL [R1+0xa7c], R17 ;  /* 0x000a7c1101007387 */ /* 0x000fe80000100800 */
[----:B------:R1:W-:Y:S01]  /*10700*/  STL [R1+0xab8], R15 ;  /* 0x000ab80f01007387 */ /* 0x0003e20000100800 */
[----:B0-----:R-:W-:Y:S02]  /*10710*/  LEA.HI.X.SX32 R16, R14, R0, 0x1, P3 ;  /* 0x000000000e107211 */ /* 0x001fe400018f0eff */
[----:B------:R-:W-:Y:S01]  /*10720*/  LEA R14, P3, R7, R2, 0x1 ;  /* 0x00000002070e7211 */ /* 0x000fe200078608ff */
[----:B------:R-:W-:Y:S02]  /*10730*/  IMAD R85, R85, R4, RZ ;  /* 0x0000000455557224 */ /* 0x000fe400078e02ff */
[----:B------:R-:W-:Y:S01]  /*10740*/  STL [R1+0xa84], R16 ;  /* 0x000a841001007387 */ /* 0x000fe20000100800 */
[----:B-1----:R-:W-:-:S02]  /*10750*/  LEA.HI.X.SX32 R15, R13, R0, 0x1, P2 ;  /* 0x000000000d0f7211 */ /* 0x002fc400010f0eff */
[----:B------:R-:W-:Y:S01]  /*10760*/  LEA R13, P2, R6, R2, 0x1 ;  /* 0x00000002060d7211 */ /* 0x000fe200078408ff */
[----:B------:R0:W-:Y:S01]  /*10770*/  STL [R1+0xac0], R14 ;  /* 0x000ac00e01007387 */ /* 0x0001e20000100800 */
[----:B------:R-:W-:-:S03]  /*10780*/  IMAD R87, R87, R4, RZ ;  /* 0x0000000457577224 */ /* 0x000fc600078e02ff */
[----:B------:R-:W-:Y:S04]  /*10790*/  STL [R1+0xa8c], R15 ;  /* 0x000a8c0f01007387 */ /* 0x000fe80000100800 */
[----:B------:R1:W-:Y:S01]  /*107a0*/  STL [R1+0xac8], R13 ;  /* 0x000ac80d01007387 */ /* 0x0003e20000100800 */
[----:B0-----:R-:W-:Y:S02]  /*107b0*/  LEA.HI.X.SX32 R14, R12, R0, 0x1, P1 ;  /* 0x000000000c0e7211 */ /* 0x001fe400008f0eff */
[----:B------:R-:W-:-:S03]  /*107c0*/  LEA R12, P1, R5, R2, 0x1 ;  /* 0x00000002050c7211 */ /* 0x000fc600078208ff */
[----:B------:R-:W-:Y:S01]  /*107d0*/  STL [R1+0xa94], R14 ;  /* 0x000a940e01007387 */ /* 0x000fe20000100800 */
[----:B-1----:R-:W-:Y:S02]  /*107e0*/  LEA.HI.X.SX32 R13, R11, R0, 0x1, P0 ;  /* 0x000000000b0d7211 */ /* 0x002fe400000f0eff */
[----:B------:R-:W-:Y:S01]  /*107f0*/  LEA R11, P0, R85, R2, 0x1 ;  /* 0x00000002550b7211 */ /* 0x000fe200078008ff */
[----:B------:R0:W-:Y:S04]  /*10800*/  STL [R1+0xad0], R12 ;  /* 0x000ad00c01007387 */ /* 0x0001e80000100800 */
[----:B------:R-:W-:Y:S04]  /*10810*/  STL [R1+0xa9c], R13 ;  /* 0x000a9c0d01007387 */ /* 0x000fe80000100800 */
[----:B------:R1:W-:Y:S01]  /*10820*/  STL [R1+0xad8], R11 ;  /* 0x000ad80b01007387 */ /* 0x0003e20000100800 */
[----:B0-----:R-:W-:-:S02]  /*10830*/  LEA.HI.X.SX32 R12, R10, R0, 0x1, P4 ;  /* 0x000000000a0c7211 */ /* 0x001fc400020f0eff */
[----:B------:R-:W-:-:S03]  /*10840*/  LEA R10, P4, R87, R2, 0x1 ;  /* 0x00000002570a7211 */ /* 0x000fc600078808ff */
[----:B------:R-:W-:Y:S01]  /*10850*/  STL [R1+0xaa4], R12 ;  /* 0x000aa40c01007387 */ /* 0x000fe20000100800 */
[----:B-1----:R-:W-:-:S03]  /*10860*/  LEA.HI.X.SX32 R11, R9, R0, 0x1, P6 ;  /* 0x00000000090b7211 */ /* 0x002fc600030f0eff */
[----:B------:R0:W-:Y:S04]  /*10870*/  STL [R1+0xae0], R10 ;  /* 0x000ae00a01007387 */ /* 0x0001e80000100800 */
[----:B------:R-:W-:Y:S01]  /*10880*/  STL [R1+0xaac], R11 ;  /* 0x000aac0b01007387 */ /* 0x000fe20000100800 */
[----:B0-----:R-:W-:Y:S01]  /*10890*/  LEA.HI.X.SX32 R10, R8, R0, 0x1, P5 ;  /* 0x00000000080a7211 */ /* 0x001fe200028f0eff */
[-C--:B------:R-:W-:Y:S02]  /*108a0*/  IMAD R152, R152, R4.reuse, RZ ;  /* 0x0000000498987224 */ /* 0x080fe400078e02ff */
[-C--:B------:R-:W-:Y:S02]  /*108b0*/  IMAD R154, R154, R4.reuse, RZ ;  /* 0x000000049a9a7224 */ /* 0x080fe400078e02ff */
[----:B--2---:R-:W-:-:S02]  /*108c0*/  IMAD R3, R3, R4, RZ ;  /* 0x0000000403037224 */ /* 0x004fc400078e02ff */
[-C--:B----4-:R-:W-:Y:S02]  /*108d0*/  IMAD R156, R156, R4.reuse, RZ ;  /* 0x000000049c9c7224 */ /* 0x090fe400078e02ff */
        /* <DEDUP_REMOVED lines=11> */
[----:B------:R-:W-:Y:S01]  /*10990*/  IMAD R97, R97, R4, RZ ;  /* 0x0000000461617224 */ /* 0x000fe200078e02ff */
[----:B---3--:R-:W-:-:S05]  /*109a0*/  LEA R9, P6, R74, R2, 0x1 ;  /* 0x000000024a097211 */ /* 0x008fca00078c08ff */
[----:B------:R0:W-:Y:S01]  /*109b0*/  STL [R1+0xae8], R9 ;  /* 0x000ae80901007387 */ /* 0x0001e20000100800 */
[----:B------:R-:W-:Y:S02]  /*109c0*/  LEA R8, P5, R75, R2, 0x1 ;  /* 0x000000024b087211 */ /* 0x000fe400078a08ff */
[----:B0-----:R-:W-:Y:S01]  /*109d0*/  LEA.HI.X.SX32 R9, R7, R0, 0x1, P3 ;  /* 0x0000000007097211 */ /* 0x001fe200018f0eff */
[----:B------:R-:W-:Y:S04]  /*109e0*/  STL [R1+0xab4], R10 ;  /* 0x000ab40a01007387 */ /* 0x000fe80000100800 */
[----:B------:R0:W-:Y:S01]  /*109f0*/  STL [R1+0xaf0], R8 ;  /* 0x000af00801007387 */ /* 0x0001e20000100800 */
[----:B------:R-:W-:-:S03]  /*10a00*/  LEA R7, P3, R76, R2, 0x1 ;  /* 0x000000024c077211 */ /* 0x000fc600078608ff */
        /* <DEDUP_REMOVED lines=8> */
[----:B------:R1:W-:Y:S04]  /*10a90*/  STL [R1+0xacc], R7 ;  /* 0x000acc0701007387 */ /* 0x0003e80000100800 */
[----:B------:R2:W-:Y:S01]  /*10aa0*/  STL [R1+0xb08], R5 ;  /* 0x000b080501007387 */ /* 0x0005e20000100800 */
[----:B0-----:R-:W-:-:S02]  /*10ab0*/  LEA.HI.X.SX32 R6, R85, R0, 0x1, P0 ;  /* 0x0000000055067211 */ /* 0x001fc400000f0eff */
[----:B-1----:R-:W-:-:S03]  /*10ac0*/  LEA R7, P0, R79, R2, 0x1 ;  /* 0x000000024f077211 */ /* 0x002fc600078008ff */
[----:B------:R0:W-:Y:S01]  /*10ad0*/  STL [R1+0xad4], R6 ;  /* 0x000ad40601007387 */ /* 0x0001e20000100800 */
[----:B--2---:R-:W-:-:S03]  /*10ae0*/  LEA.HI.X.SX32 R5, R87, R0, 0x1, P4 ;  /* 0x0000000057057211 */ /* 0x004fc600020f0eff */
[----:B------:R1:W-:Y:S04]  /*10af0*/  STL [R1+0xb10], R7 ;  /* 0x000b100701007387 */ /* 0x0003e80000100800 */
[----:B------:R2:W-:Y:S01]  /*10b00*/  STL [R1+0xadc], R5 ;  /* 0x000adc0501007387 */ /* 0x0005e20000100800 */
[----:B0-----:R-:W-:Y:S02]  /*10b10*/  LEA R6, P4, R82, R2, 0x1 ;  /* 0x0000000252067211 */ /* 0x001fe400078808ff */
[----:B-1----:R-:W-:-:S03]  /*10b20*/  LEA.HI.X.SX32 R7, R74, R0, 0x1, P6 ;  /* 0x000000004a077211 */ /* 0x002fc600030f0eff */
[----:B------:R0:W-:Y:S01]  /*10b30*/  STL [R1+0xb18], R6 ;  /* 0x000b180601007387 */ /* 0x0001e20000100800 */
[----:B--2---:R-:W-:-:S03]  /*10b40*/  LEA R5, P6, R152, R2, 0x1 ;  /* 0x0000000298057211 */ /* 0x004fc600078c08ff */
[----:B------:R1:W-:Y:S04]  /*10b50*/  STL [R1+0xae4], R7 ;  /* 0x000ae40701007387 */ /* 0x0003e80000100800 */
[----:B------:R2:W-:Y:S01]  /*10b60*/  STL [R1+0xb20], R5 ;  /* 0x000b200501007387 */ /* 0x0005e20000100800 */
[----:B0-----:R-:W-:Y:S02]  /*10b70*/  LEA.HI.X.SX32 R6, R75, R0, 0x1, P5 ;  /* 0x000000004b067211 */ /* 0x001fe400028f0eff */
        /* <DEDUP_REMOVED lines=20> */
[----:B------:R-:W-:Y:S01]  /*10cc0*/  IMAD R98, R98, R4, RZ ;  /* 0x0000000462627224 */ /* 0x000fe200078e02ff */
[----:B------:R-:W1:Y:S01]  /*10cd0*/  LDC R82, c[0x0][0x238] ;  /* 0x00008e00ff527b82 */ /* 0x000e620000000800 */
[----:B--2---:R-:W-:Y:S01]  /*10ce0*/  LEA R5, P4, R23, R2, 0x1 ;  /* 0x0000000217057211 */ /* 0x004fe200078808ff */
[----:B------:R2:W-:Y:S01]  /*10cf0*/  STL [R1+0xb14], R7 ;  /* 0x000b140701007387 */ /* 0x0005e20000100800 */
[----:B0-----:R-:W-:-:S03]  /*10d00*/  LEA.HI.X.SX32 R6, R152, R0, 0x1, P6 ;  /* 0x0000000098067211 */ /* 0x001fc600030f0eff */
[----:B------:R-:W3:Y:S04]  /*10d10*/  LDL.LU R152, [R1+0x18b8] ;  /* 0x0018b80001987983 */ /* 0x000ee80000300800 */
[----:B------:R0:W-:Y:S01]  /*10d20*/  STL [R1+0xb50], R5 ;  /* 0x000b500501007387 */ /* 0x0001e20000100800 */
[----:B--2---:R-:W-:-:S03]  /*10d30*/  LEA.HI.X.SX32 R7, R153, R0, 0x1, P5 ;  /* 0x0000000099077211 */ /* 0x004fc600028f0eff */
[----:B------:R2:W-:Y:S04]  /*10d40*/  STL [R1+0xb1c], R6 ;  /* 0x000b1c0601007387 */ /* 0x0005e80000100800 */
[----:B------:R-:W3:Y:S01]  /*10d50*/  LDL.LU R153, [R1+0x18b4] ;  /* 0x0018b40001997983 */ /* 0x000ee20000300800 */
[----:B0-----:R-:W-:-:S05]  /*10d60*/  LEA R5, P6, R252, R2, 0x1 ;  /* 0x00000002fc057211 */ /* 0x001fca00078c08ff */
[----:B------:R0:W-:Y:S01]  /*10d70*/  STL [R1+0xb58], R5 ;  /* 0x000b580501007387 */ /* 0x0001e20000100800 */
[----:B--2---:R-:W-:-:S03]  /*10d80*/  LEA.HI.X.SX32 R6, R154, R0, 0x1, P3 ;  /* 0x000000009a067211 */ /* 0x004fc600018f0eff */
[----:B------:R2:W-:Y:S04]  /*10d90*/  STL [R1+0xb24], R7 ;  /* 0x000b240701007387 */ /* 0x0005e80000100800 */
[----:B------:R-:W4:Y:S01]  /*10da0*/  LDL.LU R154, [R1+0x18b0] ;  /* 0x0018b000019a7983 */ /* 0x000f220000300800 */
        /* <DEDUP_REMOVED lines=9> */
[----:B------:R1:W5:Y:S01]  /*10e40*/  LDL.LU R3, [R1+0x18a8] ;  /* 0x0018a80001037983 */ /* 0x0003620000300800 */
        /* <DEDUP_REMOVED lines=13> */
[----:B------:R2:W-:Y:S01]  /*10f20*/  STL [R1+0xb4c], R6 ;  /* 0x000b4c0601007387 */ /* 0x0005e20000100800 */
[-C--:B0-----:R-:W-:Y:S02]  /*10f30*/  LEA R5, P4, R93, R2.reuse, 0x1 ;  /* 0x000000025d057211 */ /* 0x081fe400078808ff */
[----:B--2---:R-:W-:-:S03]  /*10f40*/  LEA R6, P6, R94, R2, 0x1 ;  /* 0x000000025e067211 */ /* 0x004fc600078c08ff */
[----:B------:R0:W-:Y:S04]  /*10f50*/  STL [R1+0xb88], R5 ;  /* 0x000b880501007387 */ /* 0x0001e80000100800 */
[----:B------:R2:W-:Y:S04]  /*10f60*/  STL [R1+0xb54], R7 ;  /* 0x000b540701007387 */ /* 0x0005e80000100800 */
[----:B------:R1:W-:Y:S01]  /*10f70*/  STL [R1+0xb90], R6 ;  /* 0x000b900601007387 */ /* 0x0003e20000100800 */
[----:B0-----:R-:W-:Y:S02]  /*10f80*/  LEA.HI.X.SX32 R5, R88, R0, 0x1, P5 ;  /* 0x0000000058057211 */ /* 0x001fe400028f0eff */
[----:B--2---:R-:W-:-:S03]  /*10f90*/  LEA R7, P5, R95, R2, 0x1 ;  /* 0x000000025f077211 */ /* 0x004fc600078a08ff */
[----:B------:R0:W-:Y:S01]  /*10fa0*/  STL [R1+0xb5c], R5 ;  /* 0x000b5c0501007387 */ /* 0x0001e20000100800 */
[----:B-1----:R-:W-:-:S03]  /*10fb0*/  LEA.HI.X.SX32 R6, R89, R0, 0x1, P3 ;  /* 0x0000000059067211 */ /* 0x002fc600018f0eff */
[----:B------:R1:W-:Y:S04]  /*10fc0*/  STL [R1+0xb98], R7 ;  /* 0x000b980701007387 */ /* 0x0003e80000100800 */
[----:B------:R2:W-:Y:S01]  /*10fd0*/  STL [R1+0xb64], R6 ;  /* 0x000b640601007387 */ /* 0x0005e20000100800 */
[----:B0-----:R-:W-:Y:S02]  /*10fe0*/  LEA R5, P3, R96, R2, 0x1 ;  /* 0x0000000260057211 */ /* 0x001fe400078608ff */
[----:B-1----:R-:W-:-:S03]  /*10ff0*/  LEA.HI.X.SX32 R7, R90, R0, 0x1, P2 ;  /* 0x000000005a077211 */ /* 0x002fc600010f0eff */
[----:B------:R0:W-:Y:S01]  /*11000*/  STL [R1+0xba0], R5 ;  /* 0x000ba00501007387 */ /* 0x0001e20000100800 */
[----:B--2---:R-:W-:Y:S01]  /*11010*/  LEA R6, P2, R97, R2, 0x1 ;  /* 0x0000000261067211 */ /* 0x004fe200078408ff */
[-C--:B------:R-:W-:Y:S02]  /*11020*/  IMAD R99, R99, R4.reuse, RZ ;  /* 0x0000000463637224 */ /* 0x080fe400078e02ff */
[----:B------:R1:W-:Y:S01]  /*11030*/  STL [R1+0xb6c], R7 ;  /* 0x000b6c0701007387 */ /* 0x0003e20000100800 */
[----:B------:R-:W-:Y:S01]  /*11040*/  IMAD R100, R100, R4, RZ ;  /* 0x0000000464647224 */ /* 0x000fe200078e02ff */
[----:B0-----:R-:W-:Y:S02]  /*11050*/  LEA.HI.X.SX32 R5, R91, R0, 0x1, P1 ;  /* 0x000000005b057211 */ /* 0x001fe400008f0eff */
[----:B------:R0:W-:Y:S01]  /*11060*/  STL [R1+0xba8], R6 ;  /* 0x000ba80601007387 */ /* 0x0001e20000100800 */
[----:B-1----:R-:W-:-:S03]  /*11070*/  LEA R7, P1, R98, R2, 0x1 ;  /* 0x0000000262077211 */ /* 0x002fc600078208ff */
[----:B------:R1:W-:Y:S01]  /*11080*/  STL [R1+0xb74], R5 ;  /* 0x000b740501007387 */ /* 0x0003e20000100800 */
[----:B0-----:R-:W-:-:S03]  /*11090*/  LEA.HI.X.SX32 R6, R92, R0, 0x1, P0 ;  /* 0x000000005c067211 */ /* 0x001fc600000f0eff */
[----:B------:R0:W-:Y:S01]  /*110a0*/  STL [R1+0xbb0], R7 ;  /* 0x000bb00701007387 */ /* 0x0001e20000100800 */
[----:B------:R-:W-:Y:S01]  /*110b0*/  IMAD R101, R101, R4, RZ ;  /* 0x0000000465657224 */ /* 0x000fe200078e02ff */
[----:B-1----:R-:W-:Y:S02]  /*110c0*/  LEA R5, P0, R99, R2, 0x1 ;  /* 0x0000000263057211 */ /* 0x002fe400078008ff */
[----:B------:R1:W-:Y:S01]  /*110d0*/  STL [R1+0xb7c], R6 ;  /* 0x000b7c0601007387 */ /* 0x0003e20000100800 */
[----:B0-----:R-:W-:-:S03]  /*110e0*/  LEA.HI.X.SX32 R7, R93, R0, 0x1, P4 ;  /* 0x000000005d077211 */ /* 0x001fc600020f0eff */
[----:B------:R0:W-:Y:S01]  /*110f0*/  STL [R1+0xbb8], R5 ;  /* 0x000bb80501007387 */ /* 0x0001e20000100800 */
[----:B-1----:R-:W-:Y:S01]  /*11100*/  LEA R6, P4, R100, R2, 0x1 ;  /* 0x0000000264067211 */ /* 0x002fe200078808ff */
[----:B------:R-:W-:Y:S02]  /*11110*/  IMAD R102, R102, R4, RZ ;  /* 0x0000000466667224 */ /* 0x000fe400078e02ff */
        /* <DEDUP_REMOVED lines=734> */
[----:B-1----:R-:W-:Y:S01]  /*13f00*/  LEA R6, P4, R250, R2, 0x1 ;  /* 0x00000002fa067211 */ /* 0x002fe200078808ff */
[-C--:B------:R-:W-:Y:S01]  /*13f10*/  IMAD R81, R81, R4.reuse, RZ ;  /* 0x0000000451517224 */ /* 0x080fe200078e02ff */
[----:B------:R1:W-:Y:S01]  /*13f20*/  STL [R1+0x182c], R7 ;  /* 0x00182c0701007387 */ /* 0x0003e20000100800 */
[-C--:B------:R-:W-:Y:S02]  /*13f30*/  IMAD R83, R83, R4.reuse, RZ ;  /* 0x0000000453537224 */ /* 0x080fe400078e02ff */
[----:B------:R-:W-:Y:S01]  /*13f40*/  IMAD R84, R84, R4, RZ ;  /* 0x0000000454547224 */ /* 0x000fe200078e02ff */
[----:B0-----:R-:W-:Y:S01]  /*13f50*/  LEA.HI.X.SX32 R5, R244, R0, 0x1, P6 ;  /* 0x00000000f4057211 */ /* 0x001fe200030f0eff */
[----:B------:R-:W-:Y:S01]  /*13f60*/  IMAD R86, R86, R4, RZ ;  /* 0x0000000456567224 */ /* 0x000fe200078e02ff */
[----:B------:R0:W-:Y:S01]  /*13f70*/  STL [R1+0x1864], R6 ;  /* 0x0018640601007387 */ /* 0x0001e20000100800 */
[----:B------:R-:W2:Y:S01]  /*13f80*/  LDC R4, c[0x0][0x238] ;  /* 0x00008e00ff047b82 */ /* 0x000ea20000000800 */
[----:B-1----:R-:W-:-:S02]  /*13f90*/  LEA R7, P6, R251, R2, 0x1 ;  /* 0x00000002fb077211 */ /* 0x002fc400078c08ff */
[----:B------:R1:W-:Y:S01]  /*13fa0*/  STL [R1+0x1834], R5 ;  /* 0x0018340501007387 */ /* 0x0003e20000100800 */
[----:B0-----:R-:W-:-:S03]  /*13fb0*/  LEA.HI.X.SX32 R6, R245, R0, 0x1, P5 ;  /* 0x00000000f5067211 */ /* 0x001fc600028f0eff */
[----:B------:R0:W-:Y:S01]  /*13fc0*/  STL [R1+0x1868], R7 ;  /* 0x0018680701007387 */ /* 0x0001e20000100800 */
[----:B-1----:R-:W-:-:S03]  /*13fd0*/  LEA R5, P5, R80, R2, 0x1 ;  /* 0x0000000250057211 */ /* 0x002fc600078a08ff */
        /* <DEDUP_REMOVED lines=16> */
[----:B------:R-:W-:Y:S01]  /*140e0*/  STL [R1+0x185c], R7 ;  /* 0x00185c0701007387 */ /* 0x000fe20000100800 */
[-C--:B------:R-:W-:Y:S01]  /*140f0*/  LEA.HI.X.SX32 R2, R251, R0.reuse, 0x1, P6 ;  /* 0x00000000fb027211 */ /* 0x080fe200030f0eff */
[----:B--2---:R-:W-:Y:S01]  /*14100*/  IMAD R79, R4, 0x7f, RZ ;  /* 0x0000007f044f7824 */ /* 0x004fe200078e02ff */
[-C--:B------:R-:W-:Y:S02]  /*14110*/  LEA.HI.X.SX32 R4, R80, R0.reuse, 0x1, P5 ;  /* 0x0000000050047211 */ /* 0x080fe400028f0eff */
[-C--:B0-----:R-:W-:Y:S01]  /*14120*/  LEA.HI.X.SX32 R5, R250, R0.reuse, 0x1, P4 ;  /* 0x00000000fa057211 */ /* 0x081fe200020f0eff */
[----:B------:R0:W-:Y:S04]  /*14130*/  STL [R1+0x1460], R6 ;  /* 0x0014600601007387 */ /* 0x0001e80000100800 */
[----:B------:R-:W-:Y:S01]  /*14140*/  STL [R1+0xc58], R5 ;  /* 0x000c580501007387 */ /* 0x000fe20000100800 */
[----:B0-----:R-:W-:-:S03]  /*14150*/  LEA.HI.X.SX32 R6, R86, R0, 0x1, P3 ;  /* 0x0000000056067211 */ /* 0x001fc600018f0eff */
[----:B------:R-:W-:Y:S04]  /*14160*/  STL [R1+0x1450], R2 ;  /* 0x0014500201007387 */ /* 0x000fe80000100800 */
[----:B------:R3:W-:Y:S04]  /*14170*/  STL [R1+0x1464], R4 ;  /* 0x0014640401007387 */ /* 0x0007e80000100800 */
[----:B------:R4:W-:Y:S01]  /*14180*/  STL [R1+0x1454], R6 ;  /* 0x0014540601007387 */ /* 0x0009e20000100800 */
[----:B---3--:R-:W-:-:S04]  /*14190*/  IMAD.WIDE R4, R79, 0x2, R152 ;  /* 0x000000024f047825 */ /* 0x008fc800078e0298 */
[----:B----4-:R-:W-:-:S04]  /*141a0*/  IMAD.WIDE R6, R79, 0x2, R154 ;  /* 0x000000024f067825 */ /* 0x010fc800078e029a */
[----:B------:R-:W-:Y:S02]  /*141b0*/  IMAD R79, R82, 0x7e, RZ ;  /* 0x0000007e524f7824 */ /* 0x000fe400078e02ff */
[----:B------:R-:W0:Y:S01]  /*141c0*/  LDC R82, c[0x0][0x238] ;  /* 0x00008e00ff527b82 */ /* 0x000e220000000800 */
[----:B------:R-:W-:-:S05]  /*141d0*/  LEA.HI.X.SX32 R2, R81, R0, 0x1, P2 ;  /* 0x0000000051027211 */ /* 0x000fca00010f0eff */
[----:B------:R1:W-:Y:S02]  /*141e0*/  STL [R1+0x1458], R2 ;  /* 0x0014580201007387 */ /* 0x0003e40000100800 */
[-C--:B-1----:R-:W-:Y:S02]  /*141f0*/  LEA.HI.X.SX32 R2, R83, R0.reuse, 0x1, P1 ;  /* 0x0000000053027211 */ /* 0x082fe400008f0eff */
[----:B------:R-:W-:-:S03]  /*14200*/  LEA.HI.X.SX32 R0, R84, R0, 0x1, P0 ;  /* 0x0000000054007211 */ /* 0x000fc600000f0eff */
[----:B------:R-:W-:Y:S04]  /*14210*/  STL [R1+0x145c], R2 ;  /* 0x00145c0201007387 */ /* 0x000fe80000100800 */
[----:B------:R-:W-:Y:S04]  /*14220*/  STL [R1+0xc5c], R0 ;  /* 0x000c5c0001007387 */ /* 0x000fe80000100800 */
[----:B------:R-:W-:Y:S04]  /*14230*/  STL [R1+0xc64], R4 ;  /* 0x000c640401007387 */ /* 0x000fe80000100800 */
[----:B------:R1:W-:Y:S01]  /*14240*/  STL [R1+0xc60], R5 ;  /* 0x000c600501007387 */ /* 0x0003e20000100800 */
[----:B0-----:R-:W-:-:S03]  /*14250*/  IMAD R8, R82, 0x7d, RZ ;  /* 0x0000007d52087824 */ /* 0x001fc600078e02ff */
[----:B------:R-:W-:Y:S01]  /*14260*/  STL [R1+0xc6c], R6 ;  /* 0x000c6c0601007387 */ /* 0x000fe20000100800 */
[----:B-1----:R-:W-:-:S03]  /*14270*/  IMAD.WIDE R4, R79, 0x2, R152 ;  /* 0x000000024f047825 */ /* 0x002fc600078e0298 */
[----:B------:R0:W-:Y:S04]  /*14280*/  STL [R1+0xc68], R7 ;  /* 0x000c680701007387 */ /* 0x0001e80000100800 */
[----:B------:R-:W-:Y:S04]  /*14290*/  STL [R1+0xc74], R4 ;  /* 0x000c740401007387 */ /* 0x000fe80000100800 */
[----:B------:R1:W-:Y:S01]  /*142a0*/  STL [R1+0xc70], R5 ;  /* 0x000c700501007387 */ /* 0x0003e20000100800 */
[----:B0-----:R-:W-:Y:S02]  /*142b0*/  IMAD.WIDE R6, R79, 0x2, R154 ;  /* 0x000000024f067825 */ /* 0x001fe400078e029a */
[----:B------:R-:W0:Y:S02]  /*142c0*/  LDC R79, c[0x0][0x23c] ;  /* 0x00008f00ff4f7b82 */ /* 0x000e240000000800 */
[----:B------:R-:W-:Y:S01]  /*142d0*/  IMAD R0, R82, 0x7c, RZ ;  /* 0x0000007c52007824 */ /* 0x000fe200078e02ff */
[----:B------:R-:W-:Y:S01]  /*142e0*/  STL [R1+0xc7c], R6 ;  /* 0x000c7c0601007387 */ /* 0x000fe20000100800 */
[----:B-1----:R-:W-:-:S03]  /*142f0*/  IMAD.WIDE R4, R8, 0x2, R152 ;  /* 0x0000000208047825 */ /* 0x002fc600078e0298 */
[----:B------:R1:W-:Y:S01]  /*14300*/  STL [R1+0xc78], R7 ;  /* 0x000c780701007387 */ /* 0x0003e20000100800 */
[----:B------:R-:W-:-:S03]  /*14310*/  IMAD.WIDE R8, R8, 0x2, R154 ;  /* 0x0000000208087825 */ /* 0x000fc600078e029a */
[----:B------:R-:W-:Y:S04]  /*14320*/  STL [R1+0xc84], R4 ;  /* 0x000c840401007387 */ /* 0x000fe80000100800 */
[----:B------:R2:W-:Y:S04]  /*14330*/  STL [R1+0xc80], R5 ;  /* 0x000c800501007387 */ /* 0x0005e80000100800 */
[----:B------:R3:W-:Y:S01]  /*14340*/  STL [R1+0xc8c], R8 ;  /* 0x000c8c0801007387 */ /* 0x0007e20000100800 */
[----:B-1----:R-:W-:-:S04]  /*14350*/  IMAD.WIDE R6, R0, 0x2, R154 ;  /* 0x0000000200067825 */ /* 0x002fc800078e029a */
[----:B--2---:R-:W-:Y:S01]  /*14360*/  IMAD.WIDE R4, R0, 0x2, R152 ;  /* 0x0000000200047825 */ /* 0x004fe200078e0298 */
[----:B------:R-:W-:Y:S03]  /*14370*/  STL [R1+0xc88], R9 ;  /* 0x000c880901007387 */ /* 0x000fe60000100800 */
[C---:B---3--:R-:W-:Y:S01]  /*14380*/  IMAD R8, R82.reuse, 0x7b, RZ ;  /* 0x0000007b52087824 */ /* 0x048fe200078e02ff */
[----:B------:R-:W-:Y:S04]  /*14390*/  STL [R1+0xc94], R4 ;  /* 0x000c940401007387 */ /* 0x000fe80000100800 */
[----:B------:R1:W-:Y:S01]  /*143a0*/  STL [R1+0xc90], R5 ;  /* 0x000c900501007387 */ /* 0x0003e20000100800 */
[----:B------:R-:W-:-:S03]  /*143b0*/  IMAD R0, R82, 0x7a, RZ ;  /* 0x0000007a52007824 */ /* 0x000fc600078e02ff */
        /* <DEDUP_REMOVED lines=405> */
[----:B------:R-:W-:-:S03]  /*15d10*/  IMAD.SHL.U32 R0, R82, 0x40, RZ ;  /* 0x0000004052007824 */ /* 0x000fc600078e00ff */
        /* <DEDUP_REMOVED lines=439> */
[----:B------:R2:W-:Y:S01]  /*17890*/  STL [R1+0x1420], R5 ;  /* 0x0014200501007387 */ /* 0x0005e20000100800 */
[----:B-1----:R-:W-:-:S03]  /*178a0*/  IMAD.WIDE R6, R0, 0x2, R154 ;  /* 0x0000000200067825 */ /* 0x002fc600078e029a */
[----:B------:R-:W-:Y:S01]  /*178b0*/  STL [R1+0x142c], R8 ;  /* 0x00142c0801007387 */ /* 0x000fe20000100800 */
[----:B--2---:R-:W-:-:S03]  /*178c0*/  IMAD.WIDE R4, R0, 0x2, R152 ;  /* 0x0000000200047825 */ /* 0x004fc600078e0298 */
[----:B------:R1:W-:Y:S04]  /*178d0*/  STL [R1+0x1428], R9 ;  /* 0x0014280901007387 */ /* 0x0003e80000100800 */
[----:B------:R-:W-:Y:S04]  /*178e0*/  STL [R1+0x1434], R4 ;  /* 0x0014340401007387 */ /* 0x000fe80000100800 */
[----:B------:R2:W-:Y:S01]  /*178f0*/  STL [R1+0x1430], R5 ;  /* 0x0014300501007387 */ /* 0x0005e20000100800 */
[----:B-1----:R-:W-:-:S03]  /*17900*/  IMAD.WIDE R8, R82, 0x2, R152 ;  /* 0x0000000252087825 */ /* 0x002fc600078e0298 */
[----:B------:R-:W-:Y:S04]  /*17910*/  STL [R1+0x143c], R6 ;  /* 0x00143c0601007387 */ /* 0x000fe80000100800 */
[----:B------:R-:W-:Y:S01]  /*17920*/  STL [R1+0x1438], R7 ;  /* 0x0014380701007387 */ /* 0x000fe20000100800 */
[----:B--2---:R-:W-:-:S03]  /*17930*/  IMAD.WIDE R4, R82, 0x2, R154 ;  /* 0x0000000252047825 */ /* 0x004fc600078e029a */
[----:B------:R-:W-:Y:S04]  /*17940*/  STL [R1+0x1444], R8 ;  /* 0x0014440801007387 */ /* 0x000fe80000100800 */
[----:B------:R-:W-:Y:S04]  /*17950*/  STL [R1+0x1440], R9 ;  /* 0x0014400901007387 */ /* 0x000fe80000100800 */
[----:B------:R1:W-:Y:S04]  /*17960*/  STL [R1+0x144c], R4 ;  /* 0x00144c0401007387 */ /* 0x0003e80000100800 */
[----:B------:R2:W-:Y:S04]  /*17970*/  STL [R1+0x1448], R5 ;  /* 0x0014480501007387 */ /* 0x0005e80000100800 */
[----:B------:R3:W-:Y:S04]  /*17980*/  STL [R1+0x838], RZ ;  /* 0x000838ff01007387 */ /* 0x0007e80000100800 */
        /* <DEDUP_REMOVED lines=256> */
[----:B------:R3:W-:Y:S04]  /*18990*/  STL [R1], RZ ;  /* 0x000000ff01007387 */ /* 0x0007e80000100800 */
        /* <DEDUP_REMOVED lines=126> */
[----:B------:R3:W-:Y:S01]  /*19180*/  STL [R1+0x1fc], RZ ;  /* 0x0001fcff01007387 */ /* 0x0007e20000100800 */
[----:B0-----:R-:W-:Y:S01]  /*19190*/  IMAD.SHL.U32 R22, R79, 0x80, RZ ;  /* 0x000000804f167824 */ /* 0x001fe200078e00ff */
        /* <DEDUP_REMOVED lines=18> */
[----:B------:R-:W-:Y:S01]  /*192c0*/  IMAD.SHL.U32 R21, R82, 0x80, RZ ;  /* 0x0000008052157824 */ /* 0x000fe200078e00ff */
[----:B------:R-:W-:Y:S01]  /*192d0*/  SHF.R.S32.HI R2, RZ, 0x1f, R22 ;  /* 0x0000001fff027819 */ /* 0x000fe20000011416 */
[----:B------:R-:W4:Y:S01]  /*192e0*/  LDL R82, [R1+0x189c] ;  /* 0x00189c0001527983 */ /* 0x000f220000100800 */
[----:B------:R-:W0:Y:S01]  /*192f0*/  LDC R76, c[0x0][0x230] ;  /* 0x00008c00ff4c7b82 */ /* 0x000e220000000800 */
[----:B------:R-:W-:Y:S01]  /*19300*/  UIADD3.64 UR14, UR4, 0x380, URZ ;  /* 0x00000380040e7897 */ /* 0x000fe2000fffe03f */
[----:B------:R-:W-:Y:S01]  /*19310*/  SHF.R.S32.HI R0, RZ, 0x1f, R21 ;  /* 0x0000001fff007819 */ /* 0x000fe20000011415 */
[----:B------:R-:W1:Y:S01]  /*19320*/  S2R R79, SR_TID.X ;  /* 0x00000000004f7919 */ /* 0x000e620000002100 */
[----:B------:R-:W-:Y:S01]  /*19330*/  UIADD3.64 UR10, UR4, 0x400, URZ ;  /* 0x00000400040a7897 */ /* 0x000fe2000fffe03f */
[C---:B------:R-:W-:Y:S01]  /*19340*/  SHF.L.U64.HI R2, R22.reuse, 0x1, R2 ;  /* 0x0000000116027819 */ /* 0x040fe20000010202 */
[----:B------:R-:W-:Y:S01]  /*19350*/  UIADD3.64 UR14, UR4, 0x480, URZ ;  /* 0x00000480040e7897 */ /* 0x000fe2000fffe03f */
[C---:B------:R-:W-:Y:S01]  /*19360*/  SHF.L.U64.HI R0, R21.reuse, 0x1, R0 ;  /* 0x0000000115007819 */ /* 0x040fe20000010200 */
[----:B------:R-:W-:Y:S01]  /*19370*/  UIADD3.64 UR10, UR4, 0x500, URZ ;  /* 0x00000500040a7897 */ /* 0x000fe2000fffe03f */
[----:B------:R-:W-:Y:S01]  /*19380*/  IMAD.SHL.U32 R22, R22, 0x2, RZ ;  /* 0x0000000216167824 */ /* 0x000fe200078e00ff */
[----:B------:R-:W-:Y:S01]  /*19390*/  UIADD3.64 UR14, UR4, 0x580, URZ ;  /* 0x00000580040e7897 */ /* 0x000fe2000fffe03f */
[----:B------:R-:W-:Y:S01]  /*193a0*/  IMAD.SHL.U32 R21, R21, 0x2, RZ ;  /* 0x0000000215157824 */ /* 0x000fe200078e00ff */
[----:B------:R-:W-:Y:S01]  /*193b0*/  UIADD3.64 UR10, UR4, 0x600, URZ ;  /* 0x00000600040a7897 */ /* 0x000fe2000fffe03f */
[----:B------:R-:W-:Y:S01]  /*193c0*/  CS2R R62, SRZ ;  /* 0x00000000003e7805 */ /* 0x000fe2000001ff00 */
        /* <DEDUP_REMOVED lines=10> */
[----:B0-----:R-:W-:Y:S01]  /*19470*/  VIADD R76, R76, 0x7f ;  /* 0x0000007f4c4c7836 */ /* 0x001fe20000000000 */
[----:B------:R-:W-:Y:S01]  /*19480*/  UIADD3.64 UR10, UR4, 0x900, URZ ;  /* 0x00000900040a7897 */ /* 0x000fe2000fffe03f */
[----:B------:R-:W-:Y:S01]  /*19490*/  CS2R R74, SRZ ;  /* 0x00000000004a7805 */ /* 0x000fe2000001ff00 */
[----:B------:R-:W-:Y:S01]  /*194a0*/  UIADD3.64 UR14, UR4, 0x980, URZ ;  /* 0x00000980040e7897 */ /* 0x000fe2000fffe03f */
[----:B------:R-:W-:-:S02]  /*194b0*/  CS2R R80, SRZ ;  /* 0x0000000000507805 */ /* 0x000fc4000001ff00 */
[----:B------:R-:W-:Y:S01]  /*194c0*/  SHF.R.S32.HI R78, RZ, 0x1f, R76 ;  /* 0x0000001fff4e7819 */ /* 0x000fe2000001144c */
[----:B------:R-:W-:Y:S01]  /*194d0*/  UIADD3.64 UR10, UR4, 0xa00, URZ ;  /* 0x00000a00040a7897 */ /* 0x000fe2000fffe03f */
[----:B------:R-:W-:Y:S02]  /*194e0*/  CS2R R84, SRZ ;  /* 0x0000000000547805 */ /* 0x000fe4000001ff00 */
[----:B------:R-:W-:Y:S02]  /*194f0*/  CS2R R86, SRZ ;  /* 0x0000000000567805 */ /* 0x000fe4000001ff00 */
[----:B------:R-:W-:Y:S02]  /*19500*/  LEA.HI R78, R78, R76, RZ, 0x7 ;  /* 0x0000004c4e4e7211 */ /* 0x000fe400078f38ff */
[----:B------:R-:W-:Y:S01]  /*19510*/  CS2R R88, SRZ ;  /* 0x0000000000587805 */ /* 0x000fe2000001ff00 */
[C---:B-1----:R-:W-:Y:S01]  /*19520*/  IMAD.SHL.U32 R77, R79.reuse, 0x2, RZ ;  /* 0x000000024f4d7824 */ /* 0x042fe200078e00ff */
[----:B------:R-:W-:-:S02]  /*19530*/  LOP3.LUT R79, R79, 0x40, RZ, 0xc0, !PT ;  /* 0x000000404f4f7812 */ /* 0x000fc400078ec0ff */
[----:B------:R-:W-:Y:S02]  /*19540*/  CS2R R90, SRZ ;  /* 0x00000000005a7805 */ /* 0x000fe4000001ff00 */
[----:B------:R-:W-:Y:S02]  /*19550*/  SHF.R.S32.HI R4, RZ, 0x7, R78 ;  /* 0x00000007ff047819 */ /* 0x000fe4000001144e */
[----:B------:R-:W-:Y:S02]  /*19560*/  CS2R R92, SRZ ;  /* 0x00000000005c7805 */ /* 0x000fe4000001ff00 */
[----:B------:R-:W-:Y:S02]  /*19570*/  LOP3.LUT R77, R77, 0x7e, RZ, 0xc0, !PT ;  /* 0x0000007e4d4d7812 */ /* 0x000fe400078ec0ff */
[----:B------:R-:W-:Y:S02]  /*19580*/  CS2R R94, SRZ ;  /* 0x00000000005e7805 */ /* 0x000fe4000001ff00 */
[----:B------:R-:W-:-:S02]  /*19590*/  CS2R R96, SRZ ;  /* 0x0000000000607805 */ /* 0x000fc4000001ff00 */
[----:B------:R-:W-:Y:S02]  /*195a0*/  CS2R R98, SRZ ;  /* 0x0000000000627805 */ /* 0x000fe4000001ff00 */
[----:B------:R-:W-:Y:S01]  /*195b0*/  CS2R R100, SRZ ;  /* 0x0000000000647805 */ /* 0x000fe2000001ff00 */
[C-C-:B------:R-:W-:Y:S01]  /*195c0*/  IMAD R78, R79.reuse, 0x100, R77.reuse ;  /* 0x000001004f4e7824 */ /* 0x140fe200078e024d */
[----:B------:R-:W-:Y:S01]  /*195d0*/  CS2R R102, SRZ ;  /* 0x0000000000667805 */ /* 0x000fe2000001ff00 */
[----:B------:R-:W-:Y:S01]  /*195e0*/  IMAD R79, R79, 0x200, R77 ;  /* 0x000002004f4f7824 */ /* 0x000fe200078e024d */
[----:B------:R-:W-:Y:S02]  /*195f0*/  CS2R R76, SRZ ;  /* 0x00000000004c7805 */ /* 0x000fe4000001ff00 */
[----:B------:R-:W-:Y:S02]  /*19600*/  CS2R R104, SRZ ;  /* 0x0000000000687805 */ /* 0x000fe4000001ff00 */
[----:B------:R-:W-:-:S02]  /*19610*/  LOP3.LUT R18, R78, 0x10, RZ, 0x3c, !PT ;  /* 0x000000104e127812 */ /* 0x000fc400078e3cff */
[----:B------:R-:W-:Y:S02]  /*19620*/  CS2R R106, SRZ ;  /* 0x00000000006a7805 */ /* 0x000fe4000001ff00 */
[C---:B------:R-:W-:Y:S02]  /*19630*/  LOP3.LUT R17, R78.reuse, 0x20, RZ, 0x3c, !PT ;  /* 0x000000204e117812 */ /* 0x040fe400078e3cff */
[----:B------:R-:W-:Y:S02]  /*19640*/  CS2R R108, SRZ ;  /* 0x00000000006c7805 */ /* 0x000fe4000001ff00 */
[C---:B------:R-:W-:Y:S02]  /*19650*/  LOP3.LUT R15, R78.reuse, 0x40, RZ, 0x3c, !PT ;  /* 0x000000404e0f7812 */ /* 0x040fe400078e3cff */
[----:B------:R-:W-:Y:S02]  /*19660*/  CS2R R110, SRZ ;  /* 0x00000000006e7805 */ /* 0x000fe4000001ff00 */
[----:B------:R-:W-:-:S02]  /*19670*/  LOP3.LUT R14, R78, 0x50, RZ, 0x3c, !PT ;  /* 0x000000504e0e7812 */ /* 0x000fc400078e3cff */
[----:B------:R-:W-:Y:S02]  /*19680*/  CS2R R112, SRZ ;  /* 0x0000000000707805 */ /* 0x000fe4000001ff00 */
[C---:B------:R-:W-:Y:S02]  /*19690*/  LOP3.LUT R13, R78.reuse, 0x60, RZ, 0x3c, !PT ;  /* 0x000000604e0d7812 */ /* 0x040fe400078e3cff */
[----:B------:R-:W-:Y:S02]  /*196a0*/  CS2R R114, SRZ ;  /* 0x0000000000727805 */ /* 0x000fe4000001ff00 */
[----:B------:R-:W-:Y:S02]  /*196b0*/  LOP3.LUT R12, R78, 0x70, RZ, 0x3c, !PT ;  /* 0x000000704e0c7812 */ /* 0x000fe400078e3cff */
        /* <DEDUP_REMOVED lines=15> */
[----:B------:R-:W-:Y:S02]  /*197b0*/  LOP3.LUT R16, R78, 0x30, RZ, 0x3c, !PT ;  /* 0x000000304e107812 */ /* 0x000fe400078e3cff */
        /* <DEDUP_REMOVED lines=9> */
[----:B------:R-:W-:Y:S01]  /*19850*/  CS2R R150, SRZ ;  /* 0x0000000000967805 */ /* 0x000fe2000001ff00 */
[----:B------:R-:W-:-:S02]  /*19860*/  UIADD3.64 UR14, UR4, 0xa80, URZ ;  /* 0x00000a80040e7897 */ /* 0x000fc4000fffe03f */
[----:B------:R-:W-:Y:S02]  /*19870*/  UIADD3.64 UR10, UR4, 0xb00, URZ ;  /* 0x00000b00040a7897 */ /* 0x000fe4000fffe03f */
[----:B------:R-:W-:Y:S02]  /*19880*/  UIADD3.64 UR14, UR4, 0xb80, URZ ;  /* 0x00000b80040e7897 */ /* 0x000fe4000fffe03f */
[----:B------:R-:W-:Y:S02]  /*19890*/  UIADD3.64 UR10, UR4, 0xc00, URZ ;  /* 0x00000c00040a7897 */ /* 0x000fe4000fffe03f */
[----:B------:R-:W-:Y:S02]  /*198a0*/  UIADD3.64 UR8, UR4, 0x80, URZ ;  /* 0x0000008004087897 */ /* 0x000fe4000fffe03f */
[----:B------:R-:W-:Y:S02]  /*198b0*/  UIADD3.64 UR12, UR4, 0x100, URZ ;  /* 0x00000100040c7897 */ /* 0x000fe4000fffe03f */
[----:B------:R-:W-:-:S02]  /*198c0*/  UIADD3.64 UR16, UR4, 0x180, URZ ;  /* 0x0000018004107897 */ /* 0x000fc4000fffe03f */
[----:B------:R-:W-:Y:S02]  /*198d0*/  UIADD3.64 UR20, UR4, 0x200, URZ ;  /* 0x0000020004147897 */ /* 0x000fe4000fffe03f */
[----:B------:R-:W-:Y:S02]  /*198e0*/  UIADD3.64 UR24, UR4, 0x280, URZ ;  /* 0x0000028004187897 */ /* 0x000fe4000fffe03f */
[----:B------:R-:W-:Y:S01]  /*198f0*/  UIADD3.64 UR28, UR4, 0x300, URZ ;  /* 0x00000300041c7897 */ /* 0x000fe2000fffe03f */
[----:B------:R-:W-:Y:S01]  /*19900*/  UMOV UR35, 0x40000040 ;  /* 0x4000004000237882 */ /* 0x000fe20000000000 */
[----:B------:R-:W-:Y:S02]  /*19910*/  UIADD3.64 UR36, UR4, 0xc80, URZ ;  /* 0x00000c8004247897 */ /* 0x000fe4000fffe03f */
[----:B------:R-:W-:Y:S02]  /*19920*/  UIADD3.64 UR40, UR4, 0xd00, URZ ;  /* 0x00000d0004287897 */ /* 0x000fe4000fffe03f */
        /* <DEDUP_REMOVED lines=10> */
[C---:B----4-:R-:W-:Y:S01]  /*199d0*/  IMAD.IADD R19, R82.reuse, 0x1, R78 ;  /* 0x0000000152137824 */ /* 0x050fe200078e024e */
[C---:B------:R-:W-:Y:S01]  /*199e0*/  IADD3 R16, R82.reuse, R16, RZ ;  /* 0x0000001052107210 */ /* 0x040fe20007ffe0ff */
[C---:B------:R-:W-:Y:S01]  /*199f0*/  IMAD.IADD R11, R82.reuse, 0x1, R79 ;  /* 0x00000001520b7824 */ /* 0x040fe200078e024f */
[----:B------:R-:W-:Y:S01]  /*19a00*/  CS2R R78, SRZ ;  /* 0x00000000004e7805 */ /* 0x000fe2000001ff00 */
[C---:B------:R-:W-:Y:S02]  /*19a10*/  IMAD.IADD R18, R82.reuse, 0x1, R18 ;  /* 0x0000000152127824 */ /* 0x040fe400078e0212 */
[----:B------:R-:W-:-:S02]  /*19a20*/  IMAD.IADD R17, R82, 0x1, R17 ;  /* 0x0000000152117824 */ /* 0x000fc400078e0211 */
[C---:B------:R-:W-:Y:S02]  /*19a30*/  IMAD.IADD R15, R82.reuse, 0x1, R15 ;  /* 0x00000001520f7824 */ /* 0x040fe400078e020f */
[C---:B------:R-:W-:Y:S02]  /*19a40*/  IMAD.IADD R14, R82.reuse, 0x1, R14 ;  /* 0x00000001520e7824 */ /* 0x040fe400078e020e */
[C---:B------:R-:W-:Y:S02]  /*19a50*/  IMAD.IADD R13, R82.reuse, 0x1, R13 ;  /* 0x00000001520d7824 */ /* 0x040fe400078e020d */
[C---:B------:R-:W-:Y:S02]  /*19a60*/  IMAD.IADD R12, R82.reuse, 0x1, R12 ;  /* 0x00000001520c7824 */ /* 0x040fe400078e020c */
[C---:B------:R-:W-:Y:S02]  /*19a70*/  IMAD.IADD R10, R82.reuse, 0x1, R10 ;  /* 0x00000001520a7824 */ /* 0x040fe400078e020a */
[----:B------:R-:W-:-:S02]  /*19a80*/  IMAD.IADD R9, R82, 0x1, R9 ;  /* 0x0000000152097824 */ /* 0x000fc400078e0209 */
[C---:B------:R-:W-:Y:S02]  /*19a90*/  IMAD.IADD R8, R82.reuse, 0x1, R8 ;  /* 0x0000000152087824 */ /* 0x040fe400078e0208 */
[C---:B------:R-:W-:Y:S02]  /*19aa0*/  IMAD.IADD R7, R82.reuse, 0x1, R7 ;  /* 0x0000000152077824 */ /* 0x040fe400078e0207 */
[C---:B------:R-:W-:Y:S02]  /*19ab0*/  IMAD.IADD R6, R82.reuse, 0x1, R6 ;  /* 0x0000000152067824 */ /* 0x040fe400078e0206 */
[C---:B--2---:R-:W-:Y:S01]  /*19ac0*/  IMAD.IADD R5, R82.reuse, 0x1, R60 ;  /* 0x0000000152057824 */ /* 0x044fe200078e023c */
[----:B------:R-:W-:Y:S01]  /*19ad0*/  CS2R R60, SRZ ;  /* 0x00000000003c7805 */ /* 0x000fe2000001ff00 */
[----:B------:R-:W-:Y:S01]  /*19ae0*/  IMAD.IADD R4, R82, 0x1, R20 ;  /* 0x0000000152047824 */ /* 0x000fe200078e0214 */
[----:B---3--:R-:W-:-:S07]  /*19af0*/  CS2R R82, SRZ ;  /* 0x0000000000527805 */ /* 0x008fce000001ff00 */
.L_x_1:
[----:B------:R-:W2:Y:S01]  /*19b00*/  LDL R158, [R1+0x838] ;  /* 0x00083800019e7983 */ /* 0x000ea20000100800 */
[----:B------:R-:W2:Y:S03]  /*19b10*/  LDC R20, c[0x0][0x230] ;  /* 0x00008c00ff147b82 */ /* 0x000ea60000000800 */
[----:B-----5:R-:W-:Y:S04]  /*19b20*/  STL [R1+0x1ee8], R18 ;  /* 0x001ee81201007387 */ /* 0x020fe80000100800 */
[----:B------:R-:W-:Y:S04]  /*19b30*/  STL [R1+0x1ea8], R17 ;  /* 0x001ea81101007387 */ /* 0x000fe80000100800 */
        /* <DEDUP_REMOVED lines=14> */
[----:B------:R-:W-:Y:S04]  /*19c20*/  STL.64 [R1+0x1b68], R150 ;  /* 0x001b689601007387 */ /* 0x000fe80000100a00 */
[----:B------:R0:W-:Y:S04]  /*19c30*/  STL.64 [R1+0x1b60], R148 ;  /* 0x001b609401007387 */ /* 0x0001e80000100a00 */
[----:B------:R-:W-:Y:S04]  /*19c40*/  STL.64 [R1+0x1b58], R146 ;  /* 0x001b589201007387 */ /* 0x000fe80000100a00 */
        /* <DEDUP_REMOVED lines=25> */
[----:B------:R-:W-:Y:S04]  /*19de0*/  STL [R1+0x1dc8], R96 ;  /* 0x001dc86001007387 */ /* 0x000fe80000100800 */
[----:B------:R-:W-:Y:S04]  /*19df0*/  STL [R1+0x1dc4], R97 ;  /* 0x001dc46101007387 */ /* 0x000fe80000100800 */
        /* <DEDUP_REMOVED lines=82> */
[----:B------:R-:W-:Y:S01]  /*1a320*/  STL [R1+0x1eb4], R41 ;  /* 0x001eb42901007387 */ /* 0x000fe20000100800 */
[----:B--2---:R-:W-:-:S03]  /*1a330*/  IMAD R20, R158, -0x80, R20 ;  /* 0xffffff809e147824 */ /* 0x004fc600078e0214 */
[----:B------:R-:W-:Y:S04]  /*1a340*/  STL.64 [R1+0x19a8], R38 ;  /* 0x0019a82601007387 */ /* 0x000fe80000100a00 */
[----:B------:R-:W-:Y:S04]  /*1a350*/  STL [R1+0x1eb8], R39 ;  /* 0x001eb82701007387 */ /* 0x000fe80000100800 */
[----:B------:R1:W-:Y:S04]  /*1a360*/  STL.64 [R1+0x19a0], R36 ;  /* 0x0019a02401007387 */ /* 0x0003e80000100a00 */
[----:B------:R-:W-:Y:S04]  /*1a370*/  STL.64 [R1+0x1998], R34 ;  /* 0x0019982201007387 */ /* 0x000fe80000100a00 */
[----:B------:R-:W-:Y:S01]  /*1a380*/  STL [R1+0x1ebc], R35 ;  /* 0x001ebc2301007387 */ /* 0x000fe20000100800 */
[----:B------:R-:W-:-:S03]  /*1a390*/  ISETP.GT.AND P0, PT, R20, RZ, PT ;  /* 0x000000ff1400720c */ /* 0x000fc60003f04270 */
[----:B------:R-:W-:Y:S04]  /*1a3a0*/  STL.64 [R1+0x1990], R32 ;  /* 0x0019902001007387 */ /* 0x000fe80000100a00 */
[----:B------:R-:W-:Y:S04]  /*1a3b0*/  STL [R1+0x1ec0], R33 ;  /* 0x001ec02101007387 */ /* 0x000fe80000100800 */
[----:B------:R2:W-:Y:S04]  /*1a3c0*/  STL.64 [R1+0x1988], R30 ;  /* 0x0019881e01007387 */ /* 0x0005e80000100a00 */
[----:B------:R-:W-:Y:S04]  /*1a3d0*/  STL.64 [R1+0x1980], R28 ;  /* 0x0019801c01007387 */ /* 0x000fe80000100a00 */
[----:B------:R-:W-:Y:S04]  /*1a3e0*/  STL.64 [R1+0x1978], R26 ;  /* 0x0019781a01007387 */ /* 0x000fe80000100a00 */
[----:B------:R-:W-:Y:S04]  /*1a3f0*/  STL.64 [R1+0x1970], R24 ;  /* 0x0019701801007387 */ /* 0x000fe80000100a00 */
[----:B------:R-:W-:Y:S01]  /*1a400*/  STL [R1+0x1ec4], R24 ;  /* 0x001ec41801007387 */ /* 0x000fe20000100800 */
[----:B0-----:R-:W-:-:S03]  /*1a410*/  MOV R148, UR49 ;  /* 0x0000003100947c02 */ /* 0x001fc60008000f00 */
[----:B------:R-:W3:Y:S01]  /*1a420*/  LDL.LU R22, [R1+0xc88] ;  /* 0x000c880001167983 */ /* 0x000ee20000300800 */
[----:B-1----:R-:W-:-:S03]  /*1a430*/  PRMT R36, RZ, 0x7610, R36 ;  /* 0x00007610ff247816 */ /* 0x002fc60000000024 */
[----:B------:R0:W-:Y:S01]  /*1a440*/  STL [R1+0x1950], R2 ;  /* 0x0019500201007387 */ /* 0x0001e20000100800 */
[----:B------:R-:W-:Y:S02]  /*1a450*/  MOV R149, UR48 ;  /* 0x0000003000957c02 */ /* 0x000fe40008000f00 */
[----:B------:R-:W-:Y:S01]  /*1a460*/  MOV R147, UR53 ;  /* 0x0000003500937c02 */ /* 0x000fe20008000f00 */
[----:B------:R-:W4:Y:S01]  /*1a470*/  @P0 LDG.E.U16 R36, desc[UR60][R154.64] ;  /* 0x0000003c9a240981 */ /* 0x000f22000c1e1500 */
[----:B--2---:R-:W-:-:S03]  /*1a480*/  PRMT R30, RZ, 0x7610, R30 ;  /* 0x00007610ff1e7816 */ /* 0x004fc6000000001e */
[----:B0-----:R-:W2:Y:S01]  /*1a490*/  LDL.LU R2, [R1+0xc60] ;  /* 0x000c600001027983 */ /* 0x001ea20000300800 */
[----:B------:R-:W-:Y:S02]  /*1a4a0*/  MOV R146, UR52 ;  /* 0x0000003400927c02 */ /* 0x000fe40008000f00 */
[----:B------:R-:W-:Y:S01]  /*1a4b0*/  MOV R150, UR57 ;  /* 0x0000003900967c02 */ /* 0x000fe20008000f00 */
[----:B-----5:R-:W-:Y:S01]  /*1a4c0*/  STL [R1+0x18a8], R156 ;  /* 0x0018a89c01007387 */ /* 0x020fe20000100800 */
[----:B------:R-:W-:-:S03]  /*1a4d0*/  MOV R151, UR56 ;  /* 0x0000003800977c02 */ /* 0x000fc60008000f00 */
        /* <DEDUP_REMOVED lines=8> */
[----:B------:R-:W3:Y:S04]  /*1a560*/  @P0 LDG.E.U16 R30, desc[UR60][R152.64] ;  /* 0x0000003c981e0981 */ /* 0x000ee8000c1e1500 */
[----:B------:R-:W-:Y:S04]  /*1a570*/  STL [R1+0x1ee0], R150 ;  /* 0x001ee09601007387 */ /* 0x000fe80000100800 */
[----:B------:R0:W-:Y:S04]  /*1a580*/  STL [R1+0x1ee4], R151 ;  /* 0x001ee49701007387 */ /* 0x0001e80000100800 */
[----:B------:R-:W2:Y:S04]  /*1a590*/  LDL R159, [R1+0x1448] ;  /* 0x00144800019f7983 */ /* 0x000ea80000100800 */
[----:B------:R-:W2:Y:S01]  /*1a5a0*/  LDL R158, [R1+0x144c] ;  /* 0x00144c00019e7983 */ /* 0x000ea20000100800 */
[----:B------:R-:W-:-:S03]  /*1a5b0*/  ISETP.GT.AND P1, PT, R20, 0x1, PT ;  /* 0x000000011400780c */ /* 0x000fc60003f24270 */
[----:B------:R-:W2:Y:S01]  /*1a5c0*/  LDL R37, [R1+0x143c] ;  /* 0x00143c0001257983 */ /* 0x000ea20000100800 */
[----:B0-----:R-:W-:-:S03]  /*1a5d0*/  PRMT R151, RZ, 0x7610, R151 ;  /* 0x00007610ff977816 */ /* 0x001fc60000000097 */
[----:B------:R-:W-:Y:S04]  /*1a5e0*/  STL [R1+0x1ef0], R154 ;  /* 0x001ef09a01007387 */ /* 0x000fe80000100800 */
[----:B------:R-:W-:Y:S04]  /*1a5f0*/  STL [R1+0x1eec], R155 ;  /* 0x001eec9b01007387 */ /* 0x000fe80000100800 */
[----:B----4-:R0:W-:Y:S04]  /*1a600*/  STL [R1+0x7e0], R36 ;  /* 0x0007e02401007387 */ /* 0x0101e80000100800 */
[----:B0-----:R-:W4:Y:S04]  /*1a610*/  LDL R36, [R1+0x1430] ;  /* 0x0014300001247983 */ /* 0x001f280000100800 */
[----:B---3--:R0:W-:Y:S04]  /*1a620*/  STL [R1+0x7dc], R30 ;  /* 0x0007dc1e01007387 */ /* 0x0081e80000100800 */
[----:B0-----:R-:W3:Y:S04]  /*1a630*/  LDL R30, [R1+0x1434] ;  /* 0x00143400011e7983 */ /* 0x001ee80000100800 */
[----:B------:R-:W-:Y:S04]  /*1a640*/  STL [R1+0x1ef8], R152 ;  /* 0x001ef89801007387 */ /* 0x000fe80000100800 */
[----:B------:R-:W-:Y:S04]  /*1a650*/  STL [R1+0x1ef4], R153 ;  /* 0x001ef49901007387 */ /* 0x000fe80000100800 */
[----:B--2---:R-:W2:Y:S04]  /*1a660*/  @P1 LDG.E.U16 R151, desc[UR60][R158.64] ;  /* 0x0000003c9e971981 */ /* 0x004ea8000c1e1500 */
[----:B------:R-:W4:Y:S04]  /*1a670*/  LDL R158, [R1+0x1440] ;  /* 0x00144000019e7983 */ /* 0x000f280000100800 */
[----:B------:R-:W4:Y:S01]  /*1a680*/  LDL R159, [R1+0x1444] ;  /* 0x00144400019f7983 */ /* 0x000f220000100800 */
[----:B------:R-:W-:-:S02]  /*1a690*/  PRMT R150, RZ, 0x7610, R150 ;  /* 0x00007610ff967816 */ /* 0x000fc40000000096 */
[----:B------:R-:W-:Y:S01]  /*1a6a0*/  ISETP.GT.AND P2, PT, R20, 0x2, PT ;  /* 0x000000021400780c */ /* 0x000fe20003f44270 */
[----:B--2---:R-:W-:Y:S01]  /*1a6b0*/  STL [R1+0x1efc], R151 ;  /* 0x001efc9701007387 */ /* 0x004fe20000100800 */
[----:B----4-:R-:W-:-:S04]  /*1a6c0*/  @P1 LOP3.LUT R159, R159, R158, RZ, 0x3c, !PT ;  /* 0x0000009e9f9f1212 */ /* 0x010fc800078e3cff */
[----:B------:R-:W-:-:S04]  /*1a6d0*/  @P1 LOP3.LUT R158, R159, R158, RZ, 0x3c, !PT ;  /* 0x0000009e9f9e1212 */ /* 0x000fc800078e3cff */
[----:B------:R-:W-:-:S05]  /*1a6e0*/  @P1 LOP3.LUT R159, R159, R158, RZ, 0x3c, !PT ;  /* 0x0000009e9f9f1212 */ /* 0x000fca00078e3cff */
[----:B------:R0:W2:Y:S04]  /*1a6f0*/  @P1 LDG.E.U16 R150, desc[UR60][R158.64] ;  /* 0x0000003c9e961981 */ /* 0x0000a8000c1e1500 */
[----:B------:R-:W4:Y:S01]  /*1a700*/  LDL R159, [R1+0x1438] ;  /* 0x00143800019f7983 */ /* 0x000f220000100800 */
[----:B------:R-:W-:Y:S01]  /*1a710*/  PRMT R44, RZ, 0x7610, R44 ;  /* 0x00007610ff2c7816 */ /* 0x000fe2000000002c */
[----:B0-----:R-:W-:Y:S01]  /*1a720*/  @P2 IMAD.MOV.U32 R158, RZ, RZ, R37 ;  /* 0x000000ffff9e2224 */ /* 0x001fe200078e0025 */
[----:B------:R-:W-:-:S04]  /*1a730*/  PRMT R45, RZ, 0x7610, R45 ;  /* 0x00007610ff2d7816 */ /* 0x000fc8000000002d */
[----:B----4-:R3:W4:Y:S04]  /*1a740*/  @P2 LDG.E.U16 R44, desc[UR60][R158.64] ;  /* 0x0000003c9e2c2981 */ /* 0x010728000c1e1500 */
[----:B--2---:R-:W-:Y:S04]  /*1a750*/  STL [R1+0x1f00], R150 ;  /* 0x001f009601007387 */ /* 0x004fe80000100800 */
[----:B------:R-:W2:Y:S01]  /*1a760*/  LDL R37, [R1+0x141c] ;  /* 0x00141c0001257983 */ /* 0x000ea20000100800 */
[----:B---3--:R-:W-:Y:S02]  /*1a770*/  @P2 IMAD.MOV.U32 R158, RZ, RZ, R30 ;  /* 0x000000ffff9e2224 */ /* 0x008fe400078e001e */
[----:B------:R-:W-:-:S05]  /*1a780*/  @P2 IMAD.MOV.U32 R159, RZ, RZ, R36 ;  /* 0x000000ffff9f2224 */ /* 0x000fca00078e0024 */
[----:B------:R-:W3:Y:S04]  /*1a790*/  @P2 LDG.E.U16 R45, desc[UR60][R158.64] ;  /* 0x0000003c9e2d2981 */ /* 0x000ee8000c1e1500 */
[----:B----4-:R-:W-:Y:S04]  /*1a7a0*/  STL [R1+0x1f04], R44 ;  /* 0x001f042c01007387 */ /* 0x010fe80000100800 */
[----:B------:R-:W4:Y:S04]  /*1a7b0*/  LDL R158, [R1+0x1428] ;  /* 0x00142800019e7983 */ /* 0x000f280000100800 */
[----:B------:R-:W4:Y:S01]  /*1a7c0*/  LDL R159, [R1+0x142c] ;  /* 0x00142c00019f7983 */ /* 0x000f220000100800 */
[----:B------:R-:W-:-:S02]  /*1a7d0*/  ISETP.GT.AND P0, PT, R20, 0x3, PT ;  /* 0x000000031400780c */ /* 0x000fc40003f04270 */
[----:B------:R-:W-:Y:S01]  /*1a7e0*/  PRMT R59, RZ, 0x7610, R59 ;  /* 0x00007610ff3b7816 */ /* 0x000fe2000000003b */
[----:B------:R-:W2:Y:S04]  /*1a7f0*/  LDL R36, [R1+0x1410] ;  /* 0x0014100001247983 */ /* 0x000ea80000100800 */
[----:B------:R-:W2:Y:S04]  /*1a800*/  LDL R30, [R1+0x1414] ;  /* 0x00141400011e7983 */ /* 0x000ea80000100800 */
[----:B---3--:R-:W-:Y:S02]  /*1a810*/  STL [R1+0x1f08], R45 ;  /* 0x001f082d01007387 */ /* 0x008fe40000100800 */
[----:B----4-:R-:W-:-:S04]  /*1a820*/  @P0 LOP3.LUT R159, R159, R158, RZ, 0x3c, !PT ;  /* 0x0000009e9f9f0212 */ /* 0x010fc800078e3cff */
[----:B------:R-:W-:-:S04]  /*1a830*/  @P0 LOP3.LUT R158, R159, R158, RZ, 0x3c, !PT ;  /* 0x0000009e9f9e0212 */ /* 0x000fc800078e3cff */
[----:B------:R-:W-:-:S05]  /*1a840*/  @P0 LOP3.LUT R159, R159, R158, RZ, 0x3c, !PT ;  /* 0x0000009e9f9f0212 */ /* 0x000fca00078e3cff */
[----:B------:R-:W3:Y:S04]  /*1a850*/  @P0 LDG.E.U16 R59, desc[UR60][R158.64] ;  /* 0x0000003c9e3b0981 */ /* 0x000ee8000c1e1500 */
[----:B------:R-:W4:Y:S04]  /*1a860*/  LDL R158, [R1+0x1420] ;  /* 0x00142000019e7983 */ /* 0x000f280000100800 */
[----:B------:R-:W4:Y:S01]  /*1a870*/  LDL R159, [R1+0x1424] ;  /* 0x00142400019f7983 */ /* 0x000f220000100800 */
[----:B------:R-:W-:Y:S02]  /*1a880*/  PRMT R60, RZ, 0x7610, R60 ;  /* 0x00007610ff3c7816 */ /* 0x000fe4000000003c */
[----:B------:R-:W-:Y:S01]  /*1a890*/  ISETP.GT.AND P1, PT, R20, 0x4, PT ;  /* 0x000000041400780c */ /* 0x000fe20003f24270 */
[----:B---3--:R-:W-:Y:S01]  /*1a8a0*/  STL [R1+0x1f0c], R59 ;  /* 0x001f0c3b01007387 */ /* 0x008fe20000100800 */
[----:B----4-:R-:W-:-:S04]  /*1a8b0*/  @P0 LOP3.LUT R159, R159, R158, RZ, 0x3c, !PT ;  /* 0x0000009e9f9f0212 */ /* 0x010fc800078e3cff */
[----:B------:R-:W-:-:S04]  /*1a8c0*/  @P0 LOP3.LUT R158, R159, R158, RZ, 0x3c, !PT ;  /* 0x0000009e9f9e0212 */ /* 0x000fc800078e3cff */
[----:B------:R-:W-:-:S05]  /*1a8d0*/  @P0 LOP3.LUT R159, R159, R158, RZ, 0x3c, !PT ;  /* 0x0000009e9f9f0212 */ /* 0x000fca00078e3cff */
[----:B------:R2:W3:Y:S04]  /*1a8e0*/  @P0 LDG.E.U16 R60, desc[UR60][R158.64] ;  /* 0x0000003c9e3c0981 */ /* 0x0004e8000c1e1500 */
[----:B------:R-:W4:Y:S01]  /*1a8f0*/  LDL R159, [R1+0x1418] ;  /* 0x00141800019f7983 */ /* 0x000f220000100800 */
[----:B------:R-:W-:Y:S01]  /*1a900*/  PRMT R74, RZ, 0x7610, R74 ;  /* 0x00007610ff4a7816 */ /* 0x000fe2000000004a */
[----:B--2---:R-:W-:Y:S01]  /*1a910*/  @P1 IMAD.MOV.U32 R158, RZ, RZ, R37 ;  /* 0x000000ffff9e1224 */ /* 0x004fe200078e0025 */
[----:B------:R-:W-:-:S04]  /*1a920*/  PRMT R75, RZ, 0x7610, R75 ;  /* 0x00007610ff4b7816 */ /* 0x000fc8000000004b */
[----:B----4-:R0:W2:Y:S04]  /*1a930*/  @P1 LDG.E.U16 R74, desc[UR60][R158.64] ;  /* 0x0000003c9e4a1981 */ /* 0x0100a8000c1e1500 */
[----:B---3--:R-:W-:Y:S04]  /*1a940*/  STL [R1+0x1f10], R60 ;  /* 0x001f103c01007387 */ /* 0x008fe80000100800 */
[----:B------:R-:W3:Y:S01]  /*1a950*/  LDL R37, [R1+0x13fc] ;  /* 0x0013fc0001257983 */ /* 0x000ee20000100800 */
[----:B0-----:R-:W-:Y:S02]  /*1a960*/  @P1 IMAD.MOV.U32 R158, RZ, RZ, R30 ;  /* 0x000000ffff9e1224 */ /* 0x001fe400078e001e */
[----:B------:R-:W-:-:S05]  /*1a970*/  @P1 IMAD.MOV.U32 R159, RZ, RZ, R36 ;  /* 0x000000ffff9f1224 */ /* 0x000fca00078e0024 */
[----:B------:R-:W4:Y:S04]  /*1a980*/  @P1 LDG.E.U16 R75, desc[UR60][R158.64] ;  /* 0x0000003c9e4b1981 */ /* 0x000f28000c1e1500 */
[----:B--2---:R-:W-:Y:S04]  /*1a990*/  STL [R1+0x1f14], R74 ;  /* 0x001f144a01007387 */ /* 0x004fe80000100800 */
[----:B------:R-:W2:Y:S04]  /*1a9a0*/  LDL R158, [R1+0x1408] ;  /* 0x00140800019e7983 */ /* 0x000ea80000100800 */
[----:B------:R-:W2:Y:S01]  /*1a9b0*/  LDL R159, [R1+0x140c] ;  /* 0x00140c00019f7983 */ /* 0x000ea20000100800 */
[----:B------:R-:W-:-:S02]  /*1a9c0*/  ISETP.GT.AND P2, PT, R20, 0x5, PT ;  /* 0x000000051400780c */ /* 0x000fc40003f44270 */
[----:B------:R-:W-:Y:S01]  /*1a9d0*/  PRMT R89, RZ, 0x7610, R89 ;  /* 0x00007610ff597816 */ /* 0x000fe20000000059 */
[----:B------:R-:W3:Y:S04]  /*1a9e0*/  LDL R36, [R1+0x13f0] ;  /* 0x0013f00001247983 */ /* 0x000ee80000100800 */
[----:B------:R-:W3:Y:S04]  /*1a9f0*/  LDL R30, [R1+0x13f4] ;  /* 0x0013f400011e7983 */ /* 0x000ee80000100800 */
[----:B----4-:R-:W-:Y:S02]  /*1aa00*/  STL [R1+0x1f18], R75 ;  /* 0x001f184b01007387 */ /* 0x010fe40000100800 */
[----:B--2---:R-:W-:-:S04]  /*1aa10*/  @P2 LOP3.LUT R159, R159, R158, RZ, 0x3c, !PT ;  /* 0x0000009e9f9f2212 */ /* 0x004fc800078e3cff */
[----:B------:R-:W-:-:S04]  /*1aa20*/  @P2 LOP3.LUT R158, R159, R158, RZ, 0x3c, !PT ;  /* 0x0000009e9f9e2212 */ /* 0x000fc800078e3cff */
[----:B------:R-:W-:-:S05]  /*1aa30*/  @P2 LOP3.LUT R159, R159, R158, RZ, 0x3c, !PT ;  /* 0x0000009e9f9f2212 */ /* 0x000fca00078e3cff */
[----:B------:R-:W2:Y:S04]  /*1aa40*/  @P2 LDG.E.U16 R89, desc[UR60][R158.64] ;  /* 0x0000003c9e592981 */ /* 0x000ea8000c1e1500 */
[----:B------:R-:W4:Y:S04]  /*1aa50*/  LDL R158, [R1+0x1400] ;  /* 0x00140000019e7983 */ /* 0x000f280000100800 */
[----:B------:R-:W4:Y:S01]  /*1aa60*/  LDL R159, [R1+0x1404] ;  /* 0x00140400019f7983 */ /* 0x000f220000100800 */
[----:B------:R-:W-:Y:S02]  /*1aa70*/  PRMT R90, RZ, 0x7610, R90 ;  /* 0x00007610ff5a7816 */ /* 0x000fe4000000005a */
        /* <DEDUP_REMOVED lines=8> */
[----:B---3--:R-:W-:Y:S01]  /*1ab00*/  @P0 IMAD.MOV.U32 R158, RZ, RZ, R37 ;  /* 0x000000ffff9e0224 */ /* 0x008fe200078e0025 */
[----:B------:R-:W-:-:S04]  /*1ab10*/  PRMT R28, RZ, 0x7610, R28 ;  /* 0x00007610ff1c7816 */ /* 0x000fc8000000001c */
[----:B----4-:R0:W3:Y:S04]  /*1ab20*/  @P0 LDG.E.U16 R34, desc[UR60][R158.64] ;  /* 0x0000003c9e220981 */ /* 0x0100e8000c1e1500 */
[----:B--2---:R-:W-:Y:S04]  /*1ab30*/  STL [R1+0x1f20], R90 ;  /* 0x001f205a01007387 */ /* 0x004fe80000100800 */
[----:B------:R-:W2:Y:S01]  /*1ab40*/  LDL R37, [R1+0x13d4] ;  /* 0x0013d40001257983 */ /* 0x000ea20000100800 */
[----:B0-----:R-:W-:Y:S02]  /*1ab50*/  @P0 IMAD.MOV.U32 R158, RZ, RZ, R30 ;  /* 0x000000ffff9e0224 */ /* 0x001fe400078e001e */
[----:B------:R-:W-:-:S05]  /*1ab60*/  @P0 IMAD.MOV.U32 R159, RZ, RZ, R36 ;  /* 0x000000ffff9f0224 */ /* 0x000fca00078e0024 */
[----:B------:R0:W4:Y:S04]  /*1ab70*/  @P0 LDG.E.U16 R28, desc[UR60][R158.64] ;  /* 0x0000003c9e1c0981 */ /* 0x000128000c1e1500 */
[----:B---3--:R1:W-:Y:S04]  /*1ab80*/  STL [R1+0x1f24], R34 ;  /* 0x001f242201007387 */ /* 0x0083e80000100800 */
[----:B------:R-:W0:Y:S04]  /*1ab90*/  LDL R158, [R1+0x13e8] ;  /* 0x0013e800019e7983 */ /* 0x000e280000100800 */
[----:B------:R-:W0:Y:S01]  /*1aba0*/  LDL R159, [R1+0x13ec] ;  /* 0x0013ec00019f7983 */ /* 0x000e220000100800 */
[----:B------:R-:W-:-:S02]  /*1abb0*/  ISETP.GT.AND P1, PT, R20, 0x7, PT ;  /* 0x000000071400780c */ /* 0x000fc40003f24270 */
[----:B------:R-:W-:Y:S01]  /*1abc0*/  PRMT R129, RZ, 0x7610, R129 ;  /* 0x00007610ff817816 */ /* 0x000fe20000000081 */
[----:B------:R-:W3:Y:S01]  /*1abd0*/  LDL R36, [R1+0x13c8] ;  /* 0x0013c80001247983 */ /* 0x000ee20000100800 */
[----:B------:R-:W-:Y:S02]  /*1abe0*/  PRMT R128, RZ, 0x7610, R128 ;  /* 0x00007610ff807816 */ /* 0x000fe40000000080 */
[----:B------:R-:W-:Y:S01]  /*1abf0*/  ISETP.GT.AND P2, PT, R20, 0x8, PT ;  /* 0x000000081400780c */ /* 0x000fe20003f44270 */
[----:B------:R-:W4:Y:S06]  /*1ac00*/  LDL R30, [R1+0x13cc] ;  /* 0x0013cc00011e7983 */ /* 0x000f2c0000100800 */
[----:B0-----:R-:W-:-:S04]  /*1ac10*/  @P1 LOP3.LUT R159, R159, R158, RZ, 0x3c, !PT ;  /* 0x0000009e9f9f1212 */ /* 0x001fc800078e3cff */
[----:B------:R-:W-:-:S04]  /*1ac20*/  @P1 LOP3.LUT R158, R159, R158, RZ, 0x3c, !PT ;  /* 0x0000009e9f9e1212 */ /* 0x000fc800078e3cff */
[----:B------:R-:W-:-:S05]  /*1ac30*/  @P1 LOP3.LUT R159, R159, R158, RZ, 0x3c, !PT ;  /* 0x0000009e9f9f1212 */ /* 0x000fca00078e3cff */
[----:B------:R0:W3:Y:S04]  /*1ac40*/  @P1 LDG.E.U16 R129, desc[UR60][R158.64] ;  /* 0x0000003c9e811981 */ /* 0x0000e8000c1e1500 */
[----:B------:R-:W0:Y:S04]  /*1ac50*/  LDL R158, [R1+0x13e0] ;  /* 0x0013e000019e7983 */ /* 0x000e280000100800 */
[----:B------:R-:W0:Y:S02]  /*1ac60*/  LDL R159, [R1+0x13e4] ;  /* 0x0013e400019f7983 */ /* 0x000e240000100800 */
[----:B0-----:R-:W-:-:S04]  /*1ac70*/  @P1 LOP3.LUT R159, R159, R158, RZ, 0x3c, !PT ;  /* 0x0000009e9f9f1212 */ /* 0x001fc800078e3cff */
[----:B------:R-:W-:-:S04]  /*1ac80*/  @P1 LOP3.LUT R158, R159, R158, RZ, 0x3c, !PT ;  /* 0x0000009e9f9e1212 */ /* 0x000fc800078e3cff */
[----:B------:R-:W-:-:S05]  /*1ac90*/  @P1 LOP3.LUT R159, R159, R158, RZ, 0x3c, !PT ;  /* 0x0000009e9f9f1212 */ /* 0x000fca00078e3cff */
[----:B------:R0:W3:Y:S04]  /*1aca0*/  @P1 LDG.E.U16 R128, desc[UR60][R158.64] ;  /* 0x0000003c9e801981 */ /* 0x0000e8000c1e1500 */
[----:B------:R-:W0:Y:S04]  /*1acb0*/  LDL R158, [R1+0x13d8] ;  /* 0x0013d800019e7983 */ /* 0x000e280000100800 */
[----:B------:R-:W0:Y:S01]  /*1acc0*/  LDL R159, [R1+0x13dc] ;  /* 0x0013dc00019f7983 */ /* 0x000e220000100800 */
[----:B-1----:R-:W-:Y:S02]  /*1acd0*/  PRMT R34, RZ, 0x7610, R34 ;  /* 0x00007610ff227816 */ /* 0x002fe40000000022 */
[----:B0-----:R-:W-:-:S04]  /*1ace0*/  @P2 LOP3.LUT R159, R159, R158, RZ, 0x3c, !PT ;  /* 0x0000009e9f9f2212 */ /* 0x001fc800078e3cff */
[----:B------:R-:W-:-:S04]  /*1acf0*/  @P2 LOP3.LUT R158, R159, R158, RZ, 0x3c, !PT ;  /* 0x0000009e9f9e2212 */ /* 0x000fc800078e3cff */
[----:B------:R-:W-:-:S05]  /*1ad00*/  @P2 LOP3.LUT R159, R159, R158, RZ, 0x3c, !PT ;  /* 0x0000009e9f9f2212 */ /* 0x000fca00078e3cff */
[----:B------:R2:W3:Y:S04]  /*1ad10*/  @P2 LDG.E.U16 R34, desc[UR60][R158.64] ;  /* 0x0000003c9e222981 */ /* 0x0004e8000c1e1500 */
[----:B------:R-:W4:Y:S01]  /*1ad20*/  LDL R159, [R1+0x13d0] ;  /* 0x0013d000019f7983 */ /* 0x000f220000100800 */
[----:B------:R-:W-:Y:S01]  /*1ad30*/  ISETP.GT.AND P0, PT, R20, 0x9, PT ;  /* 0x000000091400780c */ /* 0x000fe20003f04270 */
[----:B--2---:R-:W-:Y:S01]  /*1ad40*/  @P2 IMAD.MOV.U32 R158, RZ, RZ, R37 ;  /* 0x000000ffff9e2224 */ /* 0x004fe200078e0025 */
[----:B------:R-:W-:Y:S01]  /*1ad50*/  PRMT R90, RZ, 0x7610, R90 ;  /* 0x00007610ff5a7816 */ /* 0x000fe2000000005a */
[----:B------:R-:W2:Y:S01]  /*1ad60*/  LDL R37, [R1+0x13ac] ;  /* 0x0013ac0001257983 */ /* 0x000ea20000100800 */
[----:B------:R-:W-:-:S04]  /*1ad70*/  PRMT R146, RZ, 0x7610, R146 ;  /* 0x00007610ff927816 */ /* 0x000fc80000000092 */
[----:B----4-:R0:W4:Y:S05]  /*1ad80*/  @P2 LDG.E.U16 R90, desc[UR60][R158.64] ;  /* 0x0000003c9e5a2981 */ /* 0x01012a000c1e1500 */
[----:B0-----:R-:W-:Y:S02]  /*1ad90*/  @P0 IMAD.MOV.U32 R158, RZ, RZ, R30 ;  /* 0x000000ffff9e0224 */ /* 0x001fe400078e001e */
[----:B---3--:R-:W-:Y:S01]  /*1ada0*/  @P0 IMAD.MOV.U32 R159, RZ, RZ, R36 ;  /* 0x000000ffff9f0224 */ /* 0x008fe200078e0024 */
[----:B------:R-:W-:Y:S01]  /*1adb0*/  PRMT R147, RZ, 0x7610, R147 ;  /* 0x00007610ff937816 */ /* 0x000fe20000000093 */
[----:B------:R-:W3:Y:S04]  /*1adc0*/  LDL R36, [R1+0x13a0] ;  /* 0x0013a00001247983 */ /* 0x000ee80000100800 */
[----:B------:R0:W4:Y:S01]  /*1add0*/  @P0 LDG.E.U16 R146, desc[UR60][R158.64] ;  /* 0x0000003c9e920981 */ /* 0x000122000c1e1500 */
[----:B------:R-:W-:-:S02]  /*1ade0*/  ISETP.GT.AND P1, PT, R20, 0xa, PT ;  /* 0x0000000a1400780c */ /* 0x000fc40003f24270 */
[----:B------:R-:W-:Y:S01]  /*1adf0*/  PRMT R46, RZ, 0x7610, R46 ;  /* 0x00007610ff2e7816 */ /* 0x000fe2000000002e */
[----:B------:R-:W3:Y:S04]  /*1ae00*/  LDL R30, [R1+0x13a4] ;  /* 0x0013a400011e7983 */ /* 0x000ee80000100800 */
[----:B------:R-:W0:Y:S04]  /*1ae10*/  LDL R158, [R1+0x13c0] ;  /* 0x0013c000019e7983 */ /* 0x000e280000100800 */
[----:B------:R-:W0:Y:S02]  /*1ae20*/  LDL R159, [R1+0x13c4] ;  /* 0x0013c400019f7983 */ /* 0x000e240000100800 */
[----:B0-----:R-:W-:-:S04]  /*1ae30*/  @P0 LOP3.LUT R159, R159, R158, RZ, 0x3c, !PT ;  /* 0x0000009e9f9f0212 */ /* 0x001fc800078e3cff */
[----:B------:R-:W-:-:S04]  /*1ae40*/  @P0 LOP3.LUT R158, R159, R158, RZ, 0x3c, !PT ;  /* 0x0000009e9f9e0212 */ /* 0x000fc800078e3cff */
[----:B------:R-:W-:-:S05]  /*1ae50*/  @P0 LOP3.LUT R159, R159, R158, RZ, 0x3c, !PT ;  /* 0x0000009e9f9f0212 */ /* 0x000fca00078e3cff */
[----:B------:R0:W4:Y:S04]  /*1ae60*/  @P0 LDG.E.U16 R147, desc[UR60][R158.64] ;  /* 0x0000003c9e930981 */ /* 0x000128000c1e1500 */
[----:B------:R-:W0:Y:S04]  /*1ae70*/  LDL R158, [R1+0x13b8] ;  /* 0x0013b800019e7983 */ /* 0x000e280000100800 */
[----:B------:R-:W0:Y:S02]  /*1ae80*/  LDL R159, [R1+0x13bc] ;  /* 0x0013bc00019f7983 */ /* 0x000e240000100800 */
[----:B0-----:R-:W-:-:S04]  /*1ae90*/  @P1 LOP3.LUT R159, R159, R158, RZ, 0x3c, !PT ;  /* 0x0000009e9f9f1212 */ /* 0x001fc800078e3cff */
[----:B------:R-:W-:-:S04]  /*1aea0*/  @P1 LOP3.LUT R158, R159, R158, RZ, 0x3c, !PT ;  /* 0x0000009e9f9e1212 */ /* 0x000fc800078e3cff */
[----:B------:R-:W-:-:S05]  /*1aeb0*/  @P1 LOP3.LUT R159, R159, R158, RZ, 0x3c, !PT ;  /* 0x0000009e9f9f1212 */ /* 0x000fca00078e3cff */
[----:B------:R0:W4:Y:S04]  /*1aec0*/  @P1 LDG.E.U16 R46, desc[UR60][R158.64] ;  /* 0x0000003c9e2e1981 */ /* 0x000128000c1e1500 */
[----:B------:R-:W0:Y:S04]  /*1aed0*/  LDL R158, [R1+0x13b0] ;  /* 0x0013b000019e7983 */ /* 0x000e280000100800 */
[----:B------:R-:W0:Y:S01]  /*1aee0*/  LDL R159, [R1+0x13b4] ;  /* 0x0013b400019f7983 */ /* 0x000e220000100800 */
[----:B------:R-:W-:Y:S02]  /*1aef0*/  PRMT R47, RZ, 0x7610, R47 ;  /* 0x00007610ff2f7816 */ /* 0x000fe4000000002f */
[----:B------:R-:W-:-:S02]  /*1af00*/  ISETP.GT.AND P2, PT, R20, 0xb, PT ;  /* 0x0000000b1400780c */ /* 0x000fc40003f44270 */
[----:B0-----:R-:W-:-:S04]  /*1af10*/  @P1 LOP3.LUT R159, R159, R158, RZ, 0x3c, !PT ;  /* 0x0000009e9f9f1212 */ /* 0x001fc800078e3cff */
[----:B------:R-:W-:-:S04]  /*1af20*/  @P1 LOP3.LUT R158, R159, R158, RZ, 0x3c, !PT ;  /* 0x0000009e9f9e1212 */ /* 0x000fc800078e3cff */
[----:B------:R-:W-:-:S05]  /*1af30*/  @P1 LOP3.LUT R159, R159, R158, RZ, 0x3c, !PT ;  /* 0x0000009e9f9f1212 */ /* 0x000fca00078e3cff */
[----:B------:R2:W4:Y:S04]  /*1af40*/  @P1 LDG.E.U16 R47, desc[UR60][R158.64] ;  /* 0x0000003c9e2f1981 */ /* 0x000528000c1e1500 */
[----:B------:R-:W3:Y:S01]  /*1af50*/  LDL R159, [R1+0x13a8] ;  /* 0x0013a800019f7983 */ /* 0x000ee20000100800 */
[----:B------:R-:W-:Y:S01]  /*1af60*/  PRMT R61, RZ, 0x7610, R61 ;  /* 0x00007610ff3d7816 */ /* 0x000fe2000000003d */
[----:B--2---:R-:W-:Y:S01]  /*1af70*/  @P2 IMAD.MOV.U32 R158, RZ, RZ, R37 ;  /* 0x000000ffff9e2224 */ /* 0x004fe200078e0025 */
[----:B------:R-:W-:Y:S01]  /*1af80*/  PRMT R62, RZ, 0x7610, R62 ;  /* 0x00007610ff3e7816 */ /* 0x000fe2000000003e */
[----:B------:R-:W2:Y:S01]  /*1af90*/  LDL R37, [R1+0x1384] ;  /* 0x0013840001257983 */ /* 0x000ea20000100800 */
[----:B------:R-:W-:-:S03]  /*1afa0*/  ISETP.GT.AND P0, PT, R20, 0xc, PT ;  /* 0x0000000c1400780c */ /* 0x000fc60003f04270 */
[----:B---3--:R0:W3:Y:S02]  /*1afb0*/  @P2 LDG.E.U16 R61, desc[UR60][R158.64] ;  /* 0x0000003c9e3d2981 */ /* 0x0080e4000c1e1500 */
[----:B0-----:R-:W-:Y:S02]  /*1afc0*/  @P2 IMAD.MOV.U32 R158, RZ, RZ, R30 ;  /* 0x000000ffff9e2224 */ /* 0x001fe400078e001e */
[----:B------:R-:W-:Y:S01]  /*1afd0*/  @P2 IMAD.MOV.U32 R159, RZ, RZ, R36 ;  /* 0x000000ffff9f2224 */ /* 0x000fe200078e0024 */
[----:B------:R-:W-:Y:S01]  /*1afe0*/  PRMT R76, RZ, 0x7610, R76 ;  /* 0x00007610ff4c7816 */ /* 0x000fe2000000004c */
[----:B------:R-:W4:Y:S04]  /*1aff0*/  LDL R36, [R1+0x1378] ;  /* 0x0013780001247983 */ /* 0x000f280000100800 */
[----:B------:R0:W3:Y:S01]  /*1b000*/  @P2 LDG.E.U16 R62, desc[UR60][R158.64] ;  /* 0x0000003c9e3e2981 */ /* 0x0000e2000c1e1500 */
[----:B------:R-:W-:-:S02]  /*1b010*/  PRMT R77, RZ, 0x7610, R77 ;  /* 0x00007610ff4d7816 */ /* 0x000fc4000000004d */
[----:B------:R-:W-:Y:S01]  /*1b020*/  ISETP.GT.AND P1, PT, R20, 0xd, PT ;  /* 0x0000000d1400780c */ /* 0x000fe20003f24270 */
[----:B------:R-:W4:Y:S04]  /*1b030*/  LDL R30, [R1+0x137c] ;  /* 0x00137c00011e7983 */ /* 0x000f280000100800 */
[----:B------:R-:W0:Y:S04]  /*1b040*/  LDL R158, [R1+0x1398] ;  /* 0x00139800019e7983 */ /* 0x000e280000100800 */
[----:B------:R-:W0:Y:S02]  /*1b050*/  LDL R159, [R1+0x139c] ;  /* 0x00139c00019f7983 */ /* 0x000e240000100800 */
        /* <DEDUP_REMOVED lines=12> */
[----:B------:R-:W-:Y:S02]  /*1b120*/  PRMT R91, RZ, 0x7610, R91 ;  /* 0x00007610ff5b7816 */ /* 0x000fe4000000005b */
        /* <DEDUP_REMOVED lines=12> */
[----:B------:R-:W-:Y:S01]  /*1b1f0*/  @P2 IMAD.MOV.U32 R159, RZ, RZ, R36 ;  /* 0x000000ffff9f2224 */ /* 0x000fe200078e0024 */
        /* <DEDUP_REMOVED lines=303> */
[----:B------:R-:W-:Y:S02]  /*1c4f0*/  PRMT R82, RZ, 0x7610, R82 ;  /* 0x00007610ff527816 */ /* 0x000fe40000000052 */
[----:B--2---:R-:W-:Y:S02]  /*1c500*/  @P0 MOV R158, R37 ;  /* 0x00000025009e0202 */ /* 0x004fe40000000f00 */
[----:B------:R-:W-:Y:S01]  /*1c510*/  PRMT R83, RZ, 0x7610, R83 ;  /* 0x00007610ff537816 */ /* 0x000fe20000000053 */
[----:B------:R-:W2:Y:S04]  /*1c520*/  LDL R37, [R1+0x11f4] ;  /* 0x0011f40001257983 */ /* 0x000ea80000100800 */
[----:B---3--:R0:W3:Y:S02]  /*1c530*/  @P0 LDG.E.U16 R82, desc[UR60][R158.64] ;  /* 0x0000003c9e520981 */ /* 0x0080e4000c1e1500 */
[----:B0-----:R-:W-:-:S02]  /*1c540*/  @P0 IMAD.MOV.U32 R158, RZ, RZ, R30 ;  /* 0x000000ffff9e0224 */ /* 0x001fc400078e001e */
[----:B------:R-:W-:Y:S01]  /*1c550*/  @P0 IMAD.MOV.U32 R159, RZ, RZ, R36 ;  /* 0x000000ffff9f0224 */ /* 0x000fe200078e0024 */
[----:B------:R-:W-:Y:S01]  /*1c560*/  ISETP.GT.AND P1, PT, R20, 0x25, PT ;  /* 0x000000251400780c */ /* 0x000fe20003f24270 */
[----:B------:R-:W4:Y:S04]  /*1c570*/  LDL R36, [R1+0x11e8] ;  /* 0x0011e80001247983 */ /* 0x000f280000100800 */
[----:B------:R0:W3:Y:S01]  /*1c580*/  @P0 LDG.E.U16 R83, desc[UR60][R158.64] ;  /* 0x0000003c9e530981 */ /* 0x0000e2000c1e1500 */
[----:B------:R-:W-:Y:S02]  /*1c590*/  PRMT R97, RZ, 0x7610, R97 ;  /* 0x00007610ff617816 */ /* 0x000fe40000000061 */
[----:B------:R-:W-:Y:S01]  /*1c5a0*/  PRMT R13, RZ, 0x7610, R13 ;  /* 0x00007610ff0d7816 */ /* 0x000fe2000000000d */
        /* <DEDUP_REMOVED lines=15> */
[----:B------:R-:W-:Y:S02]  /*1c6a0*/  ISETP.GT.AND P2, PT, R20, 0x26, PT ;  /* 0x000000261400780c */ /* 0x000fe40003f44270 */
[----:B------:R-:W-:-:S11]  /*1c6b0*/  PRMT R8, RZ, 0x7610, R8 ;  /* 0x00007610ff087816 */ /* 0x000fd60000000008 */
        /* <DEDUP_REMOVED lines=342> */
[----:B------:R-:W4:Y:S01]  /*1dc20*/  LDL R159, [R1+0x1068] ;  /* 0x00106800019f7983 */ /* 0x000f220000100800 */
[----:B------:R-:W-:Y:S01]  /*1dc30*/  PRMT R115, RZ, 0x7610, R115 ;  /* 0x00007610ff737816 */ /* 0x000fe20000000073 */
[----:B--2---:R-:W-:Y:S01]  /*1dc40*/  @P0 IMAD.MOV.U32 R158, RZ, RZ, R37 ;  /* 0x000000ffff9e0224 */ /* 0x004fe200078e0025 */
[----:B------:R-:W-:Y:S01]  /*1dc50*/  ISETP.GT.AND P1, PT, R20, 0x40, PT ;  /* 0x000000401400780c */ /* 0x000fe20003f24270 */
[----:B------:R-:W2:Y:S04]  /*1dc60*/  LDL R37, [R1+0x1044] ;  /* 0x0010440001257983 */ /* 0x000ea80000100800 */
[----:B----4-:R0:W4:Y:S04]  /*1dc70*/  @P0 LDG.E.U16 R115, desc[UR60][R158.64] ;  /* 0x0000003c9e730981 */ /* 0x010128000c1e1500 */
[----:B------:R-:W0:Y:S04]  /*1dc80*/  LDL R158, [R1+0x1060] ;  /* 0x00106000019e7983 */ /* 0x000e280000100800 */
[----:B------:R-:W0:Y:S01]  /*1dc90*/  LDL R159, [R1+0x1064] ;  /* 0x00106400019f7983 */ /* 0x000e220000100800 */
[----:B------:R-:W-:-:S02]  /*1dca0*/  PRMT R114, RZ, 0x7610, R114 ;  /* 0x00007610ff727816 */ /* 0x000fc40000000072 */
[----:B------:R-:W-:Y:S02]  /*1dcb0*/  PRMT R155, RZ, 0x7610, R155 ;  /* 0x00007610ff9b7816 */ /* 0x000fe4000000009b */
[----:B0-----:R-:W-:-:S04]  /*1dcc0*/  @P0 LOP3.LUT R159, R159, R158, RZ, 0x3c, !PT ;  /* 0x0000009e9f9f0212 */ /* 0x001fc800078e3cff */
[----:B------:R-:W-:-:S04]  /*1dcd0*/  @P0 LOP3.LUT R158, R159, R158, RZ, 0x3c, !PT ;  /* 0x0000009e9f9e0212 */ /* 0x000fc800078e3cff */
[----:B------:R-:W-:-:S05]  /*1dce0*/  @P0 LOP3.LUT R159, R159, R158, RZ, 0x3c, !PT ;  /* 0x0000009e9f9f0212 */ /* 0x000fca00078e3cff */
[----:B------:R0:W4:Y:S02]  /*1dcf0*/  @P0 LDG.E.U16 R114, desc[UR60][R158.64] ;  /* 0x0000003c9e720981 */ /* 0x000124000c1e1500 */
        /* <DEDUP_REMOVED lines=20> */
[----:B------:R-:W3:Y:S01]  /*1de40*/  LDL R159, [R1+0x1040] ;  /* 0x00104000019f7983 */ /* 0x000ee20000100800 */
[----:B------:R-:W-:Y:S01]  /*1de50*/  PRMT R251, RZ, 0x7610, R251 ;  /* 0x00007610fffb7816 */ /* 0x000fe200000000fb */
[----:B--2---:R-:W-:Y:S01]  /*1de60*/  @P2 IMAD.MOV.U32 R158, RZ, RZ, R37 ;  /* 0x000000ffff9e2224 */ /* 0x004fe200078e0025 */
[----:B------:R-:W-:Y:S01]  /*1de70*/  ISETP.GT.AND P0, PT, R20, 0x42, PT ;  /* 0x000000421400780c */ /* 0x000fe20003f04270 */
[----:B------:R-:W2:Y:S04]  /*1de80*/  LDL R37, [R1+0x101c] ;  /* 0x00101c0001257983 */ /* 0x000ea80000100800 */
[----:B---3--:R0:W3:Y:S04]  /*1de90*/  @P2 LDG.E.U16 R251, desc[UR60][R158.64] ;  /* 0x0000003c9efb2981 */ /* 0x0080e8000c1e1500 */
[----:B------:R-:W0:Y:S04]  /*1dea0*/  LDL R158, [R1+0x1038] ;  /* 0x00103800019e7983 */ /* 0x000e280000100800 */
[----:B------:R-:W0:Y:S01]  /*1deb0*/  LDL R159, [R1+0x103c] ;  /* 0x00103c00019f7983 */ /* 0x000e220000100800 */
[----:B------:R-:W-:-:S02]  /*1dec0*/  PRMT R250, RZ, 0x7610, R250 ;  /* 0x00007610fffa7816 */ /* 0x000fc400000000fa */
[----:B------:R-:W-:Y:S02]  /*1ded0*/  PRMT R249, RZ, 0x7610, R249 ;  /* 0x00007610fff97816 */ /* 0x000fe400000000f9 */
[----:B0-----:R-:W-:-:S04]  /*1dee0*/  @P0 LOP3.LUT R159, R159, R158, RZ, 0x3c, !PT ;  /* 0x0000009e9f9f0212 */ /* 0x001fc800078e3cff */
[----:B------:R-:W-:-:S04]  /*1def0*/  @P0 LOP3.LUT R158, R159, R158, RZ, 0x3c, !PT ;  /* 0x0000009e9f9e0212 */ /* 0x000fc800078e3cff */
[----:B------:R-:W-:-:S05]  /*1df00*/  @P0 LOP3.LUT R159, R159, R158, RZ, 0x3c, !PT ;  /* 0x0000009e9f9f0212 */ /* 0x000fca00078e3cff */
[----:B------:R0:W3:Y:S02]  /*1df10*/  @P0 LDG.E.U16 R250, desc[UR60][R158.64] ;  /* 0x0000003c9efa0981 */ /* 0x0000e4000c1e1500 */
[----:B0-----:R-:W-:Y:S02]  /*1df20*/  @P0 IMAD.MOV.U32 R158, RZ, RZ, R30 ;  /* 0x000000ffff9e0224 */ /* 0x001fe400078e001e */
[----:B------:R-:W-:Y:S01]  /*1df30*/  @P0 IMAD.MOV.U32 R159, RZ, RZ, R36 ;  /* 0x000000ffff9f0224 */ /* 0x000fe200078e0024 */
[----:B------:R-:W-:Y:S01]  /*1df40*/  ISETP.GT.AND P1, PT, R20, 0x43, PT ;  /* 0x000000431400780c */ /* 0x000fe20003f24270 */
[----:B------:R-:W4:Y:S04]  /*1df50*/  LDL R36, [R1+0x1008] ;  /* 0x0010080001247983 */ /* 0x000f280000100800 */
[----:B------:R0:W3:Y:S01]  /*1df60*/  @P0 LDG.E.U16 R249, desc[UR60][R158.64] ;  /* 0x0000003c9ef90981 */ /* 0x0000e2000c1e1500 */
[----:B------:R-:W-:-:S02]  /*1df70*/  PRMT R248, RZ, 0x7610, R248 ;  /* 0x00007610fff87816 */ /* 0x000fc400000000f8 */
        /* <DEDUP_REMOVED lines=36> */
[----:B------:R-:W4:Y:S04]  /*1e1c0*/  LDL R30, [R1+0xfe4] ;  /* 0x000fe400011e7983 */ /* 0x000f280000100800 */
[----:B------:R-:W0:Y:S04]  /*1e1d0*/  LDL R158, [R1+0x1000] ;  /* 0x00100000019e7983 */ /* 0x000e280000100800 */
[----:B------:R-:W0:Y:S02]  /*1e1e0*/  LDL R159, [R1+0x1004] ;  /* 0x00100400019f7983 */ /* 0x000e240000100800 */
[----:B0-----:R-:W-:-:S04]  /*1e1f0*/  @P0 LOP3.LUT R159, R159, R158, RZ, 0x3c, !PT ;  /* 0x0000009e9f9f0212 */ /* 0x001fc800078e3cff */
[----:B------:R-:W-:-:S04]  /*1e200*/  @P0 LOP3.LUT R158, R159, R158, RZ, 0x3c, !PT ;  /* 0x0000009e9f9e0212 */ /* 0x000fc800078e3cff */
[----:B------:R-:W-:-:S05]  /*1e210*/  @P0 LOP3.LUT R159, R159, R158, RZ, 0x3c, !PT ;  /* 0x0000009e9f9f0212 */ /* 0x000fca00078e3cff */
[----:B------:R2:W4:Y:S04]  /*1e220*/  @P0 LDG.E.U16 R243, desc[UR60][R158.64] ;  /* 0x0000003c9ef30981 */ /* 0x000528000c1e1500 */
[----:B------:R-:W3:Y:S01]  /*1e230*/  LDL R159, [R1+0xff8] ;  /* 0x000ff800019f7983 */ /* 0x000ee20000100800 */
[----:B--2---:R-:W-:Y:S01]  /*1e240*/  @P1 IMAD.MOV.U32 R158, RZ, RZ, R37 ;  /* 0x000000ffff9e1224 */ /* 0x004fe200078e0025 */
[----:B------:R-:W-:Y:S02]  /*1e250*/  PRMT R144, RZ, 0x7610, R144 ;  /* 0x00007610ff907816 */ /* 0x000fe40000000090 */
[----:B------:R-:W-:Y:S01]  /*1e260*/  ISETP.GT.AND P2, PT, R20, 0x47, PT ;  /* 0x000000471400780c */ /* 0x000fe20003f44270 */
[----:B------:R-:W2:Y:S04]  /*1e270*/  LDL R37, [R1+0xfd4] ;  /* 0x000fd40001257983 */ /* 0x000ea80000100800 */
[----:B---3--:R0:W3:Y:S04]  /*1e280*/  @P1 LDG.E.U16 R145, desc[UR60][R158.64] ;  /* 0x0000003c9e911981 */ /* 0x0080e8000c1e1500 */
        /* <DEDUP_REMOVED lines=8> */
[----:B0-----:R-:W-:Y:S01]  /*1e310*/  @P2 IMAD.MOV.U32 R158, RZ, RZ, R36 ;  /* 0x000000ffff9e2224 */ /* 0x001fe200078e0024 */
[----:B------:R-:W-:Y:S01]  /*1e320*/  PRMT R112, RZ, 0x7610, R112 ;  /* 0x00007610ff707816 */ /* 0x000fe20000000070 */
[----:B------:R-:W3:Y:S04]  /*1e330*/  LDL R36, [R1+0xfc4] ;  /* 0x000fc40001247983 */ /* 0x000ee80000100800 */
[----:B----4-:R0:W4:Y:S04]  /*1e340*/  @P2 LDG.E.U16 R113, desc[UR60][R158.64] ;  /* 0x0000003c9e712981 */ /* 0x010128000c1e1500 */
[----:B------:R-:W2:Y:S01]  /*1e350*/  LDL R159, [R1+0xfe0] ;  /* 0x000fe000019f7983 */ /* 0x000ea20000100800 */
[----:B0-----:R-:W-:Y:S01]  /*1e360*/  @P2 IMAD.MOV.U32 R158, RZ, RZ, R30 ;  /* 0x000000ffff9e2224 */ /* 0x001fe200078e001e */
[----:B------:R-:W-:-:S02]  /*1e370*/  ISETP.GT.AND P0, PT, R20, 0x48, PT ;  /* 0x000000481400780c */ /* 0x000fc40003f04270 */
[----:B------:R-:W-:Y:S01]  /*1e380*/  PRMT R242, RZ, 0x7610, R242 ;  /* 0x00007610fff27816 */ /* 0x000fe200000000f2 */
[----:B------:R-:W4:Y:S04]  /*1e390*/  LDL R30, [R1+0xfbc] ;  /* 0x000fbc00011e7983 */ /* 0x000f280000100800 */
[----:B--2---:R0:W2:Y:S04]  /*1e3a0*/  @P2 LDG.E.U16 R112, desc[UR60][R158.64] ;  /* 0x0000003c9e702981 */ /* 0x0040a8000c1e1500 */
[----:B------:R-:W0:Y:S04]  /*1e3b0*/  LDL R158, [R1+0xfd8] ;  /* 0x000fd800019e7983 */ /* 0x000e280000100800 */
[----:B------:R-:W0:Y:S02]  /*1e3c0*/  LDL R159, [R1+0xfdc] ;  /* 0x000fdc00019f7983 */ /* 0x000e240000100800 */
[----:B0-----:R-:W-:-:S04]  /*1e3d0*/  @P0 LOP3.LUT R159, R159, R158, RZ, 0x3c, !PT ;  /* 0x0000009e9f9f0212 */ /* 0x001fc800078e3cff */
[----:B------:R-:W-:-:S04]  /*1e3e0*/  @P0 LOP3.LUT R158, R159, R158, RZ, 0x3c, !PT ;  /* 0x0000009e9f9e0212 */ /* 0x000fc800078e3cff */
[----:B------:R-:W-:-:S05]  /*1e3f0*/  @P0 LOP3.LUT R159, R159, R158, RZ, 0x3c, !PT ;  /* 0x0000009e9f9f0212 */ /* 0x000fca00078e3cff */
[----:B------:R0:W2:Y:S04]  /*1e400*/  @P0 LDG.E.U16 R242, desc[UR60][R158.64] ;  /* 0x0000003c9ef20981 */ /* 0x0000a8000c1e1500 */
[----:B------:R-:W3:Y:S01]  /*1e410*/  LDL R159, [R1+0xfd0] ;  /* 0x000fd000019f7983 */ /* 0x000ee20000100800 */
[----:B------:R-:W-:Y:S01]  /*1e420*/  PRMT R241, RZ, 0x7610, R241 ;  /* 0x00007610fff17816 */ /* 0x000fe200000000f1 */
[----:B0-----:R-:W-:Y:S01]  /*1e430*/  @P0 IMAD.MOV.U32 R158, RZ, RZ, R37 ;  /* 0x000000ffff9e0224 */ /* 0x001fe200078e0025 */
[----:B------:R-:W-:Y:S01]  /*1e440*/  ISETP.GT.AND P1, PT, R20, 0x49, PT ;  /* 0x000000491400780c */ /* 0x000fe20003f24270 */
[----:B------:R-:W2:Y:S04]  /*1e450*/  LDL R37, [R1+0xfac] ;  /* 0x000fac0001257983 */ /* 0x000ea80000100800 */
[----:B---3--:R0:W3:Y:S04]  /*1e460*/  @P0 LDG.E.U16 R241, desc[UR60][R158.64] ;  /* 0x0000003c9ef10981 */ /* 0x0080e8000c1e1500 */
[----:B------:R-:W0:Y:S04]  /*1e470*/  LDL R158, [R1+0xfc8] ;  /* 0x000fc800019e7983 */ /* 0x000e280000100800 */
[----:B------:R-:W0:Y:S01]  /*1e480*/  LDL R159, [R1+0xfcc] ;  /* 0x000fcc00019f7983 */ /* 0x000e220000100800 */
[----:B------:R-:W-:-:S02]  /*1e490*/  PRMT R240, RZ, 0x7610, R240 ;  /* 0x00007610fff07816 */ /* 0x000fc400000000f0 */
[----:B0-----:R-:W-:-:S04]  /*1e4a0*/  @P1 LOP3.LUT R159, R159, R158, RZ, 0x3c, !PT ;  /* 0x0000009e9f9f1212 */ /* 0x001fc800078e3cff */
[----:B------:R-:W-:-:S04]  /*1e4b0*/  @P1 LOP3.LUT R158, R159, R158, RZ, 0x3c, !PT ;  /* 0x0000009e9f9e1212 */ /* 0x000fc800078e3cff */
[----:B------:R-:W-:-:S05]  /*1e4c0*/  @P1 LOP3.LUT R159, R159, R158, RZ, 0x3c, !PT ;  /* 0x0000009e9f9f1212 */ /* 0x000fca00078e3cff */
[----:B------:R0:W3:Y:S04]  /*1e4d0*/  @P1 LDG.E.U16 R240, desc[UR60][R158.64] ;  /* 0x0000003c9ef01981 */ /* 0x0000e8000c1e1500 */
[----:B------:R-:W4:Y:S01]  /*1e4e0*/  LDL R159, [R1+0xfc0] ;  /* 0x000fc000019f7983 */ /* 0x000f220000100800 */
[----:B------:R-:W-:Y:S01]  /*1e4f0*/  PRMT R239, RZ, 0x7610, R239 ;  /* 0x00007610ffef7816 */ /* 0x000fe200000000ef */
[----:B0-----:R-:W-:Y:S01]  /*1e500*/  @P1 IMAD.MOV.U32 R158, RZ, RZ, R36 ;  /* 0x000000ffff9e1224 */ /* 0x001fe200078e0024 */
[----:B------:R-:W-:Y:S01]  /*1e510*/  ISETP.GT.AND P2, PT, R20, 0x4a, PT ;  /* 0x0000004a1400780c */ /* 0x000fe20003f44270 */
[----:B------:R-:W3:Y:S01]  /*1e520*/  LDL R36, [R1+0xf9c] ;  /* 0x000f9c0001247983 */ /* 0x000ee20000100800 */
[----:B------:R-:W-:-:S03]  /*1e530*/  PRMT R238, RZ, 0x7610, R238 ;  /* 0x00007610ffee7816 */ /* 0x000fc600000000ee */
[----:B----4-:R0:W4:Y:S04]  /*1e540*/  @P1 LDG.E.U16 R239, desc[UR60][R158.64] ;  /* 0x0000003c9eef1981 */ /* 0x010128000c1e1500 */
[----:B------:R-:W2:Y:S04]  /*1e550*/  LDL R159, [R1+0xfb8] ;  /* 0x000fb800019f7983 */ /* 0x000ea80000100800 */
[----:B0-----:R-:W-:Y:S01]  /*1e560*/  @P2 IMAD.MOV.U32 R158, RZ, RZ, R30 ;  /* 0x000000ffff9e2224 */ /* 0x001fe200078e001e */
[----:B------:R-:W-:Y:S02]  /*1e570*/  PRMT R237, RZ, 0x7610, R237 ;  /* 0x00007610ffed7816 */ /* 0x000fe400000000ed */
[----:B------:R-:W-:Y:S01]  /*1e580*/  ISETP.GT.AND P0, PT, R20, 0x4b, PT ;  /* 0x0000004b1400780c */ /* 0x000fe20003f04270 */
        /* <DEDUP_REMOVED lines=11> */
[----:B------:R-:W-:Y:S01]  /*1e640*/  PRMT R235, RZ, 0x7610, R235 ;  /* 0x00007610ffeb7816 */ /* 0x000fe200000000eb */
[----:B------:R-:W2:Y:S04]  /*1e650*/  LDL R37, [R1+0xf84] ;  /* 0x000f840001257983 */ /* 0x000ea80000100800 */
[----:B---3--:R0:W3:Y:S04]  /*1e660*/  @P0 LDG.E.U16 R236, desc[UR60][R158.64] ;  /* 0x0000003c9eec0981 */ /* 0x0080e8000c1e1500 */
[----:B------:R-:W0:Y:S04]  /*1e670*/  LDL R158, [R1+0xfa0] ;  /* 0x000fa000019e7983 */ /* 0x000e280000100800 */
[----:B------:R-:W0:Y:S01]  /*1e680*/  LDL R159, [R1+0xfa4] ;  /* 0x000fa400019f7983 */ /* 0x000e220000100800 */
[----:B------:R-:W-:-:S02]  /*1e690*/  ISETP.GT.AND P1, PT, R20, 0x4c, PT ;  /* 0x0000004c1400780c */ /* 0x000fc40003f24270 */
        /* <DEDUP_REMOVED lines=55> */
[----:B------:R-:W-:Y:S02]  /*1ea10*/  PRMT R230, RZ, 0x7610, R230 ;  /* 0x00007610ffe67816 */ /* 0x000fe400000000e6 */
[----:B0-----:R-:W-:Y:S02]  /*1ea20*/  @P1 MOV R158, R37 ;  /* 0x00000025009e1202 */ /* 0x001fe40000000f00 */
        /* <DEDUP_REMOVED lines=275> */
[----:B------:R-:W0:Y:S01]  /*1fb60*/  LDL R159, [R1+0xdfc] ;  /* 0x000dfc00019f7983 */ /* 0x000e220000100800 */
[----:B------:R-:W-:-:S02]  /*1fb70*/  ISETP.GT.AND P1, PT, R20, 0x68, PT ;  /* 0x000000681400780c */ /* 0x000fc40003f24270 */
        /* <DEDUP_REMOVED lines=87> */
[----:B0-----:R-:W-:-:S03]  /*200f0*/  @P3 IMAD.MOV.U32 R158, RZ, RZ, R30 ;  /* 0x000000ffff9e3224 */ /* 0x001fc600078e001e */
[----:B------:R-:W4:Y:S01]  /*20100*/  LDL.LU R30, [R1+0xcc4] ;  /* 0x000cc400011e7983 */ /* 0x000f220000300800 */
[----:B------:R-:W-:-:S03]  /*20110*/  ISETP.GT.AND P1, PT, R20, 0x6d, PT ;  /* 0x0000006d1400780c */ /* 0x000fc60003f24270 */
[----:B--2---:R0:W2:Y:S04]  /*20120*/  @P3 LDG.E.U16 R181, desc[UR60][R158.64] ;  /* 0x0000003c9eb53981 */ /* 0x0040a8000c1e1500 */
[----:B------:R-:W0:Y:S04]  /*20130*/  LDL R158, [R1+0xd88] ;  /* 0x000d8800019e7983 */ /* 0x000e280000100800 */
[----:B------:R-:W0:Y:S01]  /*20140*/  LDL R159, [R1+0xd8c] ;  /* 0x000d8c00019f7983 */ /* 0x000e220000100800 */
[----:B------:R-:W-:Y:S02]  /*20150*/  PRMT R180, RZ, 0x7610, R180 ;  /* 0x00007610ffb47816 */ /* 0x000fe400000000b4 */
        /* <DEDUP_REMOVED lines=26> */
[----:B------:R-:W-:-:S04]  /*20300*/  ISETP.GT.AND P2, PT, R20, 0x72, PT ;  /* 0x000000721400780c */ /* 0x000fc80003f44270 */
[----:B--2---:R0:W2:Y:S04]  /*20310*/  @P3 LDG.E.U16 R176, desc[UR60][R158.64] ;  /* 0x0000003c9eb03981 */ /* 0x0040a8000c1e1500 */
[----:B------:R-:W0:Y:S04]  /*20320*/  LDL R158, [R1+0xd38] ;  /* 0x000d3800019e7983 */ /* 0x000e280000100800 */
[----:B------:R-:W0:Y:S01]  /*20330*/  LDL R159, [R1+0xd3c] ;  /* 0x000d3c00019f7983 */ /* 0x000e220000100800 */
[----:B------:R-:W-:Y:S02]  /*20340*/  PRMT R175, RZ, 0x7610, R175 ;  /* 0x00007610ffaf7816 */ /* 0x000fe400000000af */
[----:B0-----:R-:W-:-:S04]  /*20350*/  @P2 LOP3.LUT R159, R159, R158, RZ, 0x3c, !PT ;  /* 0x0000009e9f9f2212 */ /* 0x001fc800078e3cff */
[----:B------:R-:W-:-:S04]  /*20360*/  @P2 LOP3.LUT R158, R159, R158, RZ, 0x3c, !PT ;  /* 0x0000009e9f9e2212 */ /* 0x000fc800078e3cff */
[----:B------:R-:W-:-:S05]  /*20370*/  @P2 LOP3.LUT R159, R159, R158, RZ, 0x3c, !PT ;  /* 0x0000009e9f9f2212 */ /* 0x000fca00078e3cff */
[----:B------:R0:W2:Y:S04]  /*20380*/  @P2 LDG.E.U16 R175, desc[UR60][R158.64] ;  /* 0x0000003c9eaf2981 */ /* 0x0000a8000c1e1500 */
[----:B------:R-:W3:Y:S01]  /*20390*/  LDL R159, [R1+0xd30] ;  /* 0x000d3000019f7983 */ /* 0x000ee20000100800 */
[----:B------:R-:W-:Y:S01]  /*203a0*/  PRMT R174, RZ, 0x7610, R174 ;  /* 0x00007610ffae7816 */ /* 0x000fe200000000ae */
[----:B0-----:R-:W-:Y:S02]  /*203b0*/  @P2 IMAD.MOV.U32 R158, RZ, RZ, R37 ;  /* 0x000000ffff9e2224 */ /* 0x001fe400078e0025 */
[----:B------:R-:W4:Y:S01]  /*203c0*/  LDL.LU R37, [R1+0xcac] ;  /* 0x000cac0001257983 */ /* 0x000f220000300800 */
[----:B------:R-:W-:-:S03]  /*203d0*/  ISETP.GT.AND P3, PT, R20, 0x7a, PT ;  /* 0x0000007a1400780c */ /* 0x000fc60003f64270 */
[----:B---3--:R0:W3:Y:S04]  /*203e0*/  @P2 LDG.E.U16 R174, desc[UR60][R158.64] ;  /* 0x0000003c9eae2981 */ /* 0x0080e8000c1e1500 */
[----:B------:R-:W0:Y:S04]  /*203f0*/  LDL R158, [R1+0xcb8] ;  /* 0x000cb800019e7983 */ /* 0x000e280000100800 */
[----:B------:R-:W0:Y:S01]  /*20400*/  LDL R159, [R1+0xcbc] ;  /* 0x000cbc00019f7983 */ /* 0x000e220000100800 */
[----:B------:R-:W-:Y:S02]  /*20410*/  PRMT R173, RZ, 0x7610, R173 ;  /* 0x00007610ffad7816 */ /* 0x000fe400000000ad */
[----:B0-----:R-:W-:-:S04]  /*20420*/  @P3 LOP3.LUT R159, R159, R158, RZ, 0x3c, !PT ;  /* 0x0000009e9f9f3212 */ /* 0x001fc800078e3cff */
[----:B------:R-:W-:-:S04]  /*20430*/  @P3 LOP3.LUT R158, R159, R158, RZ, 0x3c, !PT ;  /* 0x0000009e9f9e3212 */ /* 0x000fc800078e3cff */
[----:B------:R-:W-:-:S05]  /*20440*/  @P3 LOP3.LUT R159, R159, R158, RZ, 0x3c, !PT ;  /* 0x0000009e9f9f3212 */ /* 0x000fca00078e3cff */
[----:B------:R0:W3:Y:S04]  /*20450*/  @P3 LDG.E.U16 R173, desc[UR60][R158.64] ;  /* 0x0000003c9ead3981 */ /* 0x0000e8000c1e1500 */
[----:B------:R-:W2:Y:S01]  /*20460*/  LDL R159, [R1+0xcb0] ;  /* 0x000cb000019f7983 */ /* 0x000ea20000100800 */
[----:B------:R-:W-:Y:S01]  /*20470*/  PRMT R172, RZ, 0x7610, R172 ;  /* 0x00007610ffac7816 */ /* 0x000fe200000000ac */
[----:B0-----:R-:W-:Y:S01]  /*20480*/  @P3 IMAD.MOV.U32 R158, RZ, RZ, R36 ;  /* 0x000000ffff9e3224 */ /* 0x001fe200078e0024 */
[----:B------:R-:W-:Y:S01]  /*20490*/  ISETP.GT.AND P2, PT, R20, 0x73, PT ;  /* 0x000000731400780c */ /* 0x000fe20003f44270 */
[----:B------:R-:W3:Y:S04]  /*204a0*/  LDL R36, [R1+0xd84] ;  /* 0x000d840001247983 */ /* 0x000ee80000100800 */
[----:B--2---:R0:W2:Y:S04]  /*204b0*/  @P3 LDG.E.U16 R172, desc[UR60][R158.64] ;  /* 0x0000003c9eac3981 */ /* 0x0040a8000c1e1500 */
[----:B------:R-:W0:Y:S04]  /*204c0*/  LDL R158, [R1+0xd28] ;  /* 0x000d2800019e7983 */ /* 0x000e280000100800 */
[----:B------:R-:W0:Y:S01]  /*204d0*/  LDL R159, [R1+0xd2c] ;  /* 0x000d2c00019f7983 */ /* 0x000e220000100800 */
[----:B------:R-:W-:-:S02]  /*204e0*/  PRMT R171, RZ, 0x7610, R171 ;  /* 0x00007610ffab7816 */ /* 0x000fc400000000ab */
[----:B0-----:R-:W-:-:S04]  /*204f0*/  @P2 LOP3.LUT R159, R159, R158, RZ, 0x3c, !PT ;  /* 0x0000009e9f9f2212 */ /* 0x001fc800078e3cff */
[----:B------:R-:W-:-:S04]  /*20500*/  @P2 LOP3.LUT R158, R159, R158, RZ, 0x3c, !PT ;  /* 0x0000009e9f9e2212 */ /* 0x000fc800078e3cff */
[----:B------:R-:W-:-:S05]  /*20510*/  @P2 LOP3.LUT R159, R159, R158, RZ, 0x3c, !PT ;  /* 0x0000009e9f9f2212 */ /* 0x000fca00078e3cff */
[----:B------:R0:W2:Y:S04]  /*20520*/  @P2 LDG.E.U16 R171, desc[UR60][R158.64] ;  /* 0x0000003c9eab2981 */ /* 0x0000a8000c1e1500 */
        /* <DEDUP_REMOVED lines=10> */
[----:B----4-:R-:W-:-:S05]  /*205d0*/  @P3 IMAD.MOV.U32 R158, RZ, RZ, R37 ;  /* 0x000000ffff9e3224 */ /* 0x010fca00078e0025 */
[----:B---3--:R0:W3:Y:S04]  /*205e0*/  @P3 LDG.E.U16 R169, desc[UR60][R158.64] ;  /* 0x0000003c9ea93981 */ /* 0x0080e8000c1e1500 */
[----:B------:R-:W0:Y:S04]  /*205f0*/  LDL R158, [R1+0xca0] ;  /* 0x000ca000019e7983 */ /* 0x000e280000100800 */
[----:B------:R-:W0:Y:S01]  /*20600*/  LDL R159, [R1+0xca4] ;  /* 0x000ca400019f7983 */ /* 0x000e220000100800 */
[----:B------:R-:W-:Y:S02]  /*20610*/  PRMT R168, RZ, 0x7610, R168 ;  /* 0x00007610ffa87816 */ /* 0x000fe400000000a8 */
[----:B0-----:R-:W-:-:S04]  /*20620*/  @P3 LOP3.LUT R159, R159, R158, RZ, 0x3c, !PT ;  /* 0x0000009e9f9f3212 */ /* 0x001fc800078e3cff */
[----:B------:R-:W-:-:S04]  /*20630*/  @P3 LOP3.LUT R158, R159, R158, RZ, 0x3c, !PT ;  /* 0x0000009e9f9e3212 */ /* 0x000fc800078e3cff */
[----:B------:R-:W-:-:S05]  /*20640*/  @P3 LOP3.LUT R159, R159, R158, RZ, 0x3c, !PT ;  /* 0x0000009e9f9f3212 */ /* 0x000fca00078e3cff */
[----:B------:R0:W4:Y:S04]  /*20650*/  @P3 LDG.E.U16 R168, desc[UR60][R158.64] ;  /* 0x0000003c9ea83981 */ /* 0x000128000c1e1500 */
        /* <DEDUP_REMOVED lines=16> */
[----:B0-----:R-:W-:-:S04]  /*20760*/  @P2 LOP3.LUT R159, R159, R158, RZ, 0x3c, !PT ;  /* 0x0000009e9f9f2212 */ /* 0x001fc800078e3cff */
[----:B------:R-:W-:-:S04]  /*20770*/  @P2 LOP3.LUT R158, R159, R158, RZ, 0x3c, !PT ;  /* 0x0000009e9f9e2212 */ /* 0x000fc800078e3cff */
[----:B------:R-:W-:-:S05]  /*20780*/  @P2 LOP3.LUT R159, R159, R158, RZ, 0x3c, !PT ;  /* 0x0000009e9f9f2212 */ /* 0x000fca00078e3cff */
[----:B------:R0:W2:Y:S04]  /*20790*/  @P2 LDG.E.U16 R165, desc[UR60][R158.64] ;  /* 0x0000003c9ea52981 */ /* 0x0000a8000c1e1500 */
[----:B------:R-:W0:Y:S04]  /*207a0*/  LDL R158, [R1+0xc98] ;  /* 0x000c9800019e7983 */ /* 0x000e280000100800 */
[----:B------:R-:W0:Y:S01]  /*207b0*/  LDL R159, [R1+0xc9c] ;  /* 0x000c9c00019f7983 */ /* 0x000e220000100800 */
[----:B------:R-:W-:Y:S02]  /*207c0*/  ISETP.GT.AND P3, PT, R20, 0x7c, PT ;  /* 0x0000007c1400780c */ /* 0x000fe40003f64270 */
[----:B------:R-:W-:-:S11]  /*207d0*/  PRMT R164, RZ, 0x7610, R164 ;  /* 0x00007610ffa47816 */ /* 0x000fd600000000a4 */
        /* <DEDUP_REMOVED lines=12> */
[----:B------:R-:W4:Y:S01]  /*208a0*/  LDL R159, [R1+0xd08] ;  /* 0x000d0800019f7983 */ /* 0x000f220000100800 */
[----:B------:R-:W-:Y:S01]  /*208b0*/  PRMT R162, RZ, 0x7610, R162 ;  /* 0x00007610ffa27816 */ /* 0x000fe200000000a2 */
[----:B---3--:R-:W-:Y:S01]  /*208c0*/  @P1 IMAD.MOV.U32 R158, RZ, RZ, R36 ;  /* 0x000000ffff9e1224 */ /* 0x008fe200078e0024 */
[----:B------:R-:W-:Y:S01]  /*208d0*/  PRMT R161, RZ, 0x7610, R161 ;  /* 0x00007610ffa17816 */ /* 0x000fe200000000a1 */
[----:B------:R-:W3:Y:S04]  /*208e0*/  LDL R36, [R1+0xdec] ;  /* 0x000dec0001247983 */ /* 0x000ee80000100800 */
[----:B----4-:R0:W4:Y:S04]  /*208f0*/  @P1 LDG.E.U16 R162, desc[UR60][R158.64] ;  /* 0x0000003c9ea21981 */ /* 0x010128000c1e1500 */
[----:B------:R-:W0:Y:S04]  /*20900*/  LDL R158, [R1+0xd00] ;  /* 0x000d0000019e7983 */ /* 0x000e280000100800 */
[----:B------:R-:W0:Y:S02]  /*20910*/  LDL R159, [R1+0xd04] ;  /* 0x000d0400019f7983 */ /* 0x000e240000100800 */
[----:B0-----:R-:W-:-:S04]  /*20920*/  @P1 LOP3.LUT R159, R159, R158, RZ, 0x3c, !PT ;  /* 0x0000009e9f9f1212 */ /* 0x001fc800078e3cff */
[----:B------:R-:W-:-:S04]  /*20930*/  @P1 LOP3.LUT R158, R159, R158, RZ, 0x3c, !PT ;  /* 0x0000009e9f9e1212 */ /* 0x000fc800078e3cff */
[----:B------:R-:W-:-:S05]  /*20940*/  @P1 LOP3.LUT R159, R159, R158, RZ, 0x3c, !PT ;  /* 0x0000009e9f9f1212 */ /* 0x000fca00078e3cff */
[----:B------:R0:W4:Y:S04]  /*20950*/  @P1 LDG.E.U16 R161, desc[UR60][R158.64] ;  /* 0x0000003c9ea11981 */ /* 0x000128000c1e1500 */
[----:B------:R-:W0:Y:S01]  /*20960*/  LDL R159, [R1+0xc8c] ;  /* 0x000c8c00019f7983 */ /* 0x000e220000100800 */
[----:B------:R-:W-:Y:S02]  /*20970*/  ISETP.GT.AND P2, PT, R20, 0x7d, PT ;  /* 0x0000007d1400780c */ /* 0x000fe40003f44270 */
[----:B------:R-:W-:Y:S01]  /*20980*/  PRMT R160, RZ, 0x7610, R160 ;  /* 0x00007610ffa07816 */ /* 0x000fe200000000a0 */
[----:B------:R1:W-:Y:S10]  /*20990*/  STL [R1+0x1958], R22 ;  /* 0x0019581601007387 */ /* 0x0003f40000100800 */
[----:B0-----:R-:W-:-:S02]  /*209a0*/  @P2 IMAD.MOV.U32 R158, RZ, RZ, R159 ;  /* 0x000000ffff9e2224 */ /* 0x001fc400078e009f */
[----:B------:R-:W-:Y:S02]  /*209b0*/  @P2 IMAD.MOV.U32 R159, RZ, RZ, R22 ;  /* 0x000000ffff9f2224 */ /* 0x000fe400078e0016 */
[----:B-1----:R-:W2:Y:S04]  /*209c0*/  LDL R22, [R1+0xc84] ;  /* 0x000c840001167983 */ /* 0x002ea80000100800 */
[----:B------:R2:W4:Y:S04]  /*209d0*/  @P2 LDG.E.U16 R160, desc[UR60][R158.64] ;  /* 0x0000003c9ea02981 */ /* 0x000528000c1e1500 */
[----:B------:R-:W3:Y:S01]  /*209e0*/  LDL R159, [R1+0xc80] ;  /* 0x000c8000019f7983 */ /* 0x000ee20000100800 */
[----:B------:R-:W-:Y:S01]  /*209f0*/  PRMT R157, RZ, 0x7610, R157 ;  /* 0x00007610ff9d7816 */ /* 0x000fe2000000009d */
[----:B--2---:R-:W-:-:S02]  /*20a00*/  @P2 IMAD.MOV.U32 R158, RZ, RZ, R22 ;  /* 0x000000ffff9e2224 */ /* 0x004fc400078e0016 */
[----:B------:R-:W2:Y:S04]  /*20a10*/  LDL.LU R22, [R1+0xc64] ;  /* 0x000c640001167983 */ /* 0x000ea80000300800 */
[----:B---3--:R0:W3:Y:S04]  /*20a20*/  @P2 LDG.E.U16 R157, desc[UR60][R158.64] ;  /* 0x0000003c9e9d2981 */ /* 0x0080e8000c1e1500 */
[----:B------:R-:W0:Y:S04]  /*20a30*/  LDL R158, [R1+0xdf0] ;  /* 0x000df000019e7983 */ /* 0x000e280000100800 */
[----:B------:R-:W0:Y:S01]  /*20a40*/  LDL R159, [R1+0xdf4] ;  /* 0x000df400019f7983 */ /* 0x000e220000100800 */
[----:B------:R-:W-:-:S02]  /*20a50*/  PRMT R136, RZ, 0x7610, R136 ;  /* 0x00007610ff887816 */ /* 0x000fc40000000088 */
[----:B------:R-:W-:Y:S02]  /*20a60*/  ISETP.GT.AND P1, PT, R20, 0x67, PT ;  /* 0x000000671400780c */ /* 0x000fe40003f24270 */
        /* <DEDUP_REMOVED lines=8> */
[----:B------:R-:W2:Y:S04]  /*20af0*/  LDL R36, [R1+0xd64] ;  /* 0x000d640001247983 */ /* 0x000ea80000100800 */
[----:B----4-:R0:W4:Y:S04]  /*20b00*/  @P1 LDG.E.U16 R105, desc[UR60][R158.64] ;  /* 0x0000003c9e691981 */ /* 0x010128000c1e1500 */
        /* <DEDUP_REMOVED lines=8> */
[----:B------:R-:W-:Y:S02]  /*20b90*/  ISETP.GT.AND P0, PT, R20, 0x6e, PT ;  /* 0x0000006e1400780c */ /* 0x000fe40003f04270 */
[----:B------:R-:W-:-:S11]  /*20ba0*/  PRMT R135, RZ, 0x7610, R135 ;  /* 0x00007610ff877816 */ /* 0x000fd60000000087 */
[----:B0-----:R-:W-:-:S04]  /*20bb0*/  @P0 LOP3.LUT R159, R159, R158, RZ, 0x3c, !PT ;  /* 0x0000009e9f9f0212 */ /* 0x001fc800078e3cff */
[----:B------:R-:W-:-:S04]  /*20bc0*/  @P0 LOP3.LUT R158, R159, R158, RZ, 0x3c, !PT ;  /* 0x0000009e9f9e0212 */ /* 0x000fc800078e3cff */
[----:B------:R-:W-:-:S05]  /*20bd0*/  @P0 LOP3.LUT R159, R159, R158, RZ, 0x3c, !PT ;  /* 0x0000009e9f9f0212 */ /* 0x000fca00078e3cff */
[----:B------:R0:W4:Y:S04]  /*20be0*/  @P0 LDG.E.U16 R135, desc[UR60][R158.64] ;  /* 0x0000003c9e870981 */ /* 0x000128000c1e1500 */
[----:B------:R-:W0:Y:S04]  /*20bf0*/  LDL R158, [R1+0xd70] ;  /* 0x000d7000019e7983 */ /* 0x000e280000100800 */
[----:B------:R-:W0:Y:S01]  /*20c00*/  LDL R159, [R1+0xd74] ;  /* 0x000d7400019f7983 */ /* 0x000e220000100800 */
[----:B------:R-:W-:Y:S02]  /*20c10*/  PRMT R134, RZ, 0x7610, R134 ;  /* 0x00007610ff867816 */ /* 0x000fe40000000086 */
        /* <DEDUP_REMOVED lines=12> */
[----:B------:R-:W3:Y:S01]  /*20ce0*/  LDL R159, [R1+0xd60] ;  /* 0x000d6000019f7983 */ /* 0x000ee20000100800 */
[----:B------:R-:W-:Y:S01]  /*20cf0*/  PRMT R102, RZ, 0x7610, R102 ;  /* 0x00007610ff667816 */ /* 0x000fe20000000066 */
[----:B--2---:R-:W-:Y:S02]  /*20d00*/  @P1 IMAD.MOV.U32 R158, RZ, RZ, R36 ;  /* 0x000000ffff9e1224 */ /* 0x004fe400078e0024 */
[----:B------:R-:W2:Y:S01]  /*20d10*/  LDL.LU R36, [R1+0xc7c] ;  /* 0x000c7c0001247983 */ /* 0x000ea20000300800 */
        /* <DEDUP_REMOVED lines=24> */
[----:B------:R-:W0:Y:S04]  /*20ea0*/  LDL R158, [R1+0xce0] ;  /* 0x000ce000019e7983 */ /* 0x000e280000100800 */
[----:B------:R-:W0:Y:S01]  /*20eb0*/  LDL R159, [R1+0xce4] ;  /* 0x000ce400019f7983 */ /* 0x000e220000100800 */
[----:B------:R-:W-:Y:S02]  /*20ec0*/  PRMT R100, RZ, 0x7610, R100 ;  /* 0x00007610ff647816 */ /* 0x000fe40000000064 */
[----:B------:R-:W-:-:S02]  /*20ed0*/  ISETP.GT.AND P0, PT, R20, 0x7e, PT ;  /* 0x0000007e1400780c */ /* 0x000fc40003f04270 */
[----:B0-----:R-:W-:-:S04]  /*20ee0*/  @P1 LOP3.LUT R159, R159, R158, RZ, 0x3c, !PT ;  /* 0x0000009e9f9f1212 */ /* 0x001fc800078e3cff */
[----:B------:R-:W-:-:S04]  /*20ef0*/  @P1 LOP3.LUT R158, R159, R158, RZ, 0x3c, !PT ;  /* 0x0000009e9f9e1212 */ /* 0x000fc800078e3cff */
[----:B------:R-:W-:-:S05]  /*20f00*/  @P1 LOP3.LUT R159, R159, R158, RZ, 0x3c, !PT ;  /* 0x0000009e9f9f1212 */ /* 0x000fca00078e3cff */
[----:B------:R2:W3:Y:S04]  /*20f10*/  @P1 LDG.E.U16 R100, desc[UR60][R158.64] ;  /* 0x0000003c9e641981 */ /* 0x0004e8000c1e1500 */
[----:B------:R-:W4:Y:S01]  /*20f20*/  LDL R159, [R1+0xc78] ;  /* 0x000c7800019f7983 */ /* 0x000f220000100800 */
[----:B------:R-:W-:Y:S01]  /*20f30*/  PRMT R131, RZ, 0x7610, R131 ;  /* 0x00007610ff837816 */ /* 0x000fe20000000083 */
[----:B--2---:R-:W-:-:S05]  /*20f40*/  @P0 IMAD.MOV.U32 R158, RZ, RZ, R36 ;  /* 0x000000ffff9e0224 */ /* 0x004fca00078e0024 */
[----:B----4-:R0:W2:Y:S04]  /*20f50*/  @P0 LDG.E.U16 R131, desc[UR60][R158.64] ;  /* 0x0000003c9e830981 */ /* 0x0100a8000c1e1500 */
        /* <DEDUP_REMOVED lines=10> */
[----:B------:R-:W-:-:S02]  /*21000*/  PRMT R99, RZ, 0x7610, R99 ;  /* 0x00007610ff637816 */ /* 0x000fc40000000063 */
[----:B------:R-:W-:Y:S01]  /*21010*/  PRMT R98, RZ, 0x7610, R98 ;  /* 0x00007610ff627816 */ /* 0x000fe20000000062 */
[----:B------:R1:W-:Y:S08]  /*21020*/  STL [R1+0x195c], R22 ;  /* 0x00195c1601007387 */ /* 0x0003f00000100800 */
[----:B0-----:R-:W-:-:S04]  /*21030*/  @P1 LOP3.LUT R159, R159, R158, RZ, 0x3c, !PT ;  /* 0x0000009e9f9f1212 */ /* 0x001fc800078e3cff */
[----:B------:R-:W-:-:S04]  /*21040*/  @P1 LOP3.LUT R158, R159, R158, RZ, 0x3c, !PT ;  /* 0x0000009e9f9e1212 */ /* 0x000fc800078e3cff */
[----:B------:R-:W-:-:S05]  /*21050*/  @P1 LOP3.LUT R159, R159, R158, RZ, 0x3c, !PT ;  /* 0x0000009e9f9f1212 */ /* 0x000fca00078e3cff */
[----:B------:R0:W4:Y:S02]  /*21060*/  @P1 LDG.E.U16 R99, desc[UR60][R158.64] ;  /* 0x0000003c9e631981 */ /* 0x000124000c1e1500 */
[----:B0-----:R-:W-:Y:S02]  /*21070*/  @P1 IMAD.MOV.U32 R158, RZ, RZ, R22 ;  /* 0x000000ffff9e1224 */ /* 0x001fe400078e0016 */
[----:B------:R-:W-:Y:S01]  /*21080*/  @P1 IMAD.MOV.U32 R159, RZ, RZ, R2 ;  /* 0x000000ffff9f1224 */ /* 0x000fe200078e0002 */
[----:B-1----:R-:W3:Y:S04]  /*21090*/  LDL.LU R22, [R1+0x7dc] ;  /* 0x0007dc0001167983 */ /* 0x002ee80000300800 */
[----:B------:R0:W4:Y:S01]  /*210a0*/  @P1 LDG.E.U16 R98, desc[UR60][R158.64] ;  /* 0x0000003c9e621981 */ /* 0x000122000c1e1500 */
[----:B------:R-:W-:Y:S06]  /*210b0*/  BAR.SYNC.DEFER_BLOCKING 0x0 ;  /* 0x0000000000007b1d */ /* 0x000fec0000010000 */
[----:B------:R1:W-:Y:S04]  /*210c0*/  STL [R1+0x1954], R2 ;  /* 0x0019540201007387 */ /* 0x0003e80000100800 */
[----:B-1----:R-:W2:Y:S04]  /*210d0*/  LDL.LU R2, [R1+0x7e0] ;  /* 0x0007e00001027983 */ /* 0x002ea80000300800 */
[----:B------:R1:W-:Y:S04]  /*210e0*/  STS.U16 [R19+0x400], R34 ;  /* 0x0004002213007388 */ /* 0x0003e80000000400 */
[----:B------:R0:W-:Y:S04]  /*210f0*/  STS.U16 [R19+0x8400], R90 ;  /* 0x0084005a13007388 */ /* 0x0001e80000000400 */
[----:B------:R0:W-:Y:S04]  /*21100*/  STS.U16 [R19+0x800], R89 ;  /* 0x0008005913007388 */ /* 0x0001e80000000400 */
[----:B-1----:R-:W4:Y:S04]  /*21110*/  LDL.LU R34, [R1+0x1f24] ;  /* 0x001f240001227983 */ /* 0x002f280000300800 */
[----:B0-----:R-:W4:Y:S04]  /*21120*/  LDL.LU R90, [R1+0x1f20] ;  /* 0x001f2000015a7983 */ /* 0x001f280000300800 */
[----:B------:R-:W4:Y:S04]  /*21130*/  LDL.LU R89, [R1+0x1f1c] ;  /* 0x001f1c0001597983 */ /* 0x000f280000300800 */
[----:B------:R0:W-:Y:S04]  /*21140*/  STS.U16 [R19+0x8800], R75 ;  /* 0x0088004b13007388 */ /* 0x0001e80000000400 */
[----:B------:R1:W-:Y:S04]  /*21150*/  STS.U16 [R19+0xc00], R74 ;  /* 0x000c004a13007388 */ /* 0x0003e80000000400 */
[----:B------:R1:W-:Y:S04]  /*21160*/  STS.U16 [R19+0x8c00], R60 ;  /* 0x008c003c13007388 */ /* 0x0003e80000000400 */
[----:B0-----:R-:W4:Y:S04]  /*21170*/  LDL.LU R75, [R1+0x1f18] ;  /* 0x001f1800014b7983 */ /* 0x001f280000300800 */
[----:B-1----:R-:W4:Y:S04]  /*21180*/  LDL.LU R74, [R1+0x1f14] ;  /* 0x001f1400014a7983 */ /* 0x002f280000300800 */
        /* <DEDUP_REMOVED lines=20> */
[----:B0-----:R-:W4:Y:S04]  /*212d0*/  LDL.LU R18, [R1+0x1ee8] ;  /* 0x001ee80001127983 */ /* 0x001f280000300800 */
[----:B------:R-:W-:Y:S04]  /*212e0*/  STS.U16 [R19+0x2400], R242 ;  /* 0x002400f213007388 */ /* 0x000fe80000000400 */
        /* <DEDUP_REMOVED lines=13> */
[----:B------:R-:W-:Y:S04]  /*213c0*/  STL [R1+0x18ac], R19 ;  /* 0x0018ac1301007387 */ /* 0x000fe80000100800 */
[----:B---3--:R-:W-:Y:S04]  /*213d0*/  STS.U16 [R19+0x8000], R22 ;  /* 0x0080001613007388 */ /* 0x008fe80000000400 */
[----:B--2---:R-:W-:Y:S04]  /*213e0*/  STS.U16 [R19], R2 ;  /* 0x0000000213007388 */ /* 0x004fe80000000400 */
[----:B----4-:R0:W-:Y:S04]  /*213f0*/  STS.U16 [R18+0x80], R151 ;  /* 0x0000809712007388 */ /* 0x0101e80000000400 */
[----:B------:R1:W-:Y:S04]  /*21400*/  STS.U16 [R18+0x8080], R150 ;  /* 0x0080809612007388 */ /* 0x0003e80000000400 */
[----:B------:R2:W-:Y:S04]  /*21410*/  STS.U16 [R18+0x480], R146 ;  /* 0x0004809212007388 */ /* 0x0005e80000000400 */
[----:B0-----:R-:W3:Y:S04]  /*21420*/  LDL.LU R151, [R1+0x1ee4] ;  /* 0x001ee40001977983 */ /* 0x001ee80000300800 */
[----:B-1----:R-:W3:Y:S04]  /*21430*/  LDL.LU R150, [R1+0x1ee0] ;  /* 0x001ee00001967983 */ /* 0x002ee80000300800 */
[----:B--2---:R-:W2:Y:S04]  /*21440*/  LDL.LU R146, [R1+0x1edc] ;  /* 0x001edc0001927983 */ /* 0x004ea80000300800 */
[----:B------:R0:W-:Y:S04]  /*21450*/  STS.U16 [R18+0x8480], R147 ;  /* 0x0084809312007388 */ /* 0x0001e80000000400 */
[----:B------:R1:W-:Y:S04]  /*21460*/  STS.U16 [R18+0x880], R149 ;  /* 0x0008809512007388 */ /* 0x0003e80000000400 */
[----:B------:R4:W-:Y:S04]  /*21470*/  STS.U16 [R18+0x8880], R148 ;  /* 0x0088809412007388 */ /* 0x0009e80000000400 */
[----:B0-----:R-:W2:Y:S04]  /*21480*/  LDL.LU R147, [R1+0x1ed8] ;  /* 0x001ed80001937983 */ /* 0x001ea80000300800 */
[----:B-1----:R-:W2:Y:S04]  /*21490*/  LDL.LU R149, [R1+0x1ed4] ;  /* 0x001ed40001957983 */ /* 0x002ea80000300800 */
[----:B----4-:R-:W2:Y:S04]  /*214a0*/  LDL.LU R148, [R1+0x1ed0] ;  /* 0x001ed00001947983 */ /* 0x010ea80000300800 */
[----:B------:R0:W-:Y:S04]  /*214b0*/  STS.U16 [R18+0xc80], R3 ;  /* 0x000c800312007388 */ /* 0x0001e80000000400 */
[----:B------:R1:W-:Y:S04]  /*214c0*/  STS.U16 [R18+0x8c80], R23 ;  /* 0x008c801712007388 */ /* 0x0003e80000000400 */
[----:B------:R4:W-:Y:S04]  /*214d0*/  STS.U16 [R18+0x1080], R24 ;  /* 0x0010801812007388 */ /* 0x0009e80000000400 */
[----:B0-----:R-:W3:Y:S04]  /*214e0*/  LDL.LU R3, [R1+0x1ecc] ;  /* 0x001ecc0001037983 */ /* 0x001ee80000300800 */
[----:B-1----:R-:W2:Y:S04]  /*214f0*/  LDL.LU R23, [R1+0x1ec8] ;  /* 0x001ec80001177983 */ /* 0x002ea80000300800 */
[----:B----4-:R-:W4:Y:S04]  /*21500*/  LDL.LU R24, [R1+0x1ec4] ;  /* 0x001ec40001187983 */ /* 0x010f280000300800 */
[----:B------:R0:W-:Y:S04]  /*21510*/  STS.U16 [R18+0x9080], R33 ;  /* 0x0090802112007388 */ /* 0x0001e80000000400 */
[----:B------:R1:W-:Y:S04]  /*21520*/  STS.U16 [R18+0x1480], R35 ;  /* 0x0014802312007388 */ /* 0x0003e80000000400 */
[----:B------:R1:W-:Y:S04]  /*21530*/  STS.U16 [R18+0x9480], R39 ;  /* 0x0094802712007388 */ /* 0x0003e80000000400 */
[----:B0-----:R-:W3:Y:S04]  /*21540*/  LDL.LU R33, [R1+0x1ec0] ;  /* 0x001ec00001217983 */ /* 0x001ee80000300800 */
[----:B-1----:R-:W2:Y:S04]  /*21550*/  LDL.LU R35, [R1+0x1ebc] ;  /* 0x001ebc0001237983 */ /* 0x002ea80000300800 */
[----:B------:R-:W4:Y:S04]  /*21560*/  LDL.LU R39, [R1+0x1eb8] ;  /* 0x001eb80001277983 */ /* 0x000f280000300800 */
[----:B------:R0:W-:Y:S04]  /*21570*/  STS.U16 [R18+0x1880], R41 ;  /* 0x0018802912007388 */ /* 0x0001e80000000400 */
[----:B------:R1:W-:Y:S04]  /*21580*/  STS.U16 [R18+0x9880], R42 ;  /* 0x0098802a12007388 */ /* 0x0003e80000000400 */
[----:B------:R1:W-:Y:S04]  /*21590*/  STS.U16 [R18+0x1c80], R43 ;  /* 0x001c802b12007388 */ /* 0x0003e80000000400 */
[----:B0-----:R-:W3:Y:S04]  /*215a0*/  LDL.LU R41, [R1+0x1eb4] ;  /* 0x001eb40001297983 */ /* 0x001ee80000300800 */
[----:B-1----:R-:W2:Y:S04]  /*215b0*/  LDL.LU R42, [R1+0x1eb0] ;  /* 0x001eb000012a7983 */ /* 0x002ea80000300800 */
[----:B------:R-:W2:Y:S04]  /*215c0*/  LDL.LU R43, [R1+0x1eac] ;  /* 0x001eac00012b7983 */ /* 0x000ea80000300800 */
        /* <DEDUP_REMOVED lines=19> */
[----:B----4-:R0:W-:Y:S04]  /*21700*/  STS.U16 [R17+0x100], R44 ;  /* 0x0001002c11007388 */ /* 0x0101e80000000400 */
[----:B------:R1:W-:Y:S04]  /*21710*/  STS.U16 [R17+0x8100], R45 ;  /* 0x0081002d11007388 */ /* 0x0003e80000000400 */
[----:B------:R4:W-:Y:S04]  /*21720*/  STS.U16 [R17+0x500], R46 ;  /* 0x0005002e11007388 */ /* 0x0009e80000000400 */
[----:B0-----:R-:W2:Y:S04]  /*21730*/  LDL.LU R44, [R1+0x1ea4] ;  /* 0x001ea400012c7983 */ /* 0x001ea80000300800 */
[----:B-1----:R-:W2:Y:S04]  /*21740*/  LDL.LU R45, [R1+0x1ea0] ;  /* 0x001ea000012d7983 */ /* 0x002ea80000300800 */
[----:B----4-:R-:W4:Y:S04]  /*21750*/  LDL.LU R46, [R1+0x1e9c] ;  /* 0x001e9c00012e7983 */ /* 0x010f280000300800 */
[----:B------:R0:W-:Y:S04]  /*21760*/  STS.U16 [R17+0x8500], R47 ;  /* 0x0085002f11007388 */ /* 0x0001e80000000400 */
[----:B------:R1:W-:Y:S04]  /*21770*/  STS.U16 [R17+0x900], R48 ;  /* 0x0009003011007388 */ /* 0x0003e80000000400 */
[----:B------:R3:W-:Y:S04]  /*21780*/  STS.U16 [R17+0x8900], R49 ;  /* 0x0089003111007388 */ /* 0x0007e80000000400 */
[----:B0-----:R-:W4:Y:S04]  /*21790*/  LDL.LU R47, [R1+0x1e98] ;  /* 0x001e9800012f7983 */ /* 0x001f280000300800 */
[----:B-1----:R-:W4:Y:S04]  /*217a0*/  LDL.LU R48, [R1+0x1e94] ;  /* 0x001e940001307983 */ /* 0x002f280000300800 */
[----:B---3--:R-:W3:Y:S04]  /*217b0*/  LDL.LU R49, [R1+0x1e90] ;  /* 0x001e900001317983 */ /* 0x008ee80000300800 */
[----:B------:R0:W-:Y:S04]  /*217c0*/  STS.U16 [R17+0xd00], R50 ;  /* 0x000d003211007388 */ /* 0x0001e80000000400 */
[----:B------:R1:W-:Y:S04]  /*217d0*/  STS.U16 [R17+0x8d00], R51 ;  /* 0x008d003311007388 */ /* 0x0003e80000000400 */
[----:B------:R1:W-:Y:S04]  /*217e0*/  STS.U16 [R17+0x1100], R52 ;  /* 0x0011003411007388 */ /* 0x0003e80000000400 */
[----:B0-----:R-:W3:Y:S04]  /*217f0*/  LDL.LU R50, [R1+0x1e8c] ;  /* 0x001e8c0001327983 */ /* 0x001ee80000300800 */
[----:B-1----:R-:W3:Y:S04]  /*21800*/  LDL.LU R51, [R1+0x1e88] ;  /* 0x001e880001337983 */ /* 0x002ee80000300800 */
[----:B------:R-:W4:Y:S04]  /*21810*/  LDL.LU R52, [R1+0x1e84] ;  /* 0x001e840001347983 */ /* 0x000f280000300800 */
[----:B------:R0:W-:Y:S04]  /*21820*/  STS.U16 [R17+0x9100], R53 ;  /* 0x0091003511007388 */ /* 0x0001e80000000400 */
[----:B------:R1:W-:Y:S04]  /*21830*/  STS.U16 [R17+0x1500], R54 ;  /* 0x0015003611007388 */ /* 0x0003e80000000400 */
[----:B------:R1:W-:Y:S04]  /*21840*/  STS.U16 [R17+0x9500], R55 ;  /* 0x0095003711007388 */ /* 0x0003e80000000400 */
[----:B0-----:R-:W3:Y:S04]  /*21850*/  LDL.LU R53, [R1+0x1e80] ;  /* 0x001e800001357983 */ /* 0x001ee80000300800 */
[----:B-1----:R-:W3:Y:S04]  /*21860*/  LDL.LU R54, [R1+0x1e7c] ;  /* 0x001e7c0001367983 */ /* 0x002ee80000300800 */
[----:B------:R-:W3:Y:S04]  /*21870*/  LDL.LU R55, [R1+0x1e78] ;  /* 0x001e780001377983 */ /* 0x000ee80000300800 */
[----:B------:R0:W-:Y:S04]  /*21880*/  STS.U16 [R17+0x1900], R56 ;  /* 0x0019003811007388 */ /* 0x0001e80000000400 */
[----:B------:R1:W-:Y:S04]  /*21890*/  STS.U16 [R17+0x9900], R57 ;  /* 0x0099003911007388 */ /* 0x0003e80000000400 */
[----:B------:R1:W-:Y:S04]  /*218a0*/  STS.U16 [R17+0x1d00], R58 ;  /* 0x001d003a11007388 */ /* 0x0003e80000000400 */
[----:B0-----:R-:W3:Y:S04]  /*218b0*/  LDL.LU R56, [R1+0x1e74] ;  /* 0x001e740001387983 */ /* 0x001ee80000300800 */
[----:B-1----:R-:W3:Y:S04]  /*218c0*/  LDL.LU R57, [R1+0x1e70] ;  /* 0x001e700001397983 */ /* 0x002ee80000300800 */
[----:B------:R-:W4:Y:S04]  /*218d0*/  LDL.LU R58, [R1+0x1e6c] ;  /* 0x001e6c00013a7983 */ /* 0x000f280000300800 */
[----:B------:R0:W-:Y:S04]  /*218e0*/  STS.U16 [R17+0x9d00], R16 ;  /* 0x009d001011007388 */ /* 0x0001e80000000400 */
[----:B0-----:R-:W2:Y:S04]  /*218f0*/  LDL.LU R16, [R1+0x1e68] ;  /* 0x001e680001107983 */ /* 0x001ea80000300800 */
        /* <DEDUP_REMOVED lines=17> */
[----:B--2---:R0:W-:Y:S04]  /*21a10*/  STS.U16 [R16+0x180], R59 ;  /* 0x0001803b10007388 */ /* 0x0041e80000000400 */
[----:B------:R1:W-:Y:S04]  /*21a20*/  STS.U16 [R16+0x8180], R60 ;  /* 0x0081803c10007388 */ /* 0x0003e80000000400 */
[----:B------:R2:W-:Y:S04]  /*21a30*/  STS.U16 [R16+0x580], R61 ;  /* 0x0005803d10007388 */ /* 0x0005e80000000400 */
[----:B0-----:R-:W3:Y:S04]  /*21a40*/  LDL.LU R59, [R1+0x1e64] ;  /* 0x001e6400013b7983 */ /* 0x001ee80000300800 */
[----:B-1----:R-:W4:Y:S04]  /*21a50*/  LDL.LU R60, [R1+0x1e60] ;  /* 0x001e6000013c7983 */ /* 0x002f280000300800 */
[----:B--2---:R-:W2:Y:S04]  /*21a60*/  LDL.LU R61, [R1+0x1e5c] ;  /* 0x001e5c00013d7983 */ /* 0x004ea80000300800 */
[----:B------:R0:W-:Y:S04]  /*21a70*/  STS.U16 [R16+0x8580], R62 ;  /* 0x0085803e10007388 */ /* 0x0001e80000000400 */
[----:B------:R1:W-:Y:S04]  /*21a80*/  STS.U16 [R16+0x980], R63 ;  /* 0x0009803f10007388 */ /* 0x0003e80000000400 */
[----:B------:R1:W-:Y:S04]  /*21a90*/  STS.U16 [R16+0x8980], R64 ;  /* 0x0089804010007388 */ /* 0x0003e80000000400 */
[----:B0-----:R-:W3:Y:S04]  /*21aa0*/  LDL.LU R62, [R1+0x1e58] ;  /* 0x001e5800013e7983 */ /* 0x001ee80000300800 */
[----:B-1----:R-:W4:Y:S04]  /*21ab0*/  LDL.LU R63, [R1+0x1e54] ;  /* 0x001e5400013f7983 */ /* 0x002f280000300800 */
[----:B------:R-:W2:Y:S04]  /*21ac0*/  LDL.LU R64, [R1+0x1e50] ;  /* 0x001e500001407983 */ /* 0x000ea80000300800 */
        /* <DEDUP_REMOVED lines=19> */
[----:B0-----:R-:W3:Y:S04]  /*21c00*/  LDL.LU R15, [R1+0x1e28] ;  /* 0x001e2800010f7983 */ /* 0x001ee80000300800 */
        /* <DEDUP_REMOVED lines=17> */
[----:B---3--:R0:W-:Y:S04]  /*21d20*/  STS.U16 [R15+0x200], R74 ;  /* 0x0002004a0f007388 */ /* 0x0081e80000000400 */
[----:B------:R1:W-:Y:S04]  /*21d30*/  STS.U16 [R15+0x8200], R75 ;  /* 0x0082004b0f007388 */ /* 0x0003e80000000400 */
[----:B------:R3:W-:Y:S04]  /*21d40*/  STS.U16 [R15+0x600], R76 ;  /* 0x0006004c0f007388 */ /* 0x0007e80000000400 */
[----:B0-----:R-:W4:Y:S04]  /*21d50*/  LDL.LU R74, [R1+0x1e24] ;  /* 0x001e2400014a7983 */ /* 0x001f280000300800 */
[----:B-1----:R-:W2:Y:S04]  /*21d60*/  LDL.LU R75, [R1+0x1e20] ;  /* 0x001e2000014b7983 */ /* 0x002ea80000300800 */
[----:B---3--:R-:W3:Y:S04]  /*21d70*/  LDL.LU R76, [R1+0x1e1c] ;  /* 0x001e1c00014c7983 */ /* 0x008ee80000300800 */
[----:B------:R0:W-:Y:S04]  /*21d80*/  STS.U16 [R15+0x8600], R77 ;  /* 0x0086004d0f007388 */ /* 0x0001e80000000400 */
[----:B------:R1:W-:Y:S04]  /*21d90*/  STS.U16 [R15+0xa00], R78 ;  /* 0x000a004e0f007388 */ /* 0x0003e80000000400 */
[----:B------:R1:W-:Y:S04]  /*21da0*/  STS.U16 [R15+0x8a00], R79 ;  /* 0x008a004f0f007388 */ /* 0x0003e80000000400 */
[----:B0-----:R-:W4:Y:S04]  /*21db0*/  LDL.LU R77, [R1+0x1e18] ;  /* 0x001e1800014d7983 */ /* 0x001f280000300800 */
[----:B-1----:R-:W2:Y:S04]  /*21dc0*/  LDL.LU R78, [R1+0x1e14] ;  /* 0x001e1400014e7983 */ /* 0x002ea80000300800 */
[----:B------:R-:W3:Y:S04]  /*21dd0*/  LDL.LU R79, [R1+0x1e10] ;  /* 0x001e1000014f7983 */ /* 0x000ee80000300800 */
        /* <DEDUP_REMOVED lines=41> */
[----:B-1----:R-:W3:Y:S04]  /*22070*/  LDL.LU R90, [R1+0x1de0] ;  /* 0x001de000015a7983 */ /* 0x002ee80000300800 */
[----:B----4-:R-:W4:Y:S04]  /*22080*/  LDL.LU R91, [R1+0x1ddc] ;  /* 0x001ddc00015b7983 */ /* 0x010f280000300800 */
[----:B------:R0:W-:Y:S04]  /*22090*/  STS.U16 [R14+0x8680], R92 ;  /* 0x0086805c0e007388 */ /* 0x0001e80000000400 */
[----:B------:R1:W-:Y:S04]  /*220a0*/  STS.U16 [R14+0xa80], R93 ;  /* 0x000a805d0e007388 */ /* 0x0003e80000000400 */
[----:B------:R1:W-:Y:S04]  /*220b0*/  STS.U16 [R14+0x8a80], R94 ;  /* 0x008a805e0e007388 */ /* 0x0003e80000000400 */
[----:B0-----:R-:W2:Y:S04]  /*220c0*/  LDL.LU R92, [R1+0x1dd8] ;  /* 0x001dd800015c7983 */ /* 0x001ea80000300800 */
[----:B-1----:R-:W3:Y:S04]  /*220d0*/  LDL.LU R93, [R1+0x1dd4] ;  /* 0x001dd400015d7983 */ /* 0x002ee80000300800 */
[----:B------:R-:W4:Y:S04]  /*220e0*/  LDL.LU R94, [R1+0x1dd0] ;  /* 0x001dd000015e7983 */ /* 0x000f280000300800 */
[----:B------:R0:W-:Y:S04]  /*220f0*/  STS.U16 [R14+0xe80], R95 ;  /* 0x000e805f0e007388 */ /* 0x0001e80000000400 */
[----:B------:R1:W-:Y:S04]  /*22100*/  STS.U16 [R14+0x8e80], R96 ;  /* 0x008e80600e007388 */ /* 0x0003e80000000400 */
[----:B------:R1:W-:Y:S04]  /*22110*/  STS.U16 [R14+0x1280], R97 ;  /* 0x001280610e007388 */ /* 0x0003e80000000400 */
[----:B0-----:R-:W2:Y:S04]  /*22120*/  LDL.LU R95, [R1+0x1dcc] ;  /* 0x001dcc00015f7983 */ /* 0x001ea80000300800 */
[----:B-1----:R-:W3:Y:S04]  /*22130*/  LDL.LU R96, [R1+0x1dc8] ;  /* 0x001dc80001607983 */ /* 0x002ee80000300800 */
[----:B------:R-:W4:Y:S04]  /*22140*/  LDL.LU R97, [R1+0x1dc4] ;  /* 0x001dc40001617983 */ /* 0x000f280000300800 */
[----:B------:R0:W-:Y:S04]  /*22150*/  STS.U16 [R14+0x9280], R13 ;  /* 0x0092800d0e007388 */ /* 0x0001e80000000400 */
[----:B0-----:R-:W2:Y:S04]  /*22160*/  LDL.LU R13, [R1+0x1dc0] ;  /* 0x001dc000010d7983 */ /* 0x001ea80000300800 */
[----:B------:R0:W-:Y:S04]  /*22170*/  STS.U16 [R14+0x1680], R12 ;  /* 0x0016800c0e007388 */ /* 0x0001e80000000400 */
[----:B------:R1:W-:Y:S04]  /*22180*/  STS.U16 [R14+0x9680], R11 ;  /* 0x0096800b0e007388 */ /* 0x0003e80000000400 */
[----:B------:R1:W-:Y:S04]  /*22190*/  STS.U16 [R14+0x1a80], R10 ;  /* 0x001a800a0e007388 */ /* 0x0003e80000000400 */
[----:B0-----:R-:W3:Y:S04]  /*221a0*/  LDL.LU R12, [R1+0x1dbc] ;  /* 0x001dbc00010c7983 */ /* 0x001ee80000300800 */
[----:B-1----:R-:W3:Y:S04]  /*221b0*/  LDL.LU R11, [R1+0x1db8] ;  /* 0x001db800010b7983 */ /* 0x002ee80000300800 */
[----:B------:R-:W3:Y:S04]  /*221c0*/  LDL.LU R10, [R1+0x1db4] ;  /* 0x001db400010a7983 */ /* 0x000ee80000300800 */
[----:B------:R0:W-:Y:S04]  /*221d0*/  STS.U16 [R14+0x9a80], R9 ;  /* 0x009a80090e007388 */ /* 0x0001e80000000400 */
[----:B0-----:R-:W3:Y:S04]  /*221e0*/  LDL.LU R9, [R1+0x1db0] ;  /* 0x001db00001097983 */ /* 0x001ee80000300800 */
[----:B------:R-:W-:Y:S04]  /*221f0*/  STL [R1+0x18c0], R14 ;  /* 0x0018c00e01007387 */ /* 0x000fe80000100800 */
[----:B------:R-:W4:Y:S01]  /*22200*/  LDL R2, [R1+0x1878] ;  /* 0x0018780001027983 */ /* 0x000f220000100800 */
[----:B------:R-:W0:Y:S03]  /*22210*/  S2R R159, SR_TID.X ;  /* 0x00000000009f7919 */ /* 0x000e260000002100 */
        /* <DEDUP_REMOVED lines=18> */
[----:B------:R-:W3:Y:S01]  /*22340*/  LDL R22, [R1+0x1858] ;  /* 0x0018580001167983 */ /* 0x000ee20000100800 */
[----:B0-----:R-:W-:-:S04]  /*22350*/  LOP3.LUT R159, R159, 0x7f, RZ, 0xc0, !PT ;  /* 0x0000007f9f9f7812 */ /* 0x001fc800078ec0ff */
[----:B------:R-:W-:Y:S01]  /*22360*/  ISETP.GE.AND P0, PT, R159, R20, PT ;  /* 0x000000149f00720c */ /* 0x000fe20003f06270 */
[----:B--2---:R0:W-:Y:S04]  /*22370*/  STS.U16 [R13+0x8300], R28 ;  /* 0x0083001c0d007388 */ /* 0x0041e80000000400 */
[----:B0-----:R-:W2:Y:S04]  /*22380*/  LDL R28, [R1+0x1464] ;  /* 0x00146400011c7983 */ /* 0x001ea80000100800 */
[----:B------:R0:W-:Y:S04]  /*22390*/  STS.U16 [R13+0x8b00], R25 ;  /* 0x008b00190d007388 */ /* 0x0001e80000000400 */
[----:B0-----:R-:W2:Y:S04]  /*223a0*/  LDL R25, [R1+0x1854] ;  /* 0x0018540001197983 */ /* 0x001ea80000100800 */
[----:B------:R0:W-:Y:S04]  /*223b0*/  STS.U16 [R13+0x300], R34 ;  /* 0x000300220d007388 */ /* 0x0001e80000000400 */
[----:B------:R-:W-:Y:S04]  /*223c0*/  STS.U16 [R13+0x700], R32 ;  /* 0x000700200d007388 */ /* 0x000fe80000000400 */
[----:B------:R-:W-:Y:S04]  /*223d0*/  STS.U16 [R13+0x8700], R31 ;  /* 0x0087001f0d007388 */ /* 0x000fe80000000400 */
[----:B------:R-:W-:Y:S04]  /*223e0*/  STS.U16 [R13+0xb00], R29 ;  /* 0x000b001d0d007388 */ /* 0x000fe80000000400 */
[----:B------:R1:W-:Y:S04]  /*223f0*/  STS.U16 [R13+0xf00], R27 ;  /* 0x000f001b0d007388 */ /* 0x0003e80000000400 */
[----:B------:R4:W-:Y:S04]  /*22400*/  STS.U16 [R13+0x8f00], R26 ;  /* 0x008f001a0d007388 */ /* 0x0009e80000000400 */
[----:B0-----:R-:W2:Y:S04]  /*22410*/  LDL R34, [R1+0x17d4] ;  /* 0x0017d40001227983 */ /* 0x001ea80000100800 */
[----:B-1----:R-:W2:Y:S04]  /*22420*/  LDL R27, [R1+0x1814] ;  /* 0x00181400011b7983 */ /* 0x002ea80000100800 */
[----:B----4-:R-:W4:Y:S04]  /*22430*/  LDL R26, [R1+0x1818] ;  /* 0x00181800011a7983 */ /* 0x010f280000100800 */
[----:B------:R-:W4:Y:S01]  /*22440*/  LDL R32, [R1+0x17d8] ;  /* 0x0017d80001207983 */ /* 0x000f220000100800 */
[----:B------:R-:W-:-:S03]  /*22450*/  @!P0 IMAD.MOV.U32 R158, RZ, RZ, R2 ;  /* 0x000000ffff9e8224 */ /* 0x000fc600078e0002 */
[----:B------:R-:W4:Y:S04]  /*22460*/  LDL.LU R15, [R1+0x8bc] ;  /* 0x0008bc00010f7983 */ /* 0x000f280000300800 */
[----:B------:R-:W4:Y:S04]  /*22470*/  LDL.LU R17, [R1+0x8b4] ;  /* 0x0008b40001117983 */ /* 0x000f280000300800 */
[----:B------:R-:W4:Y:S04]  /*22480*/  LDL.LU R18, [R1+0x8ac] ;  /* 0x0008ac0001127983 */ /* 0x000f280000300800 */
[----:B------:R-:W4:Y:S01]  /*22490*/  LDL R2, [R1+0x1798] ;  /* 0x0017980001027983 */ /* 0x000f220000100800 */
[----:B------:R-:W-:-:S03]  /*224a0*/  PRMT R97, RZ, 0x7610, R97 ;  /* 0x00007610ff617816 */ /* 0x000fc60000000061 */
[----:B------:R-:W4:Y:S04]  /*224b0*/  LDL R31, [R1+0x1754] ;  /* 0x00175400011f7983 */ /* 0x000f280000100800 */
[----:B------:R-:W4:Y:S01]  /*224c0*/  LDL R29, [R1+0x1758] ;  /* 0x00175800011d7983 */ /* 0x000f220000100800 */
[----:B---3--:R-:W-:Y:S02]  /*224d0*/  PRMT R96, RZ, 0x7610, R96 ;  /* 0x00007610ff607816 */ /* 0x008fe40000000060 */
[----:B------:R-:W-:Y:S02]  /*224e0*/  PRMT R95, RZ, 0x7610, R95 ;  /* 0x00007610ff5f7816 */ /* 0x000fe4000000005f */
[----:B------:R-:W-:Y:S01]  /*224f0*/  PRMT R94, RZ, 0x7610, R94 ;  /* 0x00007610ff5e7816 */ /* 0x000fe2000000005e */
[----:B--2---:R-:W-:-:S02]  /*22500*/  @!P0 IMAD.MOV.U32 R159, RZ, RZ, R28 ;  /* 0x000000ffff9f8224 */ /* 0x004fc400078e001c */
[----:B------:R-:W2:Y:S04]  /*22510*/  LDL R28, [R1+0x1794] ;  /* 0x00179400011c7983 */ /* 0x000ea80000100800 */
[----:B------:R0:W3:Y:S02]  /*22520*/  @!P0 LDG.E.U16 R97, desc[UR60][R158.64] ;  /* 0x0000003c9e618981 */ /* 0x0000e4000c1e1500 */
[----:B0-----:R-:W-:Y:S01]  /*22530*/  @!P0 MOV R158, R22 ;  /* 0x00000016009e8202 */ /* 0x001fe20000000f00 */
[----:B------:R-:W-:Y:S01]  /*22540*/  @!P0 IMAD.MOV.U32 R159, RZ, RZ, R25 ;  /* 0x000000ffff9f8224 */ /* 0x000fe200078e0019 */
[----:B------:R-:W3:Y:S04]  /*22550*/  LDL R22, [R1+0x1718] ;  /* 0x0017180001167983 */ /* 0x000ee80000100800 */
[----:B------:R-:W3:Y:S04]  /*22560*/  LDL R25, [R1+0x1714] ;  /* 0x0017140001197983 */ /* 0x000ee80000100800 */
[----:B------:R0:W3:Y:S02]  /*22570*/  @!P0 LDG.E.U16 R96, desc[UR60][R158.64] ;  /* 0x0000003c9e608981 */ /* 0x0000e4000c1e1500 */
[----:B0-----:R-:W-:-:S02]  /*22580*/  @!P0 IMAD.MOV.U32 R159, RZ, RZ, R27 ;  /* 0x000000ffff9f8224 */ /* 0x001fc400078e001b */
[----:B------:R-:W3:Y:S01]  /*22590*/  LDL R27, [R1+0x16d4] ;  /* 0x0016d400011b7983 */ /* 0x000ee20000100800 */
[----:B----4-:R-:W-:-:S03]  /*225a0*/  @!P0 IMAD.MOV.U32 R158, RZ, RZ, R26 ;  /* 0x000000ffff9e8224 */ /* 0x010fc600078e001a */
[----:B------:R-:W4:Y:S04]  /*225b0*/  LDL R26, [R1+0x16d8] ;  /* 0x0016d800011a7983 */ /* 0x000f280000100800 */
[----:B------:R0:W4:Y:S02]  /*225c0*/  @!P0 LDG.E.U16 R95, desc[UR60][R158.64] ;  /* 0x0000003c9e5f8981 */ /* 0x000124000c1e1500 */
[----:B0-----:R-:W-:Y:S02]  /*225d0*/  @!P0 IMAD.MOV.U32 R158, RZ, RZ, R32 ;  /* 0x000000ffff9e8224 */ /* 0x001fe400078e0020 */
[----:B------:R-:W-:Y:S01]  /*225e0*/  @!P0 IMAD.MOV.U32 R159, RZ, RZ, R34 ;  /* 0x000000ffff9f8224 */ /* 0x000fe200078e0022 */
[----:B------:R-:W-:Y:S01]  /*225f0*/  PRMT R93, RZ, 0x7610, R93 ;  /* 0x00007610ff5d7816 */ /* 0x000fe2000000005d */
[----:B------:R-:W4:Y:S04]  /*22600*/  LDL R34, [R1+0x1614] ;  /* 0x0016140001227983 */ /* 0x000f280000100800 */
[----:B------:R0:W4:Y:S01]  /*22610*/  @!P0 LDG.E.U16 R94, desc[UR60][R158.64] ;  /* 0x0000003c9e5e8981 */ /* 0x000122000c1e1500 */
[----:B------:R-:W-:-:S02]  /*22620*/  PRMT R92, RZ, 0x7610, R92 ;  /* 0x00007610ff5c7816 */ /* 0x000fc4000000005c */
[----:B------:R-:W-:Y:S01]  /*22630*/  PRMT R91, RZ, 0x7610, R91 ;  /* 0x00007610ff5b7816 */ /* 0x000fe2000000005b */
[----:B------:R-:W4:Y:S01]  /*22640*/  LDL R32, [R1+0x1618] ;  /* 0x0016180001207983 */ /* 0x000f220000100800 */
[----:B0-----:R-:W-:-:S03]  /*22650*/  @!P0 IMAD.MOV.U32 R158, RZ, RZ, R2 ;  /* 0x000000ffff9e8224 */ /* 0x001fc600078e0002 */
[----:B------:R-:W4:Y:S01]  /*22660*/  LDL R2, [R1+0x1698] ;  /* 0x0016980001027983 */ /* 0x000f220000100800 */
[----:B------:R-:W-:Y:S01]  /*22670*/  PRMT R90, RZ, 0x7610, R90 ;  /* 0x00007610ff5a7816 */ /* 0x000fe2000000005a */
[----:B--2---:R-:W-:Y:S02]  /*22680*/  @!P0 IMAD.MOV.U32 R159, RZ, RZ, R28 ;  /* 0x000000ffff9f8224 */ /* 0x004fe400078e001c */
[----:B------:R-:W2:Y:S04]  /*22690*/  LDL R28, [R1+0x1694] ;  /* 0x00169400011c7983 */ /* 0x000ea80000100800 */
[----:B------:R0:W2:Y:S02]  /*226a0*/  @!P0 LDG.E.U16 R93, desc[UR60][R158.64] ;  /* 0x0000003c9e5d8981 */ /* 0x0000a4000c1e1500 */
[----:B0-----:R-:W-:-:S02]  /*226b0*/  @!P0 IMAD.MOV.U32 R158, RZ, RZ, R29 ;  /* 0x000000ffff9e8224 */ /* 0x001fc400078e001d */
[----:B------:R-:W-:Y:S01]  /*226c0*/  @!P0 IMAD.MOV.U32 R159, RZ, RZ, R31 ;  /* 0x000000ffff9f8224 */ /* 0x000fe200078e001f */
[----:B------:R-:W2:Y:S04]  /*226d0*/  LDL R29, [R1+0x1598] ;  /* 0x00159800011d7983 */ /* 0x000ea80000100800 */
[----:B------:R3:W2:Y:S04]  /*226e0*/  @!P0 LDG.E.U16 R92, desc[UR60][R158.64] ;  /* 0x0000003c9e5c8981 */ /* 0x0006a8000c1e1500 */
[----:B------:R-:W2:Y:S01]  /*226f0*/  LDL R31, [R1+0x1594] ;  /* 0x00159400011f7983 */ /* 0x000ea20000100800 */
[----:B---3--:R-:W-:-:S02]  /*22700*/  @!P0 IMAD.MOV.U32 R158, RZ, RZ, R22 ;  /* 0x000000ffff9e8224 */ /* 0x008fc400078e0016 */
[----:B------:R-:W-:Y:S01]  /*22710*/  @!P0 IMAD.MOV.U32 R159, RZ, RZ, R25 ;  /* 0x000000ffff9f8224 */ /* 0x000fe200078e0019 */
[----:B------:R-:W3:Y:S04]  /*22720*/  LDL R22, [R1+0x1658] ;  /* 0x0016580001167983 */ /* 0x000ee80000100800 */
[----:B------:R-:W3:Y:S04]  /*22730*/  LDL R25, [R1+0x1654] ;  /* 0x0016540001197983 */ /* 0x000ee80000100800 */
[----:B------:R4:W3:Y:S02]  /*22740*/  @!P0 LDG.E.U16 R91, desc[UR60][R158.64] ;  /* 0x0000003c9e5b8981 */ /* 0x0008e4000c1e1500 */
[----:B----4-:R-:W-:-:S02]  /*22750*/  @!P0 IMAD.MOV.U32 R158, RZ, RZ, R26 ;  /* 0x000000ffff9e8224 */ /* 0x010fc400078e001a */
[----:B------:R-:W-:Y:S01]  /*22760*/  @!P0 IMAD.MOV.U32 R159, RZ, RZ, R27 ;  /* 0x000000ffff9f8224 */ /* 0x000fe200078e001b */
[----:B------:R-:W4:Y:S04]  /*22770*/  LDL R26, [R1+0x15d8] ;  /* 0x0015d800011a7983 */ /* 0x000f280000100800 */
[----:B------:R-:W4:Y:S04]  /*22780*/  LDL R27, [R1+0x15d4] ;  /* 0x0015d400011b7983 */ /* 0x000f280000100800 */
[----:B------:R0:W4:Y:S02]  /*22790*/  @!P0 LDG.E.U16 R90, desc[UR60][R158.64] ;  /* 0x0000003c9e5a8981 */ /* 0x000124000c1e1500 */
[----:B0-----:R-:W-:-:S02]  /*227a0*/  @!P0 IMAD.MOV.U32 R158, RZ, RZ, R2 ;  /* 0x000000ffff9e8224 */ /* 0x001fc400078e0002 */
[----:B------:R-:W4:Y:S01]  /*227b0*/  LDL R2, [R1+0x1558] ;  /* 0x0015580001027983 */ /* 0x000f220000100800 */
[----:B------:R-:W-:Y:S02]  /*227c0*/  PRMT R89, RZ, 0x7610, R89 ;  /* 0x00007610ff597816 */ /* 0x000fe40000000059 */
[----:B------:R-:W-:Y:S02]  /*227d0*/  PRMT R88, RZ, 0x7610, R88 ;  /* 0x00007610ff587816 */ /* 0x000fe40000000058 */
[----:B------:R-:W-:Y:S02]  /*227e0*/  PRMT R87, RZ, 0x7610, R87 ;  /* 0x00007610ff577816 */ /* 0x000fe40000000057 */
[----:B------:R-:W-:Y:S02]  /*227f0*/  PRMT R86, RZ, 0x7610, R86 ;  /* 0x00007610ff567816 */ /* 0x000fe40000000056 */
[----:B------:R-:W-:Y:S01]  /*22800*/  PRMT R85, RZ, 0x7610, R85 ;  /* 0x00007610ff557816 */ /* 0x000fe20000000055 */
[----:B--2---:R-:W-:-:S02]  /*22810*/  @!P0 IMAD.MOV.U32 R159, RZ, RZ, R28 ;  /* 0x000000ffff9f8224 */ /* 0x004fc400078e001c */
[----:B------:R-:W2:Y:S04]  /*22820*/  LDL R28, [R1+0x1554] ;  /* 0x00155400011c7983 */ /* 0x000ea80000100800 */
[----:B------:R3:W2:Y:S02]  /*22830*/  @!P0 LDG.E.U16 R89, desc[UR60][R158.64] ;  /* 0x0000003c9e598981 */ /* 0x0006a4000c1e1500 */
[----:B---3--:R-:W-:Y:S02]  /*22840*/  @!P0 IMAD.MOV.U32 R158, RZ, RZ, R22 ;  /* 0x000000ffff9e8224 */ /* 0x008fe400078e0016 */
[----:B------:R-:W3:Y:S01]  /*22850*/  LDL R22, [R1+0x1518] ;  /* 0x0015180001167983 */ /* 0x000ee20000100800 */
[----:B------:R-:W-:-:S03]  /*22860*/  @!P0 IMAD.MOV.U32 R159, RZ, RZ, R25 ;  /* 0x000000ffff9f8224 */ /* 0x000fc600078e0019 */
[----:B------:R-:W3:Y:S04]  /*22870*/  LDL R25, [R1+0x1514] ;  /* 0x0015140001197983 */ /* 0x000ee80000100800 */
[----:B------:R0:W3:Y:S02]  /*22880*/  @!P0 LDG.E.U16 R88, desc[UR60][R158.64] ;  /* 0x0000003c9e588981 */ /* 0x0000e4000c1e1500 */
[----:B0-----:R-:W-:Y:S02]  /*22890*/  @!P0 IMAD.MOV.U32 R158, RZ, RZ, R32 ;  /* 0x000000ffff9e8224 */ /* 0x001fe400078e0020 */
[----:B------:R-:W-:Y:S01]  /*228a0*/  @!P0 IMAD.MOV.U32 R159, RZ, RZ, R34 ;  /* 0x000000ffff9f8224 */ /* 0x000fe200078e0022 */
[----:B------:R-:W-:Y:S01]  /*228b0*/  PRMT R84, RZ, 0x7610, R84 ;  /* 0x00007610ff547816 */ /* 0x000fe20000000054 */
[----:B------:R-:W3:Y:S04]  /*228c0*/  LDL R34, [R1+0xc44] ;  /* 0x000c440001227983 */ /* 0x000ee80000100800 */
[----:B------:R4:W3:Y:S04]  /*228d0*/  @!P0 LDG.E.U16 R87, desc[UR60][R158.64] ;  /* 0x0000003c9e578981 */ /* 0x0008e8000c1e1500 */
[----:B------:R-:W3:Y:S01]  /*228e0*/  LDL R32, [R1+0xc48] ;  /* 0x000c480001207983 */ /* 0x000ee20000100800 */
[----:B----4-:R-:W-:-:S02]  /*228f0*/  @!P0 IMAD.MOV.U32 R158, RZ, RZ, R26 ;  /* 0x000000ffff9e8224 */ /* 0x010fc400078e001a */
[----:B------:R-:W-:Y:S01]  /*22900*/  @!P0 IMAD.MOV.U32 R159, RZ, RZ, R27 ;  /* 0x000000ffff9f8224 */ /* 0x000fe200078e001b */
[----:B------:R-:W4:Y:S04]  /*22910*/  LDL R26, [R1+0x14d8] ;  /* 0x0014d800011a7983 */ /* 0x000f280000100800 */
[----:B------:R0:W4:Y:S04]  /*22920*/  @!P0 LDG.E.U16 R86, desc[UR60][R158.64] ;  /* 0x0000003c9e568981 */ /* 0x000128000c1e1500 */
[----:B------:R-:W4:Y:S01]  /*22930*/  LDL R27, [R1+0x14d4] ;  /* 0x0014d400011b7983 */ /* 0x000f220000100800 */
[----:B0-----:R-:W-:-:S02]  /*22940*/  @!P0 IMAD.MOV.U32 R158, RZ, RZ, R29 ;  /* 0x000000ffff9e8224 */ /* 0x001fc400078e001d */
[----:B------:R-:W-:Y:S01]  /*22950*/  @!P0 IMAD.MOV.U32 R159, RZ, RZ, R31 ;  /* 0x000000ffff9f8224 */ /* 0x000fe200078e001f */
[----:B------:R-:W-:Y:S01]  /*22960*/  PRMT R83, RZ, 0x7610, R83 ;  /* 0x00007610ff537816 */ /* 0x000fe20000000053 */
[----:B------:R-:W4:Y:S04]  /*22970*/  LDL R31, [R1+0xbc4] ;  /* 0x000bc400011f7983 */ /* 0x000f280000100800 */
[----:B------:R0:W4:Y:S04]  /*22980*/  @!P0 LDG.E.U16 R85, desc[UR60][R158.64] ;  /* 0x0000003c9e558981 */ /* 0x000128000c1e1500 */
[----:B------:R-:W4:Y:S01]  /*22990*/  LDL R29, [R1+0xbc8] ;  /* 0x000bc800011d7983 */ /* 0x000f220000100800 */
[----:B0-----:R-:W-:-:S03]  /*229a0*/  @!P0 IMAD.MOV.U32 R158, RZ, RZ, R2 ;  /* 0x000000ffff9e8224 */ /* 0x001fc600078e0002 */
[----:B------:R-:W4:Y:S01]  /*229b0*/  LDL R2, [R1+0x1498] ;  /* 0x0014980001027983 */ /* 0x000f220000100800 */
[----:B------:R-:W-:Y:S01]  /*229c0*/  PRMT R82, RZ, 0x7610, R82 ;  /* 0x00007610ff527816 */ /* 0x000fe20000000052 */
[----:B--2---:R-:W-:Y:S02]  /*229d0*/  @!P0 IMAD.MOV.U32 R159, RZ, RZ, R28 ;  /* 0x000000ffff9f8224 */ /* 0x004fe400078e001c */
[----:B------:R-:W2:Y:S04]  /*229e0*/  LDL R28, [R1+0x1494] ;  /* 0x00149400011c7983 */ /* 0x000ea80000100800 */
[----:B------:R3:W2:Y:S02]  /*229f0*/  @!P0 LDG.E.U16 R84, desc[UR60][R158.64] ;  /* 0x0000003c9e548981 */ /* 0x0006a4000c1e1500 */
[----:B---3--:R-:W-:-:S02]  /*22a00*/  @!P0 IMAD.MOV.U32 R158, RZ, RZ, R22 ;  /* 0x000000ffff9e8224 */ /* 0x008fc400078e0016 */
[----:B------:R-:W3:Y:S01]  /*22a10*/  LDL R22, [R1+0xc08] ;  /* 0x000c080001167983 */ /* 0x000ee20000100800 */
[----:B------:R-:W-:-:S03]  /*22a20*/  @!P0 IMAD.MOV.U32 R159, RZ, RZ, R25 ;  /* 0x000000ffff9f8224 */ /* 0x000fc600078e0019 */
[----:B------:R-:W3:Y:S04]  /*22a30*/  LDL R25, [R1+0xc04] ;  /* 0x000c040001197983 */ /* 0x000ee80000100800 */
[----:B------:R4:W3:Y:S02]  /*22a40*/  @!P0 LDG.E.U16 R83, desc[UR60][R158.64] ;  /* 0x0000003c9e538981 */ /* 0x0008e4000c1e1500 */
[----:B----4-:R-:W-:Y:S02]  /*22a50*/  @!P0 IMAD.MOV.U32 R158, RZ, RZ, R26 ;  /* 0x000000ffff9e8224 */ /* 0x010fe400078e001a */
[----:B------:R-:W4:Y:S01]  /*22a60*/  LDL R26, [R1+0xb88] ;  /* 0x000b8800011a7983 */ /* 0x000f220000100800 */
[----:B------:R-:W-:-:S03]  /*22a70*/  @!P0 IMAD.MOV.U32 R159, RZ, RZ, R27 ;  /* 0x000000ffff9f8224 */ /* 0x000fc600078e001b */
[----:B------:R-:W4:Y:S04]  /*22a80*/  LDL R27, [R1+0xb84] ;  /* 0x000b8400011b7983 */ /* 0x000f280000100800 */
[----:B------:R0:W4:Y:S02]  /*22a90*/  @!P0 LDG.E.U16 R82, desc[UR60][R158.64] ;  /* 0x0000003c9e528981 */ /* 0x000124000c1e1500 */
[----:B0-----:R-:W-:Y:S02]  /*22aa0*/  @!P0 IMAD.MOV.U32 R158, RZ, RZ, R2 ;  /* 0x000000ffff9e8224 */ /* 0x001fe400078e0002 */
[----:B------:R-:W4:Y:S01]  /*22ab0*/  LDL R2, [R1+0xb48] ;  /* 0x000b480001027983 */ /* 0x000f220000100800 */
[----:B------:R-:W-:Y:S02]  /*22ac0*/  PRMT R81, RZ, 0x7610, R81 ;  /* 0x00007610ff517816 */ /* 0x000fe40000000051 */
[----:B------:R-:W-:-:S02]  /*22ad0*/  PRMT R80, RZ, 0x7610, R80 ;  /* 0x00007610ff507816 */ /* 0x000fc40000000050 */
[----:B------:R-:W-:Y:S02]  /*22ae0*/  PRMT R79, RZ, 0x7610, R79 ;  /* 0x00007610ff4f7816 */ /* 0x000fe4000000004f */
[----:B------:R-:W-:Y:S02]  /*22af0*/  PRMT R78, RZ, 0x7610, R78 ;  /* 0x00007610ff4e7816 */ /* 0x000fe4000000004e */
[----:B------:R-:W-:Y:S01]  /*22b00*/  PRMT R77, RZ, 0x7610, R77 ;  /* 0x00007610ff4d7816 */ /* 0x000fe2000000004d */
[----:B--2---:R-:W-:Y:S02]  /*22b10*/  @!P0 IMAD.MOV.U32 R159, RZ, RZ, R28 ;  /* 0x000000ffff9f8224 */ /* 0x004fe400078e001c */
[----:B------:R-:W2:Y:S04]  /*22b20*/  LDL R28, [R1+0xb44] ;  /* 0x000b4400011c7983 */ /* 0x000ea80000100800 */
[----:B------:R0:W2:Y:S02]  /*22b30*/  @!P0 LDG.E.U16 R81, desc[UR60][R158.64] ;  /* 0x0000003c9e518981 */ /* 0x0000a4000c1e1500 */
[----:B0-----:R-:W-:-:S02]  /*22b40*/  @!P0 IMAD.MOV.U32 R158, RZ, RZ, R32 ;  /* 0x000000ffff9e8224 */ /* 0x001fc400078e0020 */
[----:B------:R-:W-:Y:S01]  /*22b50*/  @!P0 IMAD.MOV.U32 R159, RZ, RZ, R34 ;  /* 0x000000ffff9f8224 */ /* 0x000fe200078e0022 */
        /* <DEDUP_REMOVED lines=9> */
[----:B------:R-:W3:Y:S04]  /*22bf0*/  LDL R29, [R1+0xa44] ;  /* 0x000a4400011d7983 */ /* 0x000ee80000100800 */
[----:B------:R4:W3:Y:S02]  /*22c00*/  @!P0 LDG.E.U16 R78, desc[UR60][R158.64] ;  /* 0x0000003c9e4e8981 */ /* 0x0008e4000c1e1500 */
[----:B----4-:R-:W-:-:S02]  /*22c10*/  @!P0 IMAD.MOV.U32 R158, RZ, RZ, R26 ;  /* 0x000000ffff9e8224 */ /* 0x010fc400078e001a */
        /* <DEDUP_REMOVED lines=9> */
[----:B------:R-:W-:Y:S01]  /*22cb0*/  PRMT R73, RZ, 0x7610, R73 ;  /* 0x00007610ff497816 */ /* 0x000fe20000000049 */
[----:B--2---:R-:W-:Y:S02]  /*22cc0*/  @!P0 IMAD.MOV.U32 R159, RZ, RZ, R28 ;  /* 0x000000ffff9f8224 */ /* 0x004fe400078e001c */
[----:B------:R-:W2:Y:S04]  /*22cd0*/  LDL R28, [R1+0xa48] ;  /* 0x000a4800011c7983 */ /* 0x000ea80000100800 */
[----:B------:R3:W2:Y:S04]  /*22ce0*/  @!P0 LDG.E.U16 R76, desc[UR60][R158.64] ;  /* 0x0000003c9e4c8981 */ /* 0x0006a8000c1e1500 */
[----:B------:R-:W2:Y:S01]  /*22cf0*/  LDL.LU R31, [R1+0xa04] ;  /* 0x000a0400011f7983 */ /* 0x000ea20000300800 */
[----:B---3--:R-:W-:-:S03]  /*22d00*/  @!P0 IMAD.MOV.U32 R158, RZ, RZ, R22 ;  /* 0x000000ffff9e8224 */ /* 0x008fc600078e0016 */
[----:B------:R-:W3:Y:S01]  /*22d10*/  LDL R22, [R1+0xa08] ;  /* 0x000a080001167983 */ /* 0x000ee20000100800 */
[----:B------:R-:W-:-:S03]  /*22d20*/  @!P0 IMAD.MOV.U32 R159, RZ, RZ, R25 ;  /* 0x000000ffff9f8224 */ /* 0x000fc600078e0019 */
[----:B------:R-:W3:Y:S04]  /*22d30*/  LDL.LU R38, [R1+0x9c4] ;  /* 0x0009c40001267983 */ /* 0x000ee80000300800 */
[----:B------:R4:W3:Y:S04]  /*22d40*/  @!P0 LDG.E.U16 R75, desc[UR60][R158.64] ;  /* 0x0000003c9e4b8981 */ /* 0x0008e8000c1e1500 */
[----:B------:R-:W3:Y:S01]  /*22d50*/  LDL.LU R25, [R1+0x988] ;  /* 0x0009880001197983 */ /* 0x000ee20000300800 */
[----:B----4-:R-:W-:-:S03]  /*22d60*/  @!P0 IMAD.MOV.U32 R158, RZ, RZ, R26 ;  /* 0x000000ffff9e8224 */ /* 0x010fc600078e001a */
[----:B------:R-:W4:Y:S01]  /*22d70*/  LDL R26, [R1+0x9c8] ;  /* 0x0009c800011a7983 */ /* 0x000f220000100800 */
[----:B------:R-:W-:-:S03]  /*22d80*/  @!P0 IMAD.MOV.U32 R159, RZ, RZ, R27 ;  /* 0x000000ffff9f8224 */ /* 0x000fc600078e001b */
[----:B------:R-:W4:Y:S04]  /*22d90*/  LDL.LU R27, [R1+0x948] ;  /* 0x00094800011b7983 */ /* 0x000f280000300800 */
[----:B------:R0:W4:Y:S01]  /*22da0*/  @!P0 LDG.E.U16 R74, desc[UR60][R158.64] ;  /* 0x0000003c9e4a8981 */ /* 0x000122000c1e1500 */
[----:B------:R-:W-:Y:S02]  /*22db0*/  PRMT R72, RZ, 0x7610, R72 ;  /* 0x00007610ff487816 */ /* 0x000fe40000000048 */
[----:B------:R-:W-:Y:S01]  /*22dc0*/  PRMT R71, RZ, 0x7610, R71 ;  /* 0x00007610ff477816 */ /* 0x000fe20000000047 */
[----:B------:R-:W4:Y:S04]  /*22dd0*/  LDL R40, [R1+0x904] ;  /* 0x0009040001287983 */ /* 0x000f280000100800 */
[----:B------:R-:W4:Y:S01]  /*22de0*/  LDL R34, [R1+0x908] ;  /* 0x0009080001227983 */ /* 0x000f220000100800 */
[----:B0-----:R-:W-:Y:S01]  /*22df0*/  @!P0 IMAD.MOV.U32 R159, RZ, RZ, R32 ;  /* 0x000000ffff9f8224 */ /* 0x001fe200078e0020 */
[----:B------:R-:W-:-:S02]  /*22e00*/  PRMT R70, RZ, 0x7610, R70 ;  /* 0x00007610ff467816 */ /* 0x000fc40000000046 */
[----:B------:R-:W4:Y:S01]  /*22e10*/  LDL R32, [R1+0x184c] ;  /* 0x00184c0001207983 */ /* 0x000f220000100800 */
[----:B------:R-:W-:-:S03]  /*22e20*/  @!P0 IMAD.MOV.U32 R158, RZ, RZ, R2 ;  /* 0x000000ffff9e8224 */ /* 0x000fc600078e0002 */
[----:B------:R-:W4:Y:S04]  /*22e30*/  LDL R2, [R1+0x984] ;  /* 0x0009840001027983 */ /* 0x000f280000100800 */
[----:B------:R0:W4:Y:S02]  /*22e40*/  @!P0 LDG.E.U16 R73, desc[UR60][R158.64] ;  /* 0x0000003c9e498981 */ /* 0x000124000c1e1500 */
[----:B0-----:R-:W-:Y:S02]  /*22e50*/  @!P0 IMAD.MOV.U32 R159, RZ, RZ, R29 ;  /* 0x000000ffff9f8224 */ /* 0x001fe400078e001d */
[----:B------:R-:W4:Y:S01]  /*22e60*/  LDL R29, [R1+0x944] ;  /* 0x00094400011d7983 */ /* 0x000f220000100800 */
[----:B------:R-:W-:Y:S01]  /*22e70*/  PRMT R69, RZ, 0x7610, R69 ;  /* 0x00007610ff457816 */ /* 0x000fe20000000045 */
[----:B--2---:R-:W-:-:S02]  /*22e80*/  @!P0 IMAD.MOV.U32 R158, RZ, RZ, R28 ;  /* 0x000000ffff9e8224 */ /* 0x004fc400078e001c */
[----:B------:R-:W2:Y:S04]  /*22e90*/  LDL R28, [R1+0x8c4] ;  /* 0x0008c400011c7983 */ /* 0x000ea80000100800 */
[----:B------:R0:W2:Y:S02]  /*22ea0*/  @!P0 LDG.E.U16 R72, desc[UR60][R158.64] ;  /* 0x0000003c9e488981 */ /* 0x0000a4000c1e1500 */
[----:B0-----:R-:W-:Y:S02]  /*22eb0*/  @!P0 IMAD.MOV.U32 R159, RZ, RZ, R31 ;  /* 0x000000ffff9f8224 */ /* 0x001fe400078e001f */
[----:B---3--:R-:W-:Y:S02]  /*22ec0*/  @!P0 IMAD.MOV.U32 R158, RZ, RZ, R22 ;  /* 0x000000ffff9e8224 */ /* 0x008fe400078e0016 */
[----:B------:R-:W3:Y:S04]  /*22ed0*/  LDL R22, [R1+0x8c8] ;  /* 0x0008c80001167983 */ /* 0x000ee80000100800 */
[----:B------:R0:W3:Y:S02]  /*22ee0*/  @!P0 LDG.E.U16 R71, desc[UR60][R158.64] ;  /* 0x0000003c9e478981 */ /* 0x0000e4000c1e1500 */
[----:B0-----:R-:W-:-:S02]  /*22ef0*/  @!P0 IMAD.MOV.U32 R159, RZ, RZ, R38 ;  /* 0x000000ffff9f8224 */ /* 0x001fc400078e0026 */
[----:B----4-:R-:W-:Y:S02]  /*22f00*/  @!P0 IMAD.MOV.U32 R158, RZ, RZ, R26 ;  /* 0x000000ffff9e8224 */ /* 0x010fe400078e001a */
[----:B------:R-:W4:Y:S04]  /*22f10*/  LDL R26, [R1+0xc5c] ;  /* 0x000c5c00011a7983 */ /* 0x000f280000100800 */
[----:B------:R0:W4:Y:S02]  /*22f20*/  @!P0 LDG.E.U16 R70, desc[UR60][R158.64] ;  /* 0x0000003c9e468981 */ /* 0x000124000c1e1500 */
[----:B0-----:R-:W-:Y:S01]  /*22f30*/  @!P0 MOV R158, R25 ;  /* 0x00000019009e8202 */ /* 0x001fe20000000f00 */
[----:B------:R-:W-:Y:S02]  /*22f40*/  @!P0 IMAD.MOV.U32 R159, RZ, RZ, R2 ;  /* 0x000000ffff9f8224 */ /* 0x000fe400078e0002 */
[----:B------:R-:W4:Y:S04]  /*22f50*/  LDL R2, [R1+0x1460] ;  /* 0x0014600001027983 */ /* 0x000f280000100800 */
[----:B------:R0:W4:Y:S02]  /*22f60*/  @!P0 LDG.E.U16 R69, desc[UR60][R158.64] ;  /* 0x0000003c9e458981 */ /* 0x000124000c1e1500 */
[----:B0-----:R-:W-:-:S02]  /*22f70*/  @!P0 IMAD.MOV.U32 R159, RZ, RZ, R29 ;  /* 0x000000ffff9f8224 */ /* 0x001fc400078e001d */
[----:B------:R-:W4:Y:S01]  /*22f80*/  LDL R29, [R1+0x1850] ;  /* 0x00185000011d7983 */ /* 0x000f220000100800 */
[----:B------:R-:W-:Y:S01]  /*22f90*/  PRMT R68, RZ, 0x7610, R68 ;  /* 0x00007610ff447816 */ /* 0x000fe20000000044 */
[----:B------:R-:W-:Y:S01]  /*22fa0*/  @!P0 IMAD.MOV.U32 R158, RZ, RZ, R27 ;  /* 0x000000ffff9e8224 */ /* 0x000fe200078e001b */
[----:B------:R-:W-:-:S04]  /*22fb0*/  PRMT R67, RZ, 0x7610, R67 ;  /* 0x00007610ff437816 */ /* 0x000fc80000000043 */
[----:B------:R0:W4:Y:S01]  /*22fc0*/  @!P0 LDG.E.U16 R68, desc[UR60][R158.64] ;  /* 0x0000003c9e448981 */ /* 0x000122000c1e1500 */
[----:B------:R-:W-:Y:S01]  /*22fd0*/  PRMT R66, RZ, 0x7610, R66 ;  /* 0x00007610ff427816 */ /* 0x000fe20000000042 */
[----:B0-----:R-:W-:Y:S02]  /*22fe0*/  @!P0 IMAD.MOV.U32 R158, RZ, RZ, R34 ;  /* 0x000000ffff9e8224 */ /* 0x001fe400078e0022 */
[----:B------:R-:W-:Y:S01]  /*22ff0*/  @!P0 IMAD.MOV.U32 R159, RZ, RZ, R40 ;  /* 0x000000ffff9f8224 */ /* 0x000fe200078e0028 */
[----:B------:R-:W-:Y:S01]  /*23000*/  PRMT R65, RZ, 0x7610, R65 ;  /* 0x00007610ff417816 */ /* 0x000fe20000000041 */
[----:B------:R-:W4:Y:S04]  /*23010*/  LDL R40, [R1+0x17cc] ;  /* 0x0017cc0001287983 */ /* 0x000f280000100800 */
[----:B------:R2:W4:Y:S01]  /*23020*/  @!P0 LDG.E.U16 R67, desc[UR60][R158.64] ;  /* 0x0000003c9e438981 */ /* 0x000522000c1e1500 */
[----:B------:R-:W-:-:S03]  /*23030*/  PRMT R64, RZ, 0x7610, R64 ;  /* 0x00007610ff407816 */ /* 0x000fc60000000040 */
[----:B------:R-:W4:Y:S01]  /*23040*/  LDL R34, [R1+0x17d0] ;  /* 0x0017d00001227983 */ /* 0x000f220000100800 */
[----:B--2---:R-:W-:-:S03]  /*23050*/  @!P0 IMAD.MOV.U32 R159, RZ, RZ, R28 ;  /* 0x000000ffff9f8224 */ /* 0x004fc600078e001c */
[----:B------:R-:W2:Y:S01]  /*23060*/  LDL R28, [R1+0x178c] ;  /* 0x00178c00011c7983 */ /* 0x000ea20000100800 */
[----:B---3--:R-:W-:-:S03]  /*23070*/  @!P0 IMAD.MOV.U32 R158, RZ, RZ, R22 ;  /* 0x000000ffff9e8224 */ /* 0x008fc600078e0016 */
[----:B------:R-:W3:Y:S04]  /*23080*/  LDL R22, [R1+0x1790] ;  /* 0x0017900001167983 */ /* 0x000ee80000100800 */
[----:B------:R4:W2:Y:S02]  /*23090*/  @!P0 LDG.E.U16 R66, desc[UR60][R158.64] ;  /* 0x0000003c9e428981 */ /* 0x0008a4000c1e1500 */
[----:B----4-:R-:W-:Y:S02]  /*230a0*/  @!P0 IMAD.MOV.U32 R159, RZ, RZ, R26 ;  /* 0x000000ffff9f8224 */ /* 0x010fe400078e001a */
[----:B------:R-:W4:Y:S01]  /*230b0*/  LDL R26, [R1+0x174c] ;  /* 0x00174c00011a7983 */ /* 0x000f220000100800 */
[----:B------:R-:W-:-:S03]  /*230c0*/  @!P0 IMAD.MOV.U32 R158, RZ, RZ, R2 ;  /* 0x000000ffff9e8224 */ /* 0x000fc600078e0002 */
[----:B------:R-:W4:Y:S04]  /*230d0*/  LDL R2, [R1+0x1750] ;  /* 0x0017500001027983 */ /* 0x000f280000100800 */
[----:B------:R0:W4:Y:S02]  /*230e0*/  @!P0 LDG.E.U16 R65, desc[UR60][R158.64] ;  /* 0x0000003c9e418981 */ /* 0x000124000c1e1500 */
[----:B0-----:R-:W-:Y:S02]  /*230f0*/  @!P0 IMAD.MOV.U32 R158, RZ, RZ, R29 ;  /* 0x000000ffff9e8224 */ /* 0x001fe400078e001d */
[----:B------:R-:W-:Y:S01]  /*23100*/  @!P0 IMAD.MOV.U32 R159, RZ, RZ, R32 ;  /* 0x000000ffff9f8224 */ /* 0x000fe200078e0020 */
[----:B------:R-:W4:Y:S04]  /*23110*/  LDL R29, [R1+0x1710] ;  /* 0x00171000011d7983 */ /* 0x000f280000100800 */
[----:B------:R0:W4:Y:S04]  /*23120*/  @!P0 LDG.E.U16 R64, desc[UR60][R158.64] ;  /* 0x0000003c9e408981 */ /* 0x000128000c1e1500 */
[----:B------:R-:W4:Y:S04]  /*23130*/  LDL R32, [R1+0x170c] ;  /* 0x00170c0001207983 */ /* 0x000f280000100800 */
[----:B------:R-:W0:Y:S04]  /*23140*/  LDL R158, [R1+0x180c] ;  /* 0x00180c00019e7983 */ /* 0x000e280000100800 */
[----:B------:R-:W0:Y:S01]  /*23150*/  LDL R159, [R1+0x1810] ;  /* 0x00181000019f7983 */ /* 0x000e220000100800 */
[----:B------:R-:W-:-:S02]  /*23160*/  PRMT R63, RZ, 0x7610, R63 ;  /* 0x00007610ff3f7816 */ /* 0x000fc4000000003f */
[----:B------:R-:W-:Y:S02]  /*23170*/  PRMT R62, RZ, 0x7610, R62 ;  /* 0x00007610ff3e7816 */ /* 0x000fe4000000003e */
[----:B------:R-:W-:Y:S02]  /*23180*/  PRMT R61, RZ, 0x7610, R61 ;  /* 0x00007610ff3d7816 */ /* 0x000fe4000000003d */
[----:B------:R-:W-:Y:S02]  /*23190*/  PRMT R60, RZ, 0x7610, R60 ;  /* 0x00007610ff3c7816 */ /* 0x000fe4000000003c */
[----:B------:R-:W-:Y:S02]  /*231a0*/  PRMT R59, RZ, 0x7610, R59 ;  /* 0x00007610ff3b7816 */ /* 0x000fe4000000003b */
[----:B0-----:R-:W-:-:S04]  /*231b0*/  @!P0 LOP3.LUT R159, R159, R158, RZ, 0x3c, !PT ;  /* 0x0000009e9f9f8212 */ /* 0x001fc800078e3cff */
[----:B------:R-:W-:-:S04]  /*231c0*/  @!P0 LOP3.LUT R158, R159, R158, RZ, 0x3c, !PT ;  /* 0x0000009e9f9e8212 */ /* 0x000fc800078e3cff */
[----:B------:R-:W-:-:S05]  /*231d0*/  @!P0 LOP3.LUT R159, R159, R158, RZ, 0x3c, !PT ;  /* 0x0000009e9f9f8212 */ /* 0x000fca00078e3cff */
[----:B------:R0:W4:Y:S02]  /*231e0*/  @!P0 LDG.E.U16 R63, desc[UR60][R158.64] ;  /* 0x0000003c9e3f8981 */ /* 0x000124000c1e1500 */
[----:B0-----:R-:W-:Y:S02]  /*231f0*/  @!P0 IMAD.MOV.U32 R158, RZ, RZ, R34 ;  /* 0x000000ffff9e8224 */ /* 0x001fe400078e0022 */
[----:B------:R-:W-:Y:S01]  /*23200*/  @!P0 IMAD.MOV.U32 R159, RZ, RZ, R40 ;  /* 0x000000ffff9f8224 */ /* 0x000fe200078e0028 */
[----:B------:R-:W4:Y:S04]  /*23210*/  LDL R34, [R1+0x1610] ;  /* 0x0016100001227983 */ /* 0x000f280000100800 */
[----:B------:R3:W4:Y:S04]  /*23220*/  @!P0 LDG.E.U16 R62, desc[UR60][R158.64] ;  /* 0x0000003c9e3e8981 */ /* 0x000728000c1e1500 */
[----:B------:R-:W4:Y:S01]  /*23230*/  LDL R40, [R1+0x160c] ;  /* 0x00160c0001287983 */ /* 0x000f220000100800 */
[----:B---3--:R-:W-:-:S02]  /*23240*/  @!P0 IMAD.MOV.U32 R158, RZ, RZ, R22 ;  /* 0x000000ffff9e8224 */ /* 0x008fc400078e0016 */
[----:B--2---:R-:W-:Y:S01]  /*23250*/  @!P0 IMAD.MOV.U32 R159, RZ, RZ, R28 ;  /* 0x000000ffff9f8224 */ /* 0x004fe200078e001c */
[----:B------:R-:W2:Y:S04]  /*23260*/  LDL R22, [R1+0x1690] ;  /* 0x0016900001167983 */ /* 0x000ea80000100800 */
        /* <DEDUP_REMOVED lines=12> */
[----:B------:R-:W4:Y:S04]  /*23330*/  LDL R29, [R1+0x15d0] ;  /* 0x0015d000011d7983 */ /* 0x000f280000100800 */
[----:B------:R-:W0:Y:S04]  /*23340*/  LDL R158, [R1+0x16cc] ;  /* 0x0016cc00019e7983 */ /* 0x000e280000100800 */
[----:B------:R-:W0:Y:S01]  /*23350*/  LDL R159, [R1+0x16d0] ;  /* 0x0016d000019f7983 */ /* 0x000e220000100800 */
[----:B------:R-:W-:-:S02]  /*23360*/  PRMT R39, RZ, 0x7610, R39 ;  /* 0x00007610ff277816 */ /* 0x000fc40000000027 */
[----:B------:R-:W-:Y:S02]  /*23370*/  PRMT R35, RZ, 0x7610, R35 ;  /* 0x00007610ff237816 */ /* 0x000fe40000000023 */
[----:B0-----:R-:W-:-:S04]  /*23380*/  @!P0 LOP3.LUT R159, R159, R158, RZ, 0x3c, !PT ;  /* 0x0000009e9f9f8212 */ /* 0x001fc800078e3cff */
[----:B------:R-:W-:-:S04]  /*23390*/  @!P0 LOP3.LUT R158, R159, R158, RZ, 0x3c, !PT ;  /* 0x0000009e9f9e8212 */ /* 0x000fc800078e3cff */
[----:B------:R-:W-:-:S05]  /*233a0*/  @!P0 LOP3.LUT R159, R159, R158, RZ, 0x3c, !PT ;  /* 0x0000009e9f9f8212 */ /* 0x000fca00078e3cff */
[----:B------:R2:W4:Y:S02]  /*233b0*/  @!P0 LDG.E.U16 R41, desc[UR60][R158.64] ;  /* 0x0000003c9e298981 */ /* 0x000524000c1e1500 */
[----:B--2---:R-:W-:Y:S02]  /*233c0*/  @!P0 IMAD.MOV.U32 R158, RZ, RZ, R22 ;  /* 0x000000ffff9e8224 */ /* 0x004fe400078e0016 */
[----:B---3--:R-:W-:Y:S01]  /*233d0*/  @!P0 IMAD.MOV.U32 R159, RZ, RZ, R28 ;  /* 0x000000ffff9f8224 */ /* 0x008fe200078e001c */
[----:B------:R-:W2:Y:S04]  /*233e0*/  LDL R22, [R1+0x1590] ;  /* 0x0015900001167983 */ /* 0x000ea80000100800 */
[----:B------:R-:W3:Y:S04]  /*233f0*/  LDL R28, [R1+0x158c] ;  /* 0x00158c00011c7983 */ /* 0x000ee80000100800 */
[----:B------:R4:W3:Y:S02]  /*23400*/  @!P0 LDG.E.U16 R39, desc[UR60][R158.64] ;  /* 0x0000003c9e278981 */ /* 0x0008e4000c1e1500 */
[----:B----4-:R-:W-:-:S02]  /*23410*/  @!P0 IMAD.MOV.U32 R158, RZ, RZ, R2 ;  /* 0x000000ffff9e8224 */ /* 0x010fc400078e0002 */
[----:B------:R-:W-:Y:S01]  /*23420*/  @!P0 IMAD.MOV.U32 R159, RZ, RZ, R26 ;  /* 0x000000ffff9f8224 */ /* 0x000fe200078e001a */
[----:B------:R-:W4:Y:S04]  /*23430*/  LDL R2, [R1+0x1550] ;  /* 0x0015500001027983 */ /* 0x000f280000100800 */
[----:B------:R-:W4:Y:S01]  /*23440*/  LDL R26, [R1+0x154c] ;  /* 0x00154c00011a7983 */ /* 0x000f220000100800 */
[----:B------:R-:W-:-:S03]  /*23450*/  PRMT R33, RZ, 0x7610, R33 ;  /* 0x00007610ff217816 */ /* 0x000fc60000000021 */
        /* <DEDUP_REMOVED lines=9> */
[----:B0-----:R-:W-:Y:S02]  /*234f0*/  @!P0 IMAD.MOV.U32 R158, RZ, RZ, R29 ;  /* 0x000000ffff9e8224 */ /* 0x001fe400078e001d */
[----:B------:R-:W-:Y:S01]  /*23500*/  @!P0 IMAD.MOV.U32 R159, RZ, RZ, R32 ;  /* 0x000000ffff9f8224 */ /* 0x000fe200078e0020 */
[----:B------:R-:W4:Y:S04]  /*23510*/  LDL R29, [R1+0x1490] ;  /* 0x00149000011d7983 */ /* 0x000f280000100800 */
[----:B------:R2:W4:Y:S04]  /*23520*/  @!P0 LDG.E.U16 R24, desc[UR60][R158.64] ;  /* 0x0000003c9e188981 */ /* 0x000528000c1e1500 */
[----:B------:R-:W4:Y:S01]  /*23530*/  LDL R32, [R1+0x148c] ;  /* 0x00148c0001207983 */ /* 0x000f220000100800 */
[----:B--2---:R-:W-:-:S03]  /*23540*/  @!P0 IMAD.MOV.U32 R158, RZ, RZ, R22 ;  /* 0x000000ffff9e8224 */ /* 0x004fc600078e0016 */
[----:B------:R-:W2:Y:S01]  /*23550*/  LDL R22, [R1+0xc40] ;  /* 0x000c400001167983 */ /* 0x000ea20000100800 */
[----:B---3--:R-:W-:-:S03]  /*23560*/  @!P0 IMAD.MOV.U32 R159, RZ, RZ, R28 ;  /* 0x000000ffff9f8224 */ /* 0x008fc600078e001c */
[----:B------:R-:W3:Y:S04]  /*23570*/  LDL R28, [R1+0xc3c] ;  /* 0x000c3c00011c7983 */ /* 0x000ee80000100800 */
[----:B------:R4:W3:Y:S02]  /*23580*/  @!P0 LDG.E.U16 R23, desc[UR60][R158.64] ;  /* 0x0000003c9e178981 */ /* 0x0008e4000c1e1500 */
[----:B----4-:R-:W-:Y:S02]  /*23590*/  @!P0 IMAD.MOV.U32 R158, RZ, RZ, R2 ;  /* 0x000000ffff9e8224 */ /* 0x010fe400078e0002 */
[----:B------:R-:W4:Y:S01]  /*235a0*/  LDL R2, [R1+0xc00] ;  /* 0x000c000001027983 */ /* 0x000f220000100800 */
[----:B------:R-:W-:-:S03]  /*235b0*/  @!P0 IMAD.MOV.U32 R159, RZ, RZ, R26 ;  /* 0x000000ffff9f8224 */ /* 0x000fc600078e001a */
[----:B------:R-:W4:Y:S04]  /*235c0*/  LDL R26, [R1+0xbfc] ;  /* 0x000bfc00011a7983 */ /* 0x000f280000100800 */
[----:B------:R0:W4:Y:S04]  /*235d0*/  @!P0 LDG.E.U16 R19, desc[UR60][R158.64] ;  /* 0x0000003c9e138981 */ /* 0x000128000c1e1500 */
        /* <DEDUP_REMOVED lines=16> */
[----:B0-----:R-:W-:-:S02]  /*236e0*/  @!P0 IMAD.MOV.U32 R158, RZ, RZ, R29 ;  /* 0x000000ffff9e8224 */ /* 0x001fc400078e001d */
[----:B------:R-:W-:Y:S01]  /*236f0*/  @!P0 IMAD.MOV.U32 R159, RZ, RZ, R32 ;  /* 0x000000ffff9f8224 */ /* 0x000fe200078e0020 */
[----:B------:R-:W4:Y:S04]  /*23700*/  LDL R29, [R1+0xb00] ;  /* 0x000b0000011d7983 */ /* 0x000f280000100800 */
[----:B------:R2:W4:Y:S04]  /*23710*/  @!P0 LDG.E.U16 R3, desc[UR60][R158.64] ;  /* 0x0000003c9e038981 */ /* 0x000528000c1e1500 */
[----:B------:R-:W4:Y:S01]  /*23720*/  LDL R32, [R1+0xb80] ;  /* 0x000b800001207983 */ /* 0x000f220000100800 */
[----:B--2---:R-:W-:-:S02]  /*23730*/  @!P0 IMAD.MOV.U32 R158, RZ, RZ, R22 ;  /* 0x000000ffff9e8224 */ /* 0x004fc400078e0016 */
[----:B---3--:R-:W-:Y:S01]  /*23740*/  @!P0 IMAD.MOV.U32 R159, RZ, RZ, R28 ;  /* 0x000000ffff9f8224 */ /* 0x008fe200078e001c */
[----:B------:R-:W2:Y:S04]  /*23750*/  LDL R22, [R1+0xb40] ;  /* 0x000b400001167983 */ /* 0x000ea80000100800 */
[----:B------:R4:W3:Y:S04]  /*23760*/  @!P0 LDG.E.U16 R252, desc[UR60][R158.64] ;  /* 0x0000003c9efc8981 */ /* 0x0008e8000c1e1500 */
[----:B------:R-:W3:Y:S01]  /*23770*/  LDL R28, [R1+0xb3c] ;  /* 0x000b3c00011c7983 */ /* 0x000ee20000100800 */
[----:B----4-:R-:W-:-:S02]  /*23780*/  @!P0 IMAD.MOV.U32 R158, RZ, RZ, R2 ;  /* 0x000000ffff9e8224 */ /* 0x010fc400078e0002 */
        /* <DEDUP_REMOVED lines=25> */
[----:B0-----:R-:W-:-:S02]  /*23920*/  @!P0 IMAD.MOV.U32 R158, RZ, RZ, R29 ;  /* 0x000000ffff9e8224 */ /* 0x001fc400078e001d */
[----:B------:R-:W-:Y:S01]  /*23930*/  @!P0 IMAD.MOV.U32 R159, RZ, RZ, R34 ;  /* 0x000000ffff9f8224 */ /* 0x000fe200078e0022 */
[----:B------:R-:W3:Y:S04]  /*23940*/  LDL R29, [R1+0x97c] ;  /* 0x00097c00011d7983 */ /* 0x000ee80000100800 */
[----:B------:R4:W3:Y:S02]  /*23950*/  @!P0 LDG.E.U16 R247, desc[UR60][R158.64] ;  /* 0x0000003c9ef78981 */ /* 0x0008e4000c1e1500 */
[----:B----4-:R-:W-:Y:S02]  /*23960*/  @!P0 IMAD.MOV.U32 R158, RZ, RZ, R2 ;  /* 0x000000ffff9e8224 */ /* 0x010fe400078e0002 */
[----:B------:R-:W-:Y:S01]  /*23970*/  @!P0 IMAD.MOV.U32 R159, RZ, RZ, R26 ;  /* 0x000000ffff9f8224 */ /* 0x000fe200078e001a */
[----:B------:R-:W4:Y:S04]  /*23980*/  LDL R2, [R1+0x9c0] ;  /* 0x0009c00001027983 */ /* 0x000f280000100800 */
[----:B------:R-:W4:Y:S04]  /*23990*/  LDL R26, [R1+0x980] ;  /* 0x00098000011a7983 */ /* 0x000f280000100800 */
[----:B------:R-:W4:Y:S04]  /*239a0*/  LDL.LU R34, [R1+0x93c] ;  /* 0x00093c0001227983 */ /* 0x000f280000300800 */
[----:B------:R0:W4:Y:S04]  /*239b0*/  @!P0 LDG.E.U16 R246, desc[UR60][R158.64] ;  /* 0x0000003c9ef68981 */ /* 0x000128000c1e1500 */
[----:B------:R-:W2:Y:S01]  /*239c0*/  LDL R159, [R1+0xa7c] ;  /* 0x000a7c00019f7983 */ /* 0x000ea20000100800 */
[----:B------:R-:W-:-:S02]  /*239d0*/  PRMT R245, RZ, 0x7610, R245 ;  /* 0x00007610fff57816 */ /* 0x000fc400000000f5 */
[----:B------:R-:W-:Y:S01]  /*239e0*/  PRMT R244, RZ, 0x7610, R244 ;  /* 0x00007610fff47816 */ /* 0x000fe200000000f4 */
[----:B0-----:R-:W-:Y:S02]  /*239f0*/  @!P0 IMAD.MOV.U32 R158, RZ, RZ, R32 ;  /* 0x000000ffff9e8224 */ /* 0x001fe400078e0020 */
[----:B------:R-:W4:Y:S04]  /*23a00*/  LDL R32, [R1+0x940] ;  /* 0x0009400001207983 */ /* 0x000f280000100800 */
[----:B--2---:R0:W2:Y:S02]  /*23a10*/  @!P0 LDG.E.U16 R245, desc[UR60][R158.64] ;  /* 0x0000003c9ef58981 */ /* 0x0040a4000c1e1500 */
[----:B0-----:R-:W-:Y:S02]  /*23a20*/  @!P0 IMAD.MOV.U32 R158, RZ, RZ, R22 ;  /* 0x000000ffff9e8224 */ /* 0x001fe400078e0016 */
[----:B---3--:R-:W-:Y:S01]  /*23a30*/  @!P0 IMAD.MOV.U32 R159, RZ, RZ, R28 ;  /* 0x000000ffff9f8224 */ /* 0x008fe200078e001c */
[----:B------:R-:W-:Y:S01]  /*23a40*/  PRMT R243, RZ, 0x7610, R243 ;  /* 0x00007610fff37816 */ /* 0x000fe200000000f3 */
[----:B------:R-:W3:Y:S04]  /*23a50*/  LDL R28, [R1+0x8fc] ;  /* 0x0008fc00011c7983 */ /* 0x000ee80000100800 */
[----:B------:R0:W2:Y:S04]  /*23a60*/  @!P0 LDG.E.U16 R244, desc[UR60][R158.64] ;  /* 0x0000003c9ef48981 */ /* 0x0000a8000c1e1500 */
[----:B------:R-:W3:Y:S04]  /*23a70*/  LDL R22, [R1+0x900] ;  /* 0x0009000001167983 */ /* 0x000ee80000100800 */
[----:B------:R-:W0:Y:S04]  /*23a80*/  LDL R158, [R1+0x9fc] ;  /* 0x0009fc00019e7983 */ /* 0x000e280000100800 */
[----:B------:R-:W0:Y:S01]  /*23a90*/  LDL R159, [R1+0xa00] ;  /* 0x000a0000019f7983 */ /* 0x000e220000100800 */
[----:B------:R-:W-:-:S02]  /*23aa0*/  PRMT R242, RZ, 0x7610, R242 ;  /* 0x00007610fff27816 */ /* 0x000fc400000000f2 */
[----:B------:R-:W-:Y:S02]  /*23ab0*/  PRMT R241, RZ, 0x7610, R241 ;  /* 0x00007610fff17816 */ /* 0x000fe400000000f1 */
[----:B0-----:R-:W-:-:S04]  /*23ac0*/  @!P0 LOP3.LUT R159, R159, R158, RZ, 0x3c, !PT ;  /* 0x0000009e9f9f8212 */ /* 0x001fc800078e3cff */
[----:B------:R-:W-:-:S04]  /*23ad0*/  @!P0 LOP3.LUT R158, R159, R158, RZ, 0x3c, !PT ;  /* 0x0000009e9f9e8212 */ /* 0x000fc800078e3cff */
[----:B------:R-:W-:-:S05]  /*23ae0*/  @!P0 LOP3.LUT R159, R159, R158, RZ, 0x3c, !PT ;  /* 0x0000009e9f9f8212 */ /* 0x000fca00078e3cff */
[----:B------:R4:W2:Y:S02]  /*23af0*/  @!P0 LDG.E.U16 R243, desc[UR60][R158.64] ;  /* 0x0000003c9ef38981 */ /* 0x0008a4000c1e1500 */
[----:B----4-:R-:W-:Y:S02]  /*23b00*/  @!P0 IMAD.MOV.U32 R158, RZ, RZ, R2 ;  /* 0x000000ffff9e8224 */ /* 0x010fe400078e0002 */
[----:B------:R-:W4:Y:S01]  /*23b10*/  LDL R2, [R1+0x8c0] ;  /* 0x0008c00001027983 */ /* 0x000f220000100800 */
[----:B------:R-:W-:Y:S01]  /*23b20*/  @!P0 IMAD.MOV.U32 R159, RZ, RZ, R40 ;  /* 0x000000ffff9f8224 */ /* 0x000fe200078e0028 */
[----:B------:R-:W-:Y:S02]  /*23b30*/  PRMT R240, RZ, 0x7610, R240 ;  /* 0x00007610fff07816 */ /* 0x000fe400000000f0 */
[----:B------:R-:W-:Y:S01]  /*23b40*/  PRMT R239, RZ, 0x7610, R239 ;  /* 0x00007610ffef7816 */ /* 0x000fe200000000ef */
[----:B------:R-:W2:Y:S04]  /*23b50*/  LDL R40, [R1+0x1848] ;  /* 0x0018480001287983 */ /* 0x000ea80000100800 */
[----:B------:R0:W2:Y:S02]  /*23b60*/  @!P0 LDG.E.U16 R242, desc[UR60][R158.64] ;  /* 0x0000003c9ef28981 */ /* 0x0000a4000c1e1500 */
[----:B0-----:R-:W-:Y:S01]  /*23b70*/  @!P0 IMAD.MOV.U32 R158, RZ, RZ, R26 ;  /* 0x000000ffff9e8224 */ /* 0x001fe200078e001a */
[----:B------:R-:W-:Y:S01]  /*23b80*/  @!P0 MOV R159, R29 ;  /* 0x0000001d009f8202 */ /* 0x000fe20000000f00 */
[----:B------:R-:W2:Y:S04]  /*23b90*/  LDL R26, [R1+0x1874] ;  /* 0x00187400011a7983 */ /* 0x000ea80000100800 */
[----:B------:R-:W2:Y:S04]  /*23ba0*/  LDL R29, [R1+0x145c] ;  /* 0x00145c00011d7983 */ /* 0x000ea80000100800 */
[----:B------:R0:W2:Y:S02]  /*23bb0*/  @!P0 LDG.E.U16 R241, desc[UR60][R158.64] ;  /* 0x0000003c9ef18981 */ /* 0x0000a4000c1e1500 */
[----:B0-----:R-:W-:-:S02]  /*23bc0*/  @!P0 IMAD.MOV.U32 R158, RZ, RZ, R32 ;  /* 0x000000ffff9e8224 */ /* 0x001fc400078e0020 */
[----:B------:R-:W-:Y:S01]  /*23bd0*/  @!P0 IMAD.MOV.U32 R159, RZ, RZ, R34 ;  /* 0x000000ffff9f8224 */ /* 0x000fe200078e0022 */
[----:B------:R-:W2:Y:S04]  /*23be0*/  LDL R32, [R1+0x17c4] ;  /* 0x0017c40001207983 */ /* 0x000ea80000100800 */
[----:B------:R3:W2:Y:S02]  /*23bf0*/  @!P0 LDG.E.U16 R240, desc[UR60][R158.64] ;  /* 0x0000003c9ef08981 */ /* 0x0006a4000c1e1500 */
[----:B---3--:R-:W-:Y:S02]  /*23c00*/  @!P0 IMAD.MOV.U32 R158, RZ, RZ, R22 ;  /* 0x000000ffff9e8224 */ /* 0x008fe400078e0016 */
[----:B------:R-:W-:Y:S01]  /*23c10*/  @!P0 IMAD.MOV.U32 R159, RZ, RZ, R28 ;  /* 0x000000ffff9f8224 */ /* 0x000fe200078e001c */
[----:B------:R-:W3:Y:S04]  /*23c20*/  LDL R22, [R1+0x1808] ;  /* 0x0018080001167983 */ /* 0x000ee80000100800 */
[----:B------:R0:W3:Y:S04]  /*23c30*/  @!P0 LDG.E.U16 R239, desc[UR60][R158.64] ;  /* 0x0000003c9eef8981 */ /* 0x0000e8000c1e1500 */
[----:B------:R-:W3:Y:S01]  /*23c40*/  LDL R28, [R1+0x1804] ;  /* 0x00180400011c7983 */ /* 0x000ee20000100800 */
[----:B0-----:R-:W-:Y:S01]  /*23c50*/  @!P0 IMAD.MOV.U32 R159, RZ, RZ, R15 ;  /* 0x000000ffff9f8224 */ /* 0x001fe200078e000f */
[----:B------:R-:W-:Y:S01]  /*23c60*/  PRMT R238, RZ, 0x7610, R238 ;  /* 0x00007610ffee7816 */ /* 0x000fe200000000ee */
[----:B----4-:R-:W-:-:S02]  /*23c70*/  @!P0 IMAD.MOV.U32 R158, RZ, RZ, R2 ;  /* 0x000000ffff9e8224 */ /* 0x010fc400078e0002 */
[----:B------:R-:W4:Y:S04]  /*23c80*/  LDL R2, [R1+0x17c8] ;  /* 0x0017c80001027983 */ /* 0x000f280000100800 */
[----:B------:R0:W-:Y:S04]  /*23c90*/  STL [R1+0x18cc], R15 ;  /* 0x0018cc0f01007387 */ /* 0x0001e80000100800 */
[----:B------:R2:W4:Y:S04]  /*23ca0*/  @!P0 LDG.E.U16 R238, desc[UR60][R158.64] ;  /* 0x0000003c9eee8981 */ /* 0x000528000c1e1500 */
[----:B0-----:R-:W3:Y:S01]  /*23cb0*/  LDL R15, [R1+0x1844] ;  /* 0x00184400010f7983 */ /* 0x001ee20000100800 */
[----:B--2---:R-:W-:-:S03]  /*23cc0*/  @!P0 IMAD.MOV.U32 R158, RZ, RZ, R26 ;  /* 0x000000ffff9e8224 */ /* 0x004fc600078e001a */
[----:B------:R-:W2:Y:S01]  /*23cd0*/  LDL R26, [R1+0x1788] ;  /* 0x00178800011a7983 */ /* 0x000ea20000100800 */
[----:B------:R-:W-:-:S03]  /*23ce0*/  @!P0 IMAD.MOV.U32 R159, RZ, RZ, R29 ;  /* 0x000000ffff9f8224 */ /* 0x000fc600078e001d */
[----:B------:R-:W2:Y:S01]  /*23cf0*/  LDL R29, [R1+0x1784] ;  /* 0x00178400011d7983 */ /* 0x000ea20000100800 */
[----:B------:R-:W-:Y:S02]  /*23d00*/  PRMT R237, RZ, 0x7610, R237 ;  /* 0x00007610ffed7816 */ /* 0x000fe400000000ed */
[----:B------:R-:W-:-:S04]  /*23d10*/  PRMT R236, RZ, 0x7610, R236 ;  /* 0x00007610ffec7816 */ /* 0x000fc800000000ec */
[----:B------:R0:W2:Y:S01]  /*23d20*/  @!P0 LDG.E.U16 R237, desc[UR60][R158.64] ;  /* 0x0000003c9eed8981 */ /* 0x0000a2000c1e1500 */
[----:B------:R-:W-:Y:S01]  /*23d30*/  PRMT R235, RZ, 0x7610, R235 ;  /* 0x00007610ffeb7816 */ /* 0x000fe200000000eb */
[----:B0-----:R-:W-:Y:S01]  /*23d40*/  @!P0 IMAD.MOV.U32 R158, RZ, RZ, R40 ;  /* 0x000000ffff9e8224 */ /* 0x001fe200078e0028 */
[----:B------:R-:W-:Y:S01]  /*23d50*/  PRMT R234, RZ, 0x7610, R234 ;  /* 0x00007610ffea7816 */ /* 0x000fe200000000ea */
[----:B------:R-:W2:Y:S01]  /*23d60*/  LDL R40, [R1+0x16c4] ;  /* 0x0016c40001287983 */ /* 0x000ea20000100800 */
[----:B------:R-:W-:Y:S01]  /*23d70*/  PRMT R233, RZ, 0x7610, R233 ;  /* 0x00007610ffe97816 */ /* 0x000fe200000000e9 */
[----:B---3--:R-:W-:Y:S02]  /*23d80*/  @!P0 IMAD.MOV.U32 R159, RZ, RZ, R15 ;  /* 0x000000ffff9f8224 */ /* 0x008fe400078e000f */
[----:B------:R-:W3:Y:S04]  /*23d90*/  LDL R15, [R1+0x1684] ;  /* 0x00168400010f7983 */ /* 0x000ee80000100800 */
[----:B------:R0:W3:Y:S02]  /*23da0*/  @!P0 LDG.E.U16 R236, desc[UR60][R158.64] ;  /* 0x0000003c9eec8981 */ /* 0x0000e4000c1e1500 */
[----:B0-----:R-:W-:-:S02]  /*23db0*/  @!P0 IMAD.MOV.U32 R158, RZ, RZ, R22 ;  /* 0x000000ffff9e8224 */ /* 0x001fc400078e0016 */
[----:B------:R-:W-:Y:S01]  /*23dc0*/  @!P0 IMAD.MOV.U32 R159, RZ, RZ, R28 ;  /* 0x000000ffff9f8224 */ /* 0x000fe200078e001c */
        /* <DEDUP_REMOVED lines=8> */
[----:B--2---:R-:W-:-:S02]  /*23e50*/  @!P0 IMAD.MOV.U32 R158, RZ, RZ, R26 ;  /* 0x000000ffff9e8224 */ /* 0x004fc400078e001a */
[----:B------:R-:W-:Y:S01]  /*23e60*/  @!P0 IMAD.MOV.U32 R159, RZ, RZ, R29 ;  /* 0x000000ffff9f8224 */ /* 0x000fe200078e001d */
[----:B------:R-:W-:Y:S01]  /*23e70*/  PRMT R232, RZ, 0x7610, R232 ;  /* 0x00007610ffe87816 */ /* 0x000fe200000000e8 */
[----:B------:R-:W2:Y:S04]  /*23e80*/  LDL R29, [R1+0x1644] ;  /* 0x00164400011d7983 */ /* 0x000ea80000100800 */
[----:B------:R0:W2:Y:S04]  /*23e90*/  @!P0 LDG.E.U16 R233, desc[UR60][R158.64] ;  /* 0x0000003c9ee98981 */ /* 0x0000a8000c1e1500 */
[----:B------:R-:W2:Y:S04]  /*23ea0*/  LDL R26, [R1+0x1648] ;  /* 0x00164800011a7983 */ /* 0x000ea80000100800 */
        /* <DEDUP_REMOVED lines=8> */
[----:B---3--:R-:W-:Y:S02]  /*23f30*/  @!P0 IMAD.MOV.U32 R158, RZ, RZ, R22 ;  /* 0x000000ffff9e8224 */ /* 0x008fe400078e0016 */
[----:B------:R-:W-:Y:S01]  /*23f40*/  @!P0 IMAD.MOV.U32 R159, RZ, RZ, R28 ;  /* 0x000000ffff9f8224 */ /* 0x000fe200078e001c */
[----:B------:R-:W3:Y:S04]  /*23f50*/  LDL R22, [R1+0x1608] ;  /* 0x0016080001167983 */ /* 0x000ee80000100800 */
[----:B------:R-:W3:Y:S04]  /*23f60*/  LDL R28, [R1+0x1604] ;  /* 0x00160400011c7983 */ /* 0x000ee80000100800 */
[----:B------:R4:W3:Y:S01]  /*23f70*/  @!P0 LDG.E.U16 R231, desc[UR60][R158.64] ;  /* 0x0000003c9ee78981 */ /* 0x0008e2000c1e1500 */
[----:B------:R-:W-:Y:S01]  /*23f80*/  PRMT R229, RZ, 0x7610, R229 ;  /* 0x00007610ffe57816 */ /* 0x000fe200000000e5 */
[----:B----4-:R-:W-:-:S02]  /*23f90*/  @!P0 IMAD.MOV.U32 R158, RZ, RZ, R32 ;  /* 0x000000ffff9e8224 */ /* 0x010fc400078e0020 */
        /* <DEDUP_REMOVED lines=11> */
[----:B--2---:R-:W-:-:S02]  /*24050*/  @!P0 IMAD.MOV.U32 R158, RZ, RZ, R26 ;  /* 0x000000ffff9e8224 */ /* 0x004fc400078e001a */
[----:B------:R-:W-:Y:S01]  /*24060*/  @!P0 IMAD.MOV.U32 R159, RZ, RZ, R29 ;  /* 0x000000ffff9f8224 */ /* 0x000fe200078e001d */
[----:B------:R-:W2:Y:S04]  /*24070*/  LDL R26, [R1+0x1508] ;  /* 0x00150800011a7983 */ /* 0x000ea80000100800 */
[----:B------:R3:W2:Y:S04]  /*24080*/  @!P0 LDG.E.U16 R228, desc[UR60][R158.64] ;  /* 0x0000003c9ee48981 */ /* 0x0006a8000c1e1500 */
[----:B------:R-:W2:Y:S01]  /*24090*/  LDL R29, [R1+0x1504] ;  /* 0x00150400011d7983 */ /* 0x000ea20000100800 */
[----:B---3--:R-:W-:Y:S01]  /*240a0*/  @!P0 IMAD.MOV.U32 R158, RZ, RZ, R22 ;  /* 0x000000ffff9e8224 */ /* 0x008fe200078e0016 */
[----:B------:R-:W-:-:S02]  /*240b0*/  PRMT R226, RZ, 0x7610, R226 ;  /* 0x00007610ffe27816 */ /* 0x000fc400000000e2 */
[----:B------:R-:W3:Y:S01]  /*240c0*/  LDL R22, [R1+0x14c8] ;  /* 0x0014c80001167983 */ /* 0x000ee20000100800 */
[----:B------:R-:W-:-:S03]  /*240d0*/  @!P0 IMAD.MOV.U32 R159, RZ, RZ, R28 ;  /* 0x000000ffff9f8224 */ /* 0x000fc600078e001c */
[----:B------:R-:W3:Y:S04]  /*240e0*/  LDL R28, [R1+0x14c4] ;  /* 0x0014c400011c7983 */ /* 0x000ee80000100800 */
[----:B------:R0:W3:Y:S04]  /*240f0*/  @!P0 LDG.E.U16 R227, desc[UR60][R158.64] ;  /* 0x0000003c9ee38981 */ /* 0x0000e8000c1e1500 */
[----:B------:R-:W0:Y:S04]  /*24100*/  LDL R158, [R1+0x15c4] ;  /* 0x0015c400019e7983 */ /* 0x000e280000100800 */
[----:B------:R-:W0:Y:S01]  /*24110*/  LDL R159, [R1+0x15c8] ;  /* 0x0015c800019f7983 */ /* 0x000e220000100800 */
[----:B------:R-:W-:-:S02]  /*24120*/  PRMT R225, RZ, 0x7610, R225 ;  /* 0x00007610ffe17816 */ /* 0x000fc400000000e1 */
[----:B------:R-:W-:Y:S02]  /*24130*/  PRMT R224, RZ, 0x7610, R224 ;  /* 0x00007610ffe07816 */ /* 0x000fe400000000e0 */
[----:B0-----:R-:W-:-:S04]  /*24140*/  @!P0 LOP3.LUT R159, R159, R158, RZ, 0x3c, !PT ;  /* 0x0000009e9f9f8212 */ /* 0x001fc800078e3cff */
[----:B------:R-:W-:-:S04]  /*24150*/  @!P0 LOP3.LUT R158, R159, R158, RZ, 0x3c, !PT ;  /* 0x0000009e9f9e8212 */ /* 0x000fc800078e3cff */
[----:B------:R-:W-:-:S05]  /*24160*/  @!P0 LOP3.LUT R159, R159, R158, RZ, 0x3c, !PT ;  /* 0x0000009e9f9f8212 */ /* 0x000fca00078e3cff */
[----:B------:R4:W3:Y:S02]  /*24170*/  @!P0 LDG.E.U16 R226, desc[UR60][R158.64] ;  /* 0x0000003c9ee28981 */ /* 0x0008e4000c1e1500 */
[----:B----4-:R-:W-:Y:S02]  /*24180*/  @!P0 IMAD.MOV.U32 R158, RZ, RZ, R2 ;  /* 0x000000ffff9e8224 */ /* 0x010fe400078e0002 */
[----:B------:R-:W-:Y:S01]  /*24190*/  @!P0 IMAD.MOV.U32 R159, RZ, RZ, R15 ;  /* 0x000000ffff9f8224 */ /* 0x000fe200078e000f */
[----:B------:R-:W4:Y:S04]  /*241a0*/  LDL R2, [R1+0x1488] ;  /* 0x0014880001027983 */ /* 0x000f280000100800 */
[----:B------:R-:W4:Y:S04]  /*241b0*/  LDL R15, [R1+0x1484] ;  /* 0x00148400010f7983 */ /* 0x000f280000100800 */
[----:B------:R0:W4:Y:S01]  /*241c0*/  @!P0 LDG.E.U16 R225, desc[UR60][R158.64] ;  /* 0x0000003c9ee18981 */ /* 0x000122000c1e1500 */
[----:B------:R-:W-:Y:S01]  /*241d0*/  PRMT R223, RZ, 0x7610, R223 ;  /* 0x00007610ffdf7816 */ /* 0x000fe200000000df */
[----:B0-----:R-:W-:-:S02]  /*241e0*/  @!P0 IMAD.MOV.U32 R158, RZ, RZ, R32 ;  /* 0x000000ffff9e8224 */ /* 0x001fc400078e0020 */
[----:B------:R-:W-:Y:S01]  /*241f0*/  @!P0 IMAD.MOV.U32 R159, RZ, RZ, R40 ;  /* 0x000000ffff9f8224 */ /* 0x000fe200078e0028 */
[----:B------:R-:W-:Y:S01]  /*24200*/  PRMT R222, RZ, 0x7610, R222 ;  /* 0x00007610ffde7816 */ /* 0x000fe200000000de */
[----:B------:R-:W4:Y:S04]  /*24210*/  LDL R40, [R1+0xbf4] ;  /* 0x000bf40001287983 */ /* 0x000f280000100800 */
[----:B------:R2:W4:Y:S01]  /*24220*/  @!P0 LDG.E.U16 R224, desc[UR60][R158.64] ;  /* 0x0000003c9ee08981 */ /* 0x000522000c1e1500 */
[----:B------:R-:W-:-:S03]  /*24230*/  PRMT R221, RZ, 0x7610, R221 ;  /* 0x00007610ffdd7816 */ /* 0x000fc600000000dd */
[----:B------:R-:W4:Y:S01]  /*24240*/  LDL R32, [R1+0xbb4] ;  /* 0x000bb40001207983 */ /* 0x000f220000100800 */
[----:B--2---:R-:W-:Y:S02]  /*24250*/  @!P0 IMAD.MOV.U32 R158, RZ, RZ, R26 ;  /* 0x000000ffff9e8224 */ /* 0x004fe400078e001a */
[----:B------:R-:W-:Y:S01]  /*24260*/  @!P0 IMAD.MOV.U32 R159, RZ, RZ, R29 ;  /* 0x000000ffff9f8224 */ /* 0x000fe200078e001d */
[----:B------:R-:W2:Y:S04]  /*24270*/  LDL R26, [R1+0xbf8] ;  /* 0x000bf800011a7983 */ /* 0x000ea80000100800 */
[----:B------:R3:W2:Y:S04]  /*24280*/  @!P0 LDG.E.U16 R223, desc[UR60][R158.64] ;  /* 0x0000003c9edf8981 */ /* 0x0006a8000c1e1500 */
[----:B------:R-:W2:Y:S01]  /*24290*/  LDL R29, [R1+0xb74] ;  /* 0x000b7400011d7983 */ /* 0x000ea20000100800 */
[----:B---3--:R-:W-:-:S02]  /*242a0*/  @!P0 IMAD.MOV.U32 R158, RZ, RZ, R22 ;  /* 0x000000ffff9e8224 */ /* 0x008fc400078e0016 */
[----:B------:R-:W-:Y:S01]  /*242b0*/  @!P0 IMAD.MOV.U32 R159, RZ, RZ, R28 ;  /* 0x000000ffff9f8224 */ /* 0x000fe200078e001c */
[----:B------:R-:W3:Y:S04]  /*242c0*/  LDL R22, [R1+0xb78] ;  /* 0x000b780001167983 */ /* 0x000ee80000100800 */
[----:B------:R4:W3:Y:S04]  /*242d0*/  @!P0 LDG.E.U16 R222, desc[UR60][R158.64] ;  /* 0x0000003c9ede8981 */ /* 0x0008e8000c1e1500 */
[----:B------:R-:W3:Y:S01]  /*242e0*/  LDL R28, [R1+0xbb8] ;  /* 0x000bb800011c7983 */ /* 0x000ee20000100800 */
[----:B----4-:R-:W-:-:S03]  /*242f0*/  @!P0 IMAD.MOV.U32 R158, RZ, RZ, R2 ;  /* 0x000000ffff9e8224 */ /* 0x010fc600078e0002 */
        /* <DEDUP_REMOVED lines=23> */
[----:B------:R0:W3:Y:S02]  /*24470*/  @!P0 LDG.E.U16 R218, desc[UR60][R158.64] ;  /* 0x0000003c9eda8981 */ /* 0x0000e4000c1e1500 */
[----:B0-----:R-:W-:Y:S02]  /*24480*/  @!P0 IMAD.MOV.U32 R158, RZ, RZ, R22 ;  /* 0x000000ffff9e8224 */ /* 0x001fe400078e0016 */
[----:B------:R-:W-:Y:S02]  /*24490*/  @!P0 IMAD.MOV.U32 R159, RZ, RZ, R29 ;  /* 0x000000ffff9f8224 */ /* 0x000fe400078e001d */
[----:B------:R-:W3:Y:S04]  /*244a0*/  LDL R29, [R1+0xa78] ;  /* 0x000a7800011d7983 */ /* 0x000ee80000100800 */
[----:B------:R4:W3:Y:S02]  /*244b0*/  @!P0 LDG.E.U16 R217, desc[UR60][R158.64] ;  /* 0x0000003c9ed98981 */ /* 0x0008e4000c1e1500 */
[----:B----4-:R-:W-:-:S02]  /*244c0*/  @!P0 IMAD.MOV.U32 R158, RZ, RZ, R2 ;  /* 0x000000ffff9e8224 */ /* 0x010fc400078e0002 */
[----:B------:R-:W-:Y:S01]  /*244d0*/  @!P0 IMAD.MOV.U32 R159, RZ, RZ, R15 ;  /* 0x000000ffff9f8224 */ /* 0x000fe200078e000f */
[----:B------:R-:W4:Y:S04]  /*244e0*/  LDL R2, [R1+0xa38] ;  /* 0x000a380001027983 */ /* 0x000f280000100800 */
[----:B------:R-:W4:Y:S04]  /*244f0*/  LDL R15, [R1+0xa34] ;  /* 0x000a3400010f7983 */ /* 0x000f280000100800 */
[----:B------:R-:W4:Y:S04]  /*24500*/  LDL.LU R22, [R1+0x9f4] ;  /* 0x0009f40001167983 */ /* 0x000f280000300800 */
[----:B------:R-:W4:Y:S04]  /*24510*/  LDL.LU R32, [R1+0x9f8] ;  /* 0x0009f80001207983 */ /* 0x000f280000300800 */
[----:B------:R2:W4:Y:S04]  /*24520*/  @!P0 LDG.E.U16 R216, desc[UR60][R158.64] ;  /* 0x0000003c9ed88981 */ /* 0x000528000c1e1500 */
[----:B------:R-:W3:Y:S01]  /*24530*/  LDL R159, [R1+0xaf4] ;  /* 0x000af400019f7983 */ /* 0x000ee20000100800 */
[----:B------:R-:W-:Y:S01]  /*24540*/  PRMT R215, RZ, 0x7610, R215 ;  /* 0x00007610ffd77816 */ /* 0x000fe200000000d7 */
[----:B--2---:R-:W-:-:S02]  /*24550*/  @!P0 IMAD.MOV.U32 R158, RZ, RZ, R26 ;  /* 0x000000ffff9e8224 */ /* 0x004fc400078e001a */
[----:B------:R-:W2:Y:S04]  /*24560*/  LDL.LU R26, [R1+0x9b4] ;  /* 0x0009b400011a7983 */ /* 0x000ea80000300800 */
[----:B---3--:R0:W3:Y:S04]  /*24570*/  @!P0 LDG.E.U16 R215, desc[UR60][R158.64] ;  /* 0x0000003c9ed78981 */ /* 0x0080e8000c1e1500 */
[----:B------:R-:W4:Y:S01]  /*24580*/  LDL R159, [R1+0xab4] ;  /* 0x000ab400019f7983 */ /* 0x000f220000100800 */
[----:B------:R-:W-:Y:S01]  /*24590*/  PRMT R214, RZ, 0x7610, R214 ;  /* 0x00007610ffd67816 */ /* 0x000fe200000000d6 */
[----:B0-----:R-:W-:Y:S01]  /*245a0*/  @!P0 IMAD.MOV.U32 R158, RZ, RZ, R28 ;  /* 0x000000ffff9e8224 */ /* 0x001fe200078e001c */
[----:B------:R-:W-:Y:S01]  /*245b0*/  PRMT R213, RZ, 0x7610, R213 ;  /* 0x00007610ffd57816 */ /* 0x000fe200000000d5 */
[----:B------:R-:W3:Y:S01]  /*245c0*/  LDL.LU R28, [R1+0x974] ;  /* 0x00097400011c7983 */ /* 0x000ee20000300800 */
[----:B------:R-:W-:-:S02]  /*245d0*/  PRMT R212, RZ, 0x7610, R212 ;  /* 0x00007610ffd47816 */ /* 0x000fc400000000d4 */
[----:B------:R-:W-:Y:S01]  /*245e0*/  PRMT R211, RZ, 0x7610, R211 ;  /* 0x00007610ffd37816 */ /* 0x000fe200000000d3 */
[----:B----4-:R0:W4:Y:S02]  /*245f0*/  @!P0 LDG.E.U16 R214, desc[UR60][R158.64] ;  /* 0x0000003c9ed68981 */ /* 0x010124000c1e1500 */
[----:B0-----:R-:W-:Y:S02]  /*24600*/  @!P0 IMAD.MOV.U32 R158, RZ, RZ, R29 ;  /* 0x000000ffff9e8224 */ /* 0x001fe400078e001d */
[----:B------:R-:W-:Y:S01]  /*24610*/  @!P0 IMAD.MOV.U32 R159, RZ, RZ, R40 ;  /* 0x000000ffff9f8224 */ /* 0x000fe200078e0028 */
[----:B------:R-:W4:Y:S04]  /*24620*/  LDL R29, [R1+0x8f8] ;  /* 0x0008f800011d7983 */ /* 0x000f280000100800 */
[----:B------:R0:W4:Y:S04]  /*24630*/  @!P0 LDG.E.U16 R213, desc[UR60][R158.64] ;  /* 0x0000003c9ed58981 */ /* 0x000128000c1e1500 */
[----:B------:R-:W4:Y:S01]  /*24640*/  LDL.LU R40, [R1+0x938] ;  /* 0x0009380001287983 */ /* 0x000f220000300800 */
[----:B0-----:R-:W-:-:S02]  /*24650*/  @!P0 IMAD.MOV.U32 R158, RZ, RZ, R2 ;  /* 0x000000ffff9e8224 */ /* 0x001fc400078e0002 */
[----:B------:R-:W-:Y:S02]  /*24660*/  @!P0 IMAD.MOV.U32 R159, RZ, RZ, R15 ;  /* 0x000000ffff9f8224 */ /* 0x000fe400078e000f */
[----:B------:R-:W4:Y:S04]  /*24670*/  LDL R15, [R1+0x8b8] ;  /* 0x0008b800010f7983 */ /* 0x000f280000100800 */
[----:B------:R0:W4:Y:S04]  /*24680*/  @!P0 LDG.E.U16 R212, desc[UR60][R158.64] ;  /* 0x0000003c9ed48981 */ /* 0x000128000c1e1500 */
[----:B------:R-:W4:Y:S01]  /*24690*/  LDL.LU R2, [R1+0x1870] ;  /* 0x0018700001027983 */ /* 0x000f220000300800 */
[----:B0-----:R-:W-:-:S02]  /*246a0*/  @!P0 IMAD.MOV.U32 R158, RZ, RZ, R32 ;  /* 0x000000ffff9e8224 */ /* 0x001fc400078e0020 */
[----:B------:R-:W-:-:S05]  /*246b0*/  @!P0 IMAD.MOV.U32 R159, RZ, RZ, R22 ;  /* 0x000000ffff9f8224 */ /* 0x000fca00078e0016 */
[----:B------:R0:W4:Y:S04]  /*246c0*/  @!P0 LDG.E.U16 R211, desc[UR60][R158.64] ;  /* 0x0000003c9ed38981 */ /* 0x000128000c1e1500 */
[----:B------:R-:W0:Y:S01]  /*246d0*/  LDL R159, [R1+0x9b8] ;  /* 0x0009b800019f7983 */ /* 0x000e220000100800 */
[----:B------:R-:W-:Y:S01]  /*246e0*/  PRMT R210, RZ, 0x7610, R210 ;  /* 0x00007610ffd27816 */ /* 0x000fe200000000d2 */
[----:B0-----:R-:W-:Y:S01]  /*246f0*/  @!P0 IMAD.MOV.U32 R158, RZ, RZ, R159 ;  /* 0x000000ffff9e8224 */ /* 0x001fe200078e009f */
[----:B--2---:R-:W-:-:S05]  /*24700*/  @!P0 MOV R159, R26 ;  /* 0x0000001a009f8202 */ /* 0x004fca0000000f00 */
[----:B------:R0:W2:Y:S04]  /*24710*/  @!P0 LDG.E.U16 R210, desc[UR60][R158.64] ;  /* 0x0000003c9ed28981 */ /* 0x0000a8000c1e1500 */
[----:B------:R-:W0:Y:S01]  /*24720*/  LDL R159, [R1+0x978] ;  /* 0x00097800019f7983 */ /* 0x000e220000100800 */
[----:B------:R-:W-:Y:S01]  /*24730*/  PRMT R209, RZ, 0x7610, R209 ;  /* 0x00007610ffd17816 */ /* 0x000fe200000000d1 */
[----:B0-----:R-:W-:Y:S02]  /*24740*/  @!P0 IMAD.MOV.U32 R158, RZ, RZ, R159 ;  /* 0x000000ffff9e8224 */ /* 0x001fe400078e009f */
[----:B---3--:R-:W-:-:S05]  /*24750*/  @!P0 IMAD.MOV.U32 R159, RZ, RZ, R28 ;  /* 0x000000ffff9f8224 */ /* 0x008fca00078e001c */
[----:B------:R4:W3:Y:S04]  /*24760*/  @!P0 LDG.E.U16 R209, desc[UR60][R158.64] ;  /* 0x0000003c9ed18981 */ /* 0x0008e8000c1e1500 */
[----:B------:R-:W2:Y:S01]  /*24770*/  LDL R159, [R1+0x934] ;  /* 0x00093400019f7983 */ /* 0x000ea20000100800 */
[----:B------:R-:W-:Y:S01]  /*24780*/  PRMT R208, RZ, 0x7610, R208 ;  /* 0x00007610ffd07816 */ /* 0x000fe200000000d0 */
[----:B----4-:R-:W-:Y:S01]  /*24790*/  @!P0 IMAD.MOV.U32 R158, RZ, RZ, R40 ;  /* 0x000000ffff9e8224 */ /* 0x010fe200078e0028 */
[----:B------:R-:W-:-:S04]  /*247a0*/  PRMT R207, RZ, 0x7610, R207 ;  /* 0x00007610ffcf7816 */ /* 0x000fc800000000cf */
[----:B--2---:R0:W2:Y:S04]  /*247b0*/  @!P0 LDG.E.U16 R208, desc[UR60][R158.64] ;  /* 0x0000003c9ed08981 */ /* 0x0040a8000c1e1500 */
[----:B------:R-:W4:Y:S01]  /*247c0*/  LDL R159, [R1+0x8f4] ;  /* 0x0008f400019f7983 */ /* 0x000f220000100800 */
[----:B0-----:R-:W-:Y:S01]  /*247d0*/  @!P0 IMAD.MOV.U32 R158, RZ, RZ, R29 ;  /* 0x000000ffff9e8224 */ /* 0x001fe200078e001d */
[----:B------:R-:W-:Y:S02]  /*247e0*/  PRMT R206, RZ, 0x7610, R206 ;  /* 0x00007610ffce7816 */ /* 0x000fe400000000ce */
[----:B------:R-:W3:Y:S04]  /*247f0*/  LDL R29, [R1+0x173c] ;  /* 0x00173c00011d7983 */ /* 0x000ee80000100800 */
[----:B----4-:R0:W4:Y:S02]  /*24800*/  @!P0 LDG.E.U16 R207, desc[UR60][R158.64] ;  /* 0x0000003c9ecf8981 */ /* 0x010124000c1e1500 */
[----:B0-----:R-:W-:-:S02]  /*24810*/  @!P0 IMAD.MOV.U32 R158, RZ, RZ, R15 ;  /* 0x000000ffff9e8224 */ /* 0x001fc400078e000f */
[----:B------:R-:W-:Y:S01]  /*24820*/  @!P0 IMAD.MOV.U32 R159, RZ, RZ, R17 ;  /* 0x000000ffff9f8224 */ /* 0x000fe200078e0011 */
[----:B------:R-:W2:Y:S04]  /*24830*/  LDL R15, [R1+0x1740] ;  /* 0x00174000010f7983 */ /* 0x000ea80000100800 */
[----:B------:R0:W-:Y:S04]  /*24840*/  STL [R1+0x18c4], R17 ;  /* 0x0018c41101007387 */ /* 0x0001e80000100800 */
[----:B------:R1:W4:Y:S01]  /*24850*/  @!P0 LDG.E.U16 R206, desc[UR60][R158.64] ;  /* 0x0000003c9ece8981 */ /* 0x000322000c1e1500 */
[----:B------:R-:W-:-:S03]  /*24860*/  PRMT R205, RZ, 0x7610, R205 ;  /* 0x00007610ffcd7816 */ /* 0x000fc600000000cd */
[----:B0-----:R-:W3:Y:S04]  /*24870*/  LDL R17, [R1+0x1780] ;  /* 0x0017800001117983 */ /* 0x001ee80000100800 */
[----:B------:R-:W2:Y:S01]  /*24880*/  LDL R159, [R1+0x1458] ;  /* 0x00145800019f7983 */ /* 0x000ea20000100800 */
[----:B-1----:R-:W-:-:S03]  /*24890*/  @!P0 IMAD.MOV.U32 R158, RZ, RZ, R2 ;  /* 0x000000ffff9e8224 */ /* 0x002fc600078e0002 */
[----:B------:R0:W-:Y:S01]  /*248a0*/  STL [R1+0x1960], R2 ;  /* 0x0019600201007387 */ /* 0x0001e20000100800 */
[----:B------:R-:W-:Y:S02]  /*248b0*/  PRMT R204, RZ, 0x7610, R204 ;  /* 0x00007610ffcc7816 */ /* 0x000fe400000000cc */
[----:B------:R-:W-:Y:S01]  /*248c0*/  PRMT R203, RZ, 0x7610, R203 ;  /* 0x00007610ffcb7816 */ /* 0x000fe200000000cb */
[----:B0-----:R-:W4:Y:S04]  /*248d0*/  LDL R2, [R1+0x177c] ;  /* 0x00177c0001027983 */ /* 0x001f280000100800 */
[----:B--2---:R0:W2:Y:S04]  /*248e0*/  @!P0 LDG.E.U16 R205, desc[UR60][R158.64] ;  /* 0x0000003c9ecd8981 */ /* 0x0040a8000c1e1500 */
[----:B------:R-:W0:Y:S04]  /*248f0*/  LDL R158, [R1+0x183c] ;  /* 0x00183c00019e7983 */ /* 0x000e280000100800 */
[----:B------:R-:W0:Y:S02]  /*24900*/  LDL R159, [R1+0x1840] ;  /* 0x00184000019f7983 */ /* 0x000e240000100800 */
[----:B0-----:R-:W-:-:S04]  /*24910*/  @!P0 LOP3.LUT R159, R159, R158, RZ, 0x3c, !PT ;  /* 0x0000009e9f9f8212 */ /* 0x001fc800078e3cff */
[----:B------:R-:W-:-:S04]  /*24920*/  @!P0 LOP3.LUT R158, R159, R158, RZ, 0x3c, !PT ;  /* 0x0000009e9f9e8212 */ /* 0x000fc800078e3cff */
[----:B------:R-:W-:-:S05]  /*24930*/  @!P0 LOP3.LUT R159, R159, R158, RZ, 0x3c, !PT ;  /* 0x0000009e9f9f8212 */ /* 0x000fca00078e3cff */
[----:B------:R0:W2:Y:S04]  /*24940*/  @!P0 LDG.E.U16 R204, desc[UR60][R158.64] ;  /* 0x0000003c9ecc8981 */ /* 0x0000a8000c1e1500 */
[----:B------:R-:W0:Y:S04]  /*24950*/  LDL R158, [R1+0x17fc] ;  /* 0x0017fc00019e7983 */ /* 0x000e280000100800 */
[----:B------:R-:W0:Y:S02]  /*24960*/  LDL R159, [R1+0x1800] ;  /* 0x00180000019f7983 */ /* 0x000e240000100800 */
[----:B0-----:R-:W-:-:S04]  /*24970*/  @!P0 LOP3.LUT R159, R159, R158, RZ, 0x3c, !PT ;  /* 0x0000009e9f9f8212 */ /* 0x001fc800078e3cff */
[----:B------:R-:W-:-:S04]  /*24980*/  @!P0 LOP3.LUT R158, R159, R158, RZ, 0x3c, !PT ;  /* 0x0000009e9f9e8212 */ /* 0x000fc800078e3cff */
[----:B------:R-:W-:-:S05]  /*24990*/  @!P0 LOP3.LUT R159, R159, R158, RZ, 0x3c, !PT ;  /* 0x0000009e9f9f8212 */ /* 0x000fca00078e3cff */
[----:B------:R0:W2:Y:S04]  /*249a0*/  @!P0 LDG.E.U16 R203, desc[UR60][R158.64] ;  /* 0x0000003c9ecb8981 */ /* 0x0000a8000c1e1500 */
[----:B------:R-:W0:Y:S04]  /*249b0*/  LDL R158, [R1+0x17bc] ;  /* 0x0017bc00019e7983 */ /* 0x000e280000100800 */
[----:B------:R-:W0:Y:S01]  /*249c0*/  LDL R159, [R1+0x17c0] ;  /* 0x0017c000019f7983 */ /* 0x000e220000100800 */
[----:B------:R-:W-:Y:S02]  /*249d0*/  PRMT R202, RZ, 0x7610, R202 ;  /* 0x00007610ffca7816 */ /* 0x000fe400000000ca */
[----:B------:R-:W-:-:S02]  /*249e0*/  PRMT R201, RZ, 0x7610, R201 ;  /* 0x00007610ffc97816 */ /* 0x000fc400000000c9 */
[----:B------:R-:W-:Y:S02]  /*249f0*/  PRMT R200, RZ, 0x7610, R200 ;  /* 0x00007610ffc87816 */ /* 0x000fe400000000c8 */
[----:B0-----:R-:W-:-:S04]  /*24a00*/  @!P0 LOP3.LUT R159, R159, R158, RZ, 0x3c, !PT ;  /* 0x0000009e9f9f8212 */ /* 0x001fc800078e3cff */
[----:B------:R-:W-:-:S04]  /*24a10*/  @!P0 LOP3.LUT R158, R159, R158, RZ, 0x3c, !PT ;  /* 0x0000009e9f9e8212 */ /* 0x000fc800078e3cff */
[----:B------:R-:W-:-:S05]  /*24a20*/  @!P0 LOP3.LUT R159, R159, R158, RZ, 0x3c, !PT ;  /* 0x0000009e9f9f8212 */ /* 0x000fca00078e3cff */
[----:B------:R3:W2:Y:S02]  /*24a30*/  @!P0 LDG.E.U16 R202, desc[UR60][R158.64] ;  /* 0x0000003c9eca8981 */ /* 0x0006a4000c1e1500 */
[----:B---3--:R-:W-:Y:S02]  /*24a40*/  @!P0 IMAD.MOV.U32 R158, RZ, RZ, R17 ;  /* 0x000000ffff9e8224 */ /* 0x008fe400078e0011 */
[----:B----4-:R-:W-:Y:S01]  /*24a50*/  @!P0 IMAD.MOV.U32 R159, RZ, RZ, R2 ;  /* 0x000000ffff9f8224 */ /* 0x010fe200078e0002 */
[----:B------:R-:W-:Y:S01]  /*24a60*/  PRMT R199, RZ, 0x7610, R199 ;  /* 0x00007610ffc77816 */ /* 0x000fe200000000c7 */
[----:B------:R-:W3:Y:S04]  /*24a70*/  LDL R17, [R1+0x1600] ;  /* 0x0016000001117983 */ /* 0x000ee80000100800 */
[----:B------:R0:W4:Y:S01]  /*24a80*/  @!P0 LDG.E.U16 R201, desc[UR60][R158.64] ;  /* 0x0000003c9ec98981 */ /* 0x000122000c1e1500 */
[----:B------:R-:W-:-:S02]  /*24a90*/  PRMT R198, RZ, 0x7610, R198 ;  /* 0x00007610ffc67816 */ /* 0x000fc400000000c6 */
[----:B------:R-:W-:Y:S01]  /*24aa0*/  PRMT R197, RZ, 0x7610, R197 ;  /* 0x00007610ffc57816 */ /* 0x000fe200000000c5 */
[----:B------:R-:W2:Y:S01]  /*24ab0*/  LDL R2, [R1+0x15c0] ;  /* 0x0015c00001027983 */ /* 0x000ea20000100800 */
[----:B0-----:R-:W-:Y:S02]  /*24ac0*/  @!P0 IMAD.MOV.U32 R158, RZ, RZ, R15 ;  /* 0x000000ffff9e8224 */ /* 0x001fe400078e000f */
[----:B------:R-:W-:Y:S01]  /*24ad0*/  @!P0 IMAD.MOV.U32 R159, RZ, RZ, R29 ;  /* 0x000000ffff9f8224 */ /* 0x000fe200078e001d */
[----:B------:R-:W4:Y:S04]  /*24ae0*/  LDL R15, [R1+0x15bc] ;  /* 0x0015bc00010f7983 */ /* 0x000f280000100800 */
[----:B------:R0:W4:Y:S04]  /*24af0*/  @!P0 LDG.E.U16 R200, desc[UR60][R158.64] ;  /* 0x0000003c9ec88981 */ /* 0x000128000c1e1500 */
[----:B------:R-:W2:Y:S04]  /*24b00*/  LDL R29, [R1+0x15fc] ;  /* 0x0015fc00011d7983 */ /* 0x000ea80000100800 */
[----:B------:R-:W0:Y:S04]  /*24b10*/  LDL R158, [R1+0x16fc] ;  /* 0x0016fc00019e7983 */ /* 0x000e280000100800 */
[----:B------:R-:W0:Y:S02]  /*24b20*/  LDL R159, [R1+0x1700] ;  /* 0x00170000019f7983 */ /* 0x000e240000100800 */
[----:B0-----:R-:W-:-:S04]  /*24b30*/  @!P0 LOP3.LUT R159, R159, R158, RZ, 0x3c, !PT ;  /* 0x0000009e9f9f8212 */ /* 0x001fc800078e3cff */
[----:B------:R-:W-:-:S04]  /*24b40*/  @!P0 LOP3.LUT R158, R159, R158, RZ, 0x3c, !PT ;  /* 0x0000009e9f9e8212 */ /* 0x000fc800078e3cff */
[----:B------:R-:W-:-:S05]  /*24b50*/  @!P0 LOP3.LUT R159, R159, R158, RZ, 0x3c, !PT ;  /* 0x0000009e9f9f8212 */ /* 0x000fca00078e3cff */
[----:B------:R0:W4:Y:S04]  /*24b60*/  @!P0 LDG.E.U16 R199, desc[UR60][R158.64] ;  /* 0x0000003c9ec78981 */ /* 0x000128000c1e1500 */
        /* <DEDUP_REMOVED lines=20> */
[----:B------:R3:W4:Y:S02]  /*24cb0*/  @!P0 LDG.E.U16 R196, desc[UR60][R158.64] ;  /* 0x0000003c9ec48981 */ /* 0x000724000c1e1500 */
[----:B---3--:R-:W-:Y:S02]  /*24cc0*/  @!P0 IMAD.MOV.U32 R158, RZ, RZ, R17 ;  /* 0x000000ffff9e8224 */ /* 0x008fe400078e0011 */
[----:B--2---:R-:W-:Y:S01]  /*24cd0*/  @!P0 IMAD.MOV.U32 R159, RZ, RZ, R29 ;  /* 0x000000ffff9f8224 */ /* 0x004fe200078e001d */
[----:B------:R-:W-:Y:S01]  /*24ce0*/  PRMT R193, RZ, 0x7610, R193 ;  /* 0x00007610ffc17816 */ /* 0x000fe200000000c1 */
[----:B------:R-:W2:Y:S04]  /*24cf0*/  LDL R29, [R1+0x147c] ;  /* 0x00147c00011d7983 */ /* 0x000ea80000100800 */
[----:B------:R0:W3:Y:S01]  /*24d00*/  @!P0 LDG.E.U16 R195, desc[UR60][R158.64] ;  /* 0x0000003c9ec38981 */ /* 0x0000e2000c1e1500 */
[----:B------:R-:W-:-:S02]  /*24d10*/  PRMT R192, RZ, 0x7610, R192 ;  /* 0x00007610ffc07816 */ /* 0x000fc400000000c0 */
[----:B------:R-:W-:Y:S01]  /*24d20*/  PRMT R191, RZ, 0x7610, R191 ;  /* 0x00007610ffbf7816 */ /* 0x000fe200000000bf */
[----:B------:R-:W2:Y:S01]  /*24d30*/  LDL R17, [R1+0x1480] ;  /* 0x0014800001117983 */ /* 0x000ea20000100800 */
[----:B0-----:R-:W-:Y:S02]  /*24d40*/  @!P0 IMAD.MOV.U32 R158, RZ, RZ, R2 ;  /* 0x000000ffff9e8224 */ /* 0x001fe400078e0002 */
[----:B----4-:R-:W-:Y:S01]  /*24d50*/  @!P0 IMAD.MOV.U32 R159, RZ, RZ, R15 ;  /* 0x000000ffff9f8224 */ /* 0x010fe200078e000f */
[----:B------:R-:W4:Y:S04]  /*24d60*/  LDL R2, [R1+0xc30] ;  /* 0x000c300001027983 */ /* 0x000f280000100800 */
[----:B------:R0:W3:Y:S04]  /*24d70*/  @!P0 LDG.E.U16 R194, desc[UR60][R158.64] ;  /* 0x0000003c9ec28981 */ /* 0x0000e8000c1e1500 */
[----:B------:R-:W3:Y:S04]  /*24d80*/  LDL R15, [R1+0xc2c] ;  /* 0x000c2c00010f7983 */ /* 0x000ee80000100800 */
[----:B------:R-:W0:Y:S04]  /*24d90*/  LDL R158, [R1+0x157c] ;  /* 0x00157c00019e7983 */ /* 0x000e280000100800 */
[----:B------:R-:W0:Y:S02]  /*24da0*/  LDL R159, [R1+0x1580] ;  /* 0x00158000019f7983 */ /* 0x000e240000100800 */
[----:B0-----:R-:W-:-:S04]  /*24db0*/  @!P0 LOP3.LUT R159, R159, R158, RZ, 0x3c, !PT ;  /* 0x0000009e9f9f8212 */ /* 0x001fc800078e3cff */
[----:B------:R-:W-:-:S04]  /*24dc0*/  @!P0 LOP3.LUT R158, R159, R158, RZ, 0x3c, !PT ;  /* 0x0000009e9f9e8212 */ /* 0x000fc800078e3cff */
[----:B------:R-:W-:-:S05]  /*24dd0*/  @!P0 LOP3.LUT R159, R159, R158, RZ, 0x3c, !PT ;  /* 0x0000009e9f9f8212 */ /* 0x000fca00078e3cff */
[----:B------:R0:W3:Y:S04]  /*24de0*/  @!P0 LDG.E.U16 R193, desc[UR60][R158.64] ;  /* 0x0000003c9ec18981 */ /* 0x0000e8000c1e1500 */
        /* <DEDUP_REMOVED lines=20> */
[----:B------:R2:W3:Y:S02]  /*24f30*/  @!P0 LDG.E.U16 R190, desc[UR60][R158.64] ;  /* 0x0000003c9ebe8981 */ /* 0x0004e4000c1e1500 */
[----:B--2---:R-:W-:Y:S02]  /*24f40*/  @!P0 IMAD.MOV.U32 R158, RZ, RZ, R17 ;  /* 0x000000ffff9e8224 */ /* 0x004fe400078e0011 */
[----:B------:R-:W-:Y:S01]  /*24f50*/  @!P0 IMAD.MOV.U32 R159, RZ, RZ, R29 ;  /* 0x000000ffff9f8224 */ /* 0x000fe200078e001d */
[----:B------:R-:W-:Y:S01]  /*24f60*/  PRMT R187, RZ, 0x7610, R187 ;  /* 0x00007610ffbb7816 */ /* 0x000fe200000000bb */
[----:B------:R-:W2:Y:S04]  /*24f70*/  LDL R29, [R1+0xaec] ;  /* 0x000aec00011d7983 */ /* 0x000ea80000100800 */
[----:B------:R4:W2:Y:S01]  /*24f80*/  @!P0 LDG.E.U16 R189, desc[UR60][R158.64] ;  /* 0x0000003c9ebd8981 */ /* 0x0008a2000c1e1500 */
[----:B------:R-:W-:-:S02]  /*24f90*/  PRMT R186, RZ, 0x7610, R186 ;  /* 0x00007610ffba7816 */ /* 0x000fc400000000ba */
[----:B------:R-:W-:Y:S01]  /*24fa0*/  PRMT R185, RZ, 0x7610, R185 ;  /* 0x00007610ffb97816 */ /* 0x000fe200000000b9 */
[----:B------:R-:W2:Y:S01]  /*24fb0*/  LDL R17, [R1+0xaf0] ;  /* 0x000af00001117983 */ /* 0x000ea20000100800 */
[----:B----4-:R-:W-:Y:S02]  /*24fc0*/  @!P0 IMAD.MOV.U32 R158, RZ, RZ, R2 ;  /* 0x000000ffff9e8224 */ /* 0x010fe400078e0002 */
[----:B---3--:R-:W-:Y:S01]  /*24fd0*/  @!P0 IMAD.MOV.U32 R159, RZ, RZ, R15 ;  /* 0x000000ffff9f8224 */ /* 0x008fe200078e000f */
[----:B------:R-:W3:Y:S04]  /*24fe0*/  LDL R2, [R1+0xab0] ;  /* 0x000ab00001027983 */ /* 0x000ee80000100800 */
[----:B------:R0:W4:Y:S04]  /*24ff0*/  @!P0 LDG.E.U16 R188, desc[UR60][R158.64] ;  /* 0x0000003c9ebc8981 */ /* 0x000128000c1e1500 */
[----:B------:R-:W4:Y:S04]  /*25000*/  LDL R15, [R1+0xaac] ;  /* 0x000aac00010f7983 */ /* 0x000f280000100800 */
        /* <DEDUP_REMOVED lines=30> */
[----:B------:R3:W2:Y:S02]  /*251f0*/  @!P0 LDG.E.U16 R183, desc[UR60][R158.64] ;  /* 0x0000003c9eb78981 */ /* 0x0006a4000c1e1500 */
[----:B---3--:R-:W-:-:S02]  /*25200*/  @!P0 IMAD.MOV.U32 R158, RZ, RZ, R2 ;  /* 0x000000ffff9e8224 */ /* 0x008fc400078e0002 */
[----:B----4-:R-:W-:Y:S01]  /*25210*/  @!P0 IMAD.MOV.U32 R159, RZ, RZ, R15 ;  /* 0x000000ffff9f8224 */ /* 0x010fe200078e000f */
[----:B------:R-:W3:Y:S04]  /*25220*/  LDL R2, [R1+0x92c] ;  /* 0x00092c0001027983 */ /* 0x000ee80000100800 */
[----:B------:R-:W4:Y:S04]  /*25230*/  LDL R15, [R1+0x970] ;  /* 0x00097000010f7983 */ /* 0x000f280000100800 */
[----:B------:R-:W3:Y:S04]  /*25240*/  LDL.LU R29, [R1+0x930] ;  /* 0x00093000011d7983 */ /* 0x000ee80000300800 */
[----:B------:R0:W3:Y:S04]  /*25250*/  @!P0 LDG.E.U16 R182, desc[UR60][R158.64] ;  /* 0x0000003c9eb68981 */ /* 0x0000e8000c1e1500 */
[----:B------:R-:W0:Y:S04]  /*25260*/  LDL R158, [R1+0xa6c] ;  /* 0x000a6c00019e7983 */ /* 0x000e280000100800 */
[----:B------:R-:W0:Y:S01]  /*25270*/  LDL R159, [R1+0xa70] ;  /* 0x000a7000019f7983 */ /* 0x000e220000100800 */
[----:B------:R-:W-:-:S02]  /*25280*/  PRMT R181, RZ, 0x7610, R181 ;  /* 0x00007610ffb57816 */ /* 0x000fc400000000b5 */
[----:B0-----:R-:W-:-:S04]  /*25290*/  @!P0 LOP3.LUT R159, R159, R158, RZ, 0x3c, !PT ;  /* 0x0000009e9f9f8212 */ /* 0x001fc800078e3cff */
[----:B------:R-:W-:-:S04]  /*252a0*/  @!P0 LOP3.LUT R158, R159, R158, RZ, 0x3c, !PT ;  /* 0x0000009e9f9e8212 */ /* 0x000fc800078e3cff */
[----:B------:R-:W-:-:S05]  /*252b0*/  @!P0 LOP3.LUT R159, R159, R158, RZ, 0x3c, !PT ;  /* 0x0000009e9f9f8212 */ /* 0x000fca00078e3cff */
[----:B------:R0:W3:Y:S04]  /*252c0*/  @!P0 LDG.E.U16 R181, desc[UR60][R158.64] ;  /* 0x0000003c9eb58981 */ /* 0x0000e8000c1e1500 */
[----:B------:R-:W0:Y:S04]  /*252d0*/  LDL R158, [R1+0xa2c] ;  /* 0x000a2c00019e7983 */ /* 0x000e280000100800 */
[----:B------:R-:W0:Y:S01]  /*252e0*/  LDL R159, [R1+0xa30] ;  /* 0x000a3000019f7983 */ /* 0x000e220000100800 */
[----:B------:R-:W-:Y:S02]  /*252f0*/  PRMT R180, RZ, 0x7610, R180 ;  /* 0x00007610ffb47816 */ /* 0x000fe400000000b4 */
        /* <DEDUP_REMOVED lines=20> */
[----:B----4-:R-:W-:Y:S02]  /*25440*/  @!P0 IMAD.MOV.U32 R158, RZ, RZ, R15 ;  /* 0x000000ffff9e8224 */ /* 0x010fe400078e000f */
[----:B--2---:R-:W-:Y:S01]  /*25450*/  @!P0 IMAD.MOV.U32 R159, RZ, RZ, R17 ;  /* 0x000000ffff9f8224 */ /* 0x004fe200078e0011 */
[----:B------:R-:W-:Y:S01]  /*25460*/  PRMT R175, RZ, 0x7610, R175 ;  /* 0x00007610ffaf7816 */ /* 0x000fe200000000af */
[----:B------:R-:W2:Y:S04]  /*25470*/  LDL R17, [R1+0x17f8] ;  /* 0x0017f80001117983 */ /* 0x000ea80000100800 */
[----:B------:R3:W4:Y:S01]  /*25480*/  @!P0 LDG.E.U16 R177, desc[UR60][R158.64] ;  /* 0x0000003c9eb18981 */ /* 0x000722000c1e1500 */
[----:B------:R-:W-:-:S03]  /*25490*/  PRMT R174, RZ, 0x7610, R174 ;  /* 0x00007610ffae7816 */ /* 0x000fc600000000ae */
[----:B------:R-:W4:Y:S01]  /*254a0*/  LDL R15, [R1+0x17b4] ;  /* 0x0017b400010f7983 */ /* 0x000f220000100800 */
[----:B---3--:R-:W-:Y:S02]  /*254b0*/  @!P0 IMAD.MOV.U32 R158, RZ, RZ, R29 ;  /* 0x000000ffff9e8224 */ /* 0x008fe400078e001d */
[----:B------:R-:W-:Y:S02]  /*254c0*/  @!P0 IMAD.MOV.U32 R159, RZ, RZ, R2 ;  /* 0x000000ffff9f8224 */ /* 0x000fe400078e0002 */
[----:B------:R-:W3:Y:S04]  /*254d0*/  LDL R2, [R1+0x17b8] ;  /* 0x0017b80001027983 */ /* 0x000ee80000100800 */
        /* <DEDUP_REMOVED lines=8> */
[----:B------:R1:W-:Y:S01]  /*25560*/  STL [R1+0x18c8], R18 ;  /* 0x0018c81201007387 */ /* 0x0003e20000100800 */
[----:B0-----:R-:W-:Y:S02]  /*25570*/  @!P0 IMAD.MOV.U32 R158, RZ, RZ, R159 ;  /* 0x000000ffff9e8224 */ /* 0x001fe400078e009f */
[----:B------:R-:W-:Y:S01]  /*25580*/  @!P0 IMAD.MOV.U32 R159, RZ, RZ, R18 ;  /* 0x000000ffff9f8224 */ /* 0x000fe200078e0012 */
[----:B------:R-:W-:Y:S01]  /*25590*/  PRMT R173, RZ, 0x7610, R173 ;  /* 0x00007610ffad7816 */ /* 0x000fe200000000ad */
[----:B-1----:R-:W3:Y:S04]  /*255a0*/  LDL R18, [R1+0x17f4] ;  /* 0x0017f40001127983 */ /* 0x002ee80000100800 */
        /* <DEDUP_REMOVED lines=89> */
[----:B------:R-:W-:-:S03]  /*25b40*/  PRMT R160, RZ, 0x7610, R160 ;  /* 0x00007610ffa07816 */ /* 0x000fc600000000a0 */
[----:B------:R1:W-:Y:S01]  /*25b50*/  STS.U16 [R13+0x1300], R8 ;  /* 0x001300080d007388 */ /* 0x0003e20000000400 */
[----:B------:R-:W-:-:S03]  /*25b60*/  PRMT R157, RZ, 0x7610, R157 ;  /* 0x00007610ff9d7816 */ /* 0x000fc6000000009d */
[----:B------:R2:W-:Y:S04]  /*25b70*/  STS.U16 [R13+0x9300], R7 ;  /* 0x009300070d007388 */ /* 0x0005e80000000400 */
[----:B------:R3:W-:Y:S04]  /*25b80*/  STS.U16 [R13+0x1700], R6 ;  /* 0x001700060d007388 */ /* 0x0007e80000000400 */
[----:B-1----:R-:W4:Y:S04]  /*25b90*/  LDL.LU R8, [R1+0x1dac] ;  /* 0x001dac0001087983 */ /* 0x002f280000300800 */
[----:B--2---:R-:W2:Y:S04]  /*25ba0*/  LDL.LU R7, [R1+0x1da8] ;  /* 0x001da80001077983 */ /* 0x004ea80000300800 */
[----:B---3--:R-:W3:Y:S04]  /*25bb0*/  LDL.LU R6, [R1+0x1da4] ;  /* 0x001da40001067983 */ /* 0x008ee80000300800 */
[----:B------:R1:W-:Y:S04]  /*25bc0*/  STS.U16 [R13+0x9700], R5 ;  /* 0x009700050d007388 */ /* 0x0003e80000000400 */
[----:B------:R1:W-:Y:S01]  /*25bd0*/  STS.U16 [R13+0x1b00], R4 ;  /* 0x001b00040d007388 */ /* 0x0003e20000000400 */
[----:B------:R-:W-:-:S03]  /*25be0*/  PRMT R20, RZ, 0x7610, R20 ;  /* 0x00007610ff147816 */ /* 0x000fc60000000014 */
[----:B------:R1:W-:Y:S04]  /*25bf0*/  STS.U16 [R13+0x9b00], R0 ;  /* 0x009b00000d007388 */ /* 0x0003e80000000400 */
[----:B-1----:R-:W3:Y:S04]  /*25c00*/  LDL.LU R5, [R1+0x1da0] ;  /* 0x001da00001057983 */ /* 0x002ee80000300800 */
[----:B------:R-:W3:Y:S04]  /*25c10*/  LDL.LU R4, [R1+0x1d9c] ;  /* 0x001d9c0001047983 */ /* 0x000ee80000300800 */
[----:B------:R-:W3:Y:S04]  /*25c20*/  LDL.LU R0, [R1+0x1d98] ;  /* 0x001d980001007983 */ /* 0x000ee80000300800 */
[----:B------:R1:W-:Y:S04]  /*25c30*/  STS.U16 [R13+0x1f00], R21 ;  /* 0x001f00150d007388 */ /* 0x0003e80000000400 */
[----:B------:R-:W-:Y:S04]  /*25c40*/  STS.U16 [R13+0x9f00], R156 ;  /* 0x009f009c0d007388 */ /* 0x000fe80000000400 */
[----:B------:R-:W-:Y:S01]  /*25c50*/  STS.U16 [R13+0x2300], R145 ;  /* 0x002300910d007388 */ /* 0x000fe20000000400 */
[----:B------:R-:W-:Y:S01]  /*25c60*/  PRMT R58, RZ, 0x7610, R58 ;  /* 0x00007610ff3a7816 */ /* 0x000fe2000000003a */
[----:B-1----:R-:W1:Y:S02]  /*25c70*/  LDC R21, c[0x0][0x238] ;  /* 0x00008e00ff157b82 */ /* 0x002e640000000800 */
        /* <DEDUP_REMOVED lines=54> */
[----:B------:R-:W-:Y:S01]  /*25fe0*/  STS.U16 [R11+0x11400], R92 ;  /* 0x0114005c0b007388 */ /* 0x000fe20000000400 */
[----:B0-----:R-:W-:-:S04]  /*25ff0*/  @!P0 LOP3.LUT R159, R159, R158, RZ, 0x3c, !PT ;  /* 0x0000009e9f9f8212 */ /* 0x001fc800078e3cff */
[----:B------:R-:W-:-:S04]  /*26000*/  @!P0 LOP3.LUT R158, R159, R158, RZ, 0x3c, !PT ;  /* 0x0000009e9f9e8212 */ /* 0x000fc800078e3cff */
[----:B------:R-:W-:-:S05]  /*26010*/  @!P0 LOP3.LUT R159, R159, R158, RZ, 0x3c, !PT ;  /* 0x0000009e9f9f8212 */ /* 0x000fca00078e3cff */
[----:B------:R0:W3:Y:S04]  /*26020*/  @!P0 LDG.E.U16 R160, desc[UR60][R158.64] ;  /* 0x0000003c9ea08981 */ /* 0x0000e8000c1e1500 */
[----:B------:R-:W-:Y:S01]  /*26030*/  STS.U16 [R11+0x11800], R91 ;  /* 0x0118005b0b007388 */ /* 0x000fe20000000400 */
[----:B0-----:R-:W-:Y:S02]  /*26040*/  @!P0 IMAD.MOV.U32 R158, RZ, RZ, R17 ;  /* 0x000000ffff9e8224 */ /* 0x001fe400078e0011 */
[----:B------:R-:W-:Y:S01]  /*26050*/  @!P0 IMAD.MOV.U32 R159, RZ, RZ, R18 ;  /* 0x000000ffff9f8224 */ /* 0x000fe200078e0012 */
[----:B------:R-:W-:Y:S04]  /*26060*/  STS.U16 [R11+0x11c00], R90 ;  /* 0x011c005a0b007388 */ /* 0x000fe80000000400 */
[----:B------:R0:W3:Y:S04]  /*26070*/  @!P0 LDG.E.U16 R157, desc[UR60][R158.64] ;  /* 0x0000003c9e9d8981 */ /* 0x0000e8000c1e1500 */
[----:B------:R-:W-:Y:S04]  /*26080*/  STS.U16 [R11+0x12000], R89 ;  /* 0x012000590b007388 */ /* 0x000fe80000000400 */
[----:B------:R-:W-:Y:S01]  /*26090*/  STS.U16 [R11+0x12400], R88 ;  /* 0x012400580b007388 */ /* 0x000fe20000000400 */
[----:B0-----:R-:W-:-:S03]  /*260a0*/  @!P0 IMAD.MOV.U32 R158, RZ, RZ, R2 ;  /* 0x000000ffff9e8224 */ /* 0x001fc600078e0002 */
[----:B------:R-:W-:Y:S01]  /*260b0*/  STS.U16 [R11+0x12800], R87 ;  /* 0x012800570b007388 */ /* 0x000fe20000000400 */
[----:B----4-:R-:W-:-:S03]  /*260c0*/  @!P0 IMAD.MOV.U32 R159, RZ, RZ, R15 ;  /* 0x000000ffff9f8224 */ /* 0x010fc600078e000f */
        /* <DEDUP_REMOVED lines=21> */
[----:B------:R0:W-:Y:S04]  /*26220*/  STL [R1+0x18d8], R11 ;  /* 0x0018d80b01007387 */ /* 0x0001e80000100800 */
[----:B------:R4:W-:Y:S04]  /*26230*/  STS.U16 [R10+0x10480], R64 ;  /* 0x010480400a007388 */ /* 0x0009e80000000400 */
[----:B------:R1:W3:Y:S04]  /*26240*/  @!P0 LDG.E.U16 R20, desc[UR60][R158.64] ;  /* 0x0000003c9e148981 */ /* 0x0002e8000c1e1500 */
[----:B0-----:R-:W1:Y:S04]  /*26250*/  LDL R11, [R1+0x1868] ;  /* 0x00186800010b7983 */ /* 0x001e680000100800 */
[----:B----4-:R-:W4:Y:S04]  /*26260*/  LDL R64, [R1+0x1450] ;  /* 0x0014500001407983 */ /* 0x010f280000100800 */
[----:B------:R0:W-:Y:S04]  /*26270*/  STS.U16 [R10+0x11880], R59 ;  /* 0x0118803b0a007388 */ /* 0x0001e80000000400 */
[----:B------:R2:W-:Y:S04]  /*26280*/  STS.U16 [R10+0x11c80], R41 ;  /* 0x011c80290a007388 */ /* 0x0005e80000000400 */
[----:B------:R2:W-:Y:S04]  /*26290*/  STS.U16 [R10+0x12080], R39 ;  /* 0x012080270a007388 */ /* 0x0005e80000000400 */
[----:B0-----:R-:W3:Y:S04]  /*262a0*/  LDL R59, [R1+0xc58] ;  /* 0x000c5800013b7983 */ /* 0x001ee80000100800 */
[----:B--2---:R-:W2:Y:S04]  /*262b0*/  LDL R41, [R1+0x1864] ;  /* 0x0018640001297983 */ /* 0x004ea80000100800 */
[----:B------:R0:W-:Y:S04]  /*262c0*/  STS.U16 [R10+0x12480], R35 ;  /* 0x012480230a007388 */ /* 0x0001e80000000400 */
[----:B------:R-:W2:Y:S04]  /*262d0*/  LDL R39, [R1+0x185c] ;  /* 0x00185c0001277983 */ /* 0x000ea80000100800 */
[----:B------:R0:W-:Y:S04]  /*262e0*/  STS.U16 [R10+0x11080], R61 ;  /* 0x0110803d0a007388 */ /* 0x0001e80000000400 */
[----:B0-----:R-:W2:Y:S04]  /*262f0*/  LDL R35, [R1+0x1860] ;  /* 0x0018600001237983 */ /* 0x001ea80000100800 */
        /* <DEDUP_REMOVED lines=10> */
[----:B------:R-:W2:Y:S04]  /*263a0*/  LDL R12, [R1+0x17ec] ;  /* 0x0017ec00010c7983 */ /* 0x000ea80000100800 */
[----:B0-----:R-:W2:Y:S04]  /*263b0*/  LDL R24, [R1+0x1820] ;  /* 0x0018200001187983 */ /* 0x001ea80000100800 */
[----:B------:R-:W2:Y:S04]  /*263c0*/  LDL R2, [R1+0x17f0] ;  /* 0x0017f00001027983 */ /* 0x000ea80000100800 */
[----:B------:R-:W2:Y:S04]  /*263d0*/  LDL.LU R13, [R1+0x8d4] ;  /* 0x0008d400010d7983 */ /* 0x000ea80000300800 */
[----:B------:R-:W2:Y:S04]  /*263e0*/  LDL.LU R15, [R1+0x8a8] ;  /* 0x0008a800010f7983 */ /* 0x000ea80000300800 */
[----:B------:R-:W2:Y:S04]  /*263f0*/  LDL.LU R18, [R1+0x8cc] ;  /* 0x0008cc0001127983 */ /* 0x000ea80000300800 */
[----:B------:R0:W-:Y:S04]  /*26400*/  STS.U16 [R10+0x13c80], R14 ;  /* 0x013c800e0a007388 */ /* 0x0001e80000000400 */
[----:B------:R-:W2:Y:S04]  /*26410*/  LDL.LU R17, [R1+0x8a0] ;  /* 0x0008a00001117983 */ /* 0x000ea80000300800 */
[----:B------:R0:W-:Y:S04]  /*26420*/  STS.U16 [R10+0x13880], R16 ;  /* 0x013880100a007388 */ /* 0x0001e80000000400 */
[----:B0-----:R-:W2:Y:S04]  /*26430*/  LDL.LU R14, [R1+0x898] ;  /* 0x00089800010e7983 */ /* 0x001ea80000300800 */
[----:B------:R0:W-:Y:S04]  /*26440*/  STS.U16 [R10+0x13480], R19 ;  /* 0x013480130a007388 */ /* 0x0001e80000000400 */
[----:B------:R-:W2:Y:S04]  /*26450*/  LDL.LU R16, [R1+0x890] ;  /* 0x0008900001107983 */ /* 0x000ea80000300800 */
[----:B------:R0:W-:Y:S04]  /*26460*/  STS.U16 [R10+0x13080], R23 ;  /* 0x013080170a007388 */ /* 0x0001e80000000400 */
[----:B0-----:R-:W2:Y:S04]  /*26470*/  LDL.LU R19, [R1+0x8a4] ;  /* 0x0008a40001137983 */ /* 0x001ea80000300800 */
[----:B------:R-:W2:Y:S04]  /*26480*/  LDL.LU R156, [R1+0x89c] ;  /* 0x00089c00019c7983 */ /* 0x000ea80000300800 */
[----:B------:R0:W-:Y:S04]  /*26490*/  STS.U16 [R10+0x14080], R3 ;  /* 0x014080030a007388 */ /* 0x0001e80000000400 */
[----:B------:R-:W2:Y:S04]  /*264a0*/  LDL.LU R23, [R1+0x894] ;  /* 0x0008940001177983 */ /* 0x000ea80000300800 */
[----:B0-----:R-:W2:Y:S04]  /*264b0*/  LDL.LU R3, [R1+0x88c] ;  /* 0x00088c0001037983 */ /* 0x001ea80000300800 */
[----:B------:R-:W-:Y:S04]  /*264c0*/  STL [R1+0x18dc], R10 ;  /* 0x0018dc0a01007387 */ /* 0x000fe80000100800 */
        /* <DEDUP_REMOVED lines=16> */
[----:B------:R0:W-:Y:S04]  /*265d0*/  STS.U16 [R10+0x17c80], R238 ;  /* 0x017c80ee0a007388 */ /* 0x0001e80000000400 */
[----:B------:R-:W-:Y:S01]  /*265e0*/  STL [R1+0x18e4], R8 ;  /* 0x0018e40801007387 */ /* 0x000fe20000100800 */
[----:B------:R-:W-:-:S03]  /*265f0*/  PRMT R52, RZ, 0x7610, R52 ;  /* 0x00007610ff347816 */ /* 0x000fc60000000034 */
[----:B------:R-:W-:Y:S04]  /*26600*/  STS.U16 [R9+0x10100], R237 ;  /* 0x010100ed09007388 */ /* 0x000fe80000000400 */
[----:B0-----:R-:W2:Y:S04]  /*26610*/  LDL R10, [R1+0x17e8] ;  /* 0x0017e800010a7983 */ /* 0x001ea80000100800 */
        /* <DEDUP_REMOVED lines=14> */
[----:B------:R-:W-:Y:S01]  /*26700*/  STS.U16 [R9+0x13d00], R222 ;  /* 0x013d00de09007388 */ /* 0x000fe20000000400 */
[----:B-1----:R-:W-:-:S03]  /*26710*/  @!P0 IMAD.MOV.U32 R158, RZ, RZ, R11 ;  /* 0x000000ffff9e8224 */ /* 0x002fc600078e000b */
[----:B------:R-:W2:Y:S01]  /*26720*/  LDL R11, [R1+0x17e4] ;  /* 0x0017e400010b7983 */ /* 0x000ea20000100800 */
        /* <DEDUP_REMOVED lines=62> */
[----:B---3--:R-:W-:Y:S04]  /*26b10*/  STS.U16 [R7+0x13600], R160 ;  /* 0x013600a007007388 */ /* 0x008fe80000000400 */
[----:B------:R-:W-:Y:S04]  /*26b20*/  STS.U16 [R7+0x13a00], R157 ;  /* 0x013a009d07007388 */ /* 0x000fe80000000400 */
[----:B------:R-:W-:Y:S04]  /*26b30*/  STS.U16 [R7+0x13e00], R20 ;  /* 0x013e001407007388 */ /* 0x000fe80000000400 */
[----:B------:R2:W3:Y:S01]  /*26b40*/  @!P0 LDG.E.U16 R58, desc[UR60][R158.64] ;  /* 0x0000003c9e3a8981 */ /* 0x0004e2000c1e1500 */
[----:B------:R-:W-:-:S02]  /*26b50*/  PRMT R46, RZ, 0x7610, R46 ;  /* 0x00007610ff2e7816 */ /* 0x000fc4000000002e */
[----:B------:R-:W-:Y:S01]  /*26b60*/  PRMT R57, RZ, 0x7610, R57 ;  /* 0x00007610ff397816 */ /* 0x000fe20000000039 */
[----:B0-----:R-:W4:Y:S01]  /*26b70*/  LDL R9, [R1+0x17a0] ;  /* 0x0017a00001097983 */ /* 0x001f220000100800 */
[----:B------:R-:W-:-:S03]  /*26b80*/  PRMT R51, RZ, 0x7610, R51 ;  /* 0x00007610ff337816 */ /* 0x000fc60000000033 */
[----:B-1----:R-:W3:Y:S01]  /*26b90*/  LDL R8, [R1+0x1770] ;  /* 0x0017700001087983 */ /* 0x002ee20000100800 */
[----:B--2---:R-:W-:Y:S02]  /*26ba0*/  @!P0 IMAD.MOV.U32 R158, RZ, RZ, R41 ;  /* 0x000000ffff9e8224 */ /* 0x004fe400078e0029 */
[----:B------:R-:W-:Y:S01]  /*26bb0*/  @!P0 IMAD.MOV.U32 R159, RZ, RZ, R59 ;  /* 0x000000ffff9f8224 */ /* 0x000fe200078e003b */
[----:B------:R-:W2:Y:S04]  /*26bc0*/  LDL R41, [R1+0x17e0] ;  /* 0x0017e00001297983 */ /* 0x000ea80000100800 */
[----:B------:R-:W4:Y:S04]  /*26bd0*/  LDL R59, [R1+0x17dc] ;  /* 0x0017dc00013b7983 */ /* 0x000f280000100800 */
[----:B------:R0:W3:Y:S02]  /*26be0*/  @!P0 LDG.E.U16 R52, desc[UR60][R158.64] ;  /* 0x0000003c9e348981 */ /* 0x0000e4000c1e1500 */
[----:B0-----:R-:W-:-:S02]  /*26bf0*/  @!P0 IMAD.MOV.U32 R158, RZ, RZ, R35 ;  /* 0x000000ffff9e8224 */ /* 0x001fc400078e0023 */
[----:B------:R-:W-:Y:S01]  /*26c00*/  @!P0 IMAD.MOV.U32 R159, RZ, RZ, R39 ;  /* 0x000000ffff9f8224 */ /* 0x000fe200078e0027 */
[----:B------:R-:W3:Y:S04]  /*26c10*/  LDL R35, [R1+0x17b0] ;  /* 0x0017b00001237983 */ /* 0x000ee80000100800 */
[----:B------:R-:W3:Y:S04]  /*26c20*/  LDL R39, [R1+0x17ac] ;  /* 0x0017ac0001277983 */ /* 0x000ee80000100800 */
[----:B------:R0:W3:Y:S02]  /*26c30*/  @!P0 LDG.E.U16 R46, desc[UR60][R158.64] ;  /* 0x0000003c9e2e8981 */ /* 0x0000e4000c1e1500 */
[----:B0-----:R-:W-:-:S02]  /*26c40*/  @!P0 IMAD.MOV.U32 R158, RZ, RZ, R60 ;  /* 0x000000ffff9e8224 */ /* 0x001fc400078e003c */
[----:B------:R-:W-:Y:S01]  /*26c50*/  @!P0 IMAD.MOV.U32 R159, RZ, RZ, R61 ;  /* 0x000000ffff9f8224 */ /* 0x000fe200078e003d */
[----:B------:R-:W3:Y:S04]  /*26c60*/  LDL R60, [R1+0x17a8] ;  /* 0x0017a800013c7983 */ /* 0x000ee80000100800 */
[----:B------:R-:W3:Y:S04]  /*26c70*/  LDL R61, [R1+0x17a4] ;  /* 0x0017a400013d7983 */ /* 0x000ee80000100800 */
[----:B------:R0:W3:Y:S02]  /*26c80*/  @!P0 LDG.E.U16 R57, desc[UR60][R158.64] ;  /* 0x0000003c9e398981 */ /* 0x0000e4000c1e1500 */
[----:B0-----:R-:W-:-:S02]  /*26c90*/  @!P0 IMAD.MOV.U32 R158, RZ, RZ, R33 ;  /* 0x000000ffff9e8224 */ /* 0x001fc400078e0021 */
[----:B------:R-:W3:Y:S01]  /*26ca0*/  LDL R33, [R1+0x179c] ;  /* 0x00179c0001217983 */ /* 0x000ee20000100800 */
[----:B------:R-:W-:Y:S01]  /*26cb0*/  @!P0 IMAD.MOV.U32 R159, RZ, RZ, R63 ;  /* 0x000000ffff9f8224 */ /* 0x000fe200078e003f */
[----:B------:R-:W-:Y:S02]  /*26cc0*/  PRMT R45, RZ, 0x7610, R45 ;  /* 0x00007610ff2d7816 */ /* 0x000fe4000000002d */
[----:B------:R-:W-:Y:S01]  /*26cd0*/  PRMT R56, RZ, 0x7610, R56 ;  /* 0x00007610ff387816 */ /* 0x000fe20000000038 */
[----:B------:R-:W3:Y:S04]  /*26ce0*/  LDL R63, [R1+0xb54] ;  /* 0x000b5400013f7983 */ /* 0x000ee80000100800 */
[----:B------:R0:W3:Y:S02]  /*26cf0*/  @!P0 LDG.E.U16 R51, desc[UR60][R158.64] ;  /* 0x0000003c9e338981 */ /* 0x0000e4000c1e1500 */
[----:B0-----:R-:W-:Y:S01]  /*26d00*/  @!P0 MOV R158, R24 ;  /* 0x00000018009e8202 */ /* 0x001fe20000000f00 */
[----:B------:R-:W-:Y:S01]  /*26d10*/  @!P0 IMAD.MOV.U32 R159, RZ, RZ, R62 ;  /* 0x000000ffff9f8224 */ /* 0x000fe200078e003e */
[----:B------:R-:W3:Y:S04]  /*26d20*/  LDL R24, [R1+0x176c] ;  /* 0x00176c0001187983 */ /* 0x000ee80000100800 */
[----:B------:R0:W3:Y:S01]  /*26d30*/  @!P0 LDG.E.U16 R45, desc[UR60][R158.64] ;  /* 0x0000003c9e2d8981 */ /* 0x0000e2000c1e1500 */
[----:B------:R-:W-:-:S02]  /*26d40*/  PRMT R50, RZ, 0x7610, R50 ;  /* 0x00007610ff327816 */ /* 0x000fc40000000032 */
[----:B------:R-:W-:Y:S01]  /*26d50*/  PRMT R44, RZ, 0x7610, R44 ;  /* 0x00007610ff2c7816 */ /* 0x000fe2000000002c */
[----:B------:R-:W3:Y:S01]  /*26d60*/  LDL R62, [R1+0xb24] ;  /* 0x000b2400013e7983 */ /* 0x000ee20000100800 */
[----:B0-----:R-:W-:Y:S02]  /*26d70*/  @!P0 IMAD.MOV.U32 R159, RZ, RZ, R12 ;  /* 0x000000ffff9f8224 */ /* 0x001fe400078e000c */
        /* <DEDUP_REMOVED lines=8> */
[----:B------:R2:W3:Y:S01]  /*26e00*/  @!P0 LDG.E.U16 R50, desc[UR60][R158.64] ;  /* 0x0000003c9e328981 */ /* 0x0004e2000c1e1500 */
[----:B------:R-:W-:-:S02]  /*26e10*/  PRMT R55, RZ, 0x7610, R55 ;  /* 0x00007610ff377816 */ /* 0x000fc40000000037 */
[----:B------:R-:W-:Y:S02]  /*26e20*/  PRMT R49, RZ, 0x7610, R49 ;  /* 0x00007610ff317816 */ /* 0x000fe40000000031 */
[----:B------:R-:W-:Y:S02]  /*26e30*/  PRMT R43, RZ, 0x7610, R43 ;  /* 0x00007610ff2b7816 */ /* 0x000fe4000000002b */
[----:B------:R-:W-:Y:S01]  /*26e40*/  PRMT R54, RZ, 0x7610, R54 ;  /* 0x00007610ff367816 */ /* 0x000fe20000000036 */
[----:B--2---:R-:W-:Y:S02]  /*26e50*/  @!P0 IMAD.MOV.U32 R158, RZ, RZ, R41 ;  /* 0x000000ffff9e8224 */ /* 0x004fe400078e0029 */
[----:B------:R-:W2:Y:S01]  /*26e60*/  LDL R41, [R1+0x1730] ;  /* 0x0017300001297983 */ /* 0x000ea20000100800 */
[----:B----4-:R-:W-:-:S03]  /*26e70*/  @!P0 IMAD.MOV.U32 R159, RZ, RZ, R59 ;  /* 0x000000ffff9f8224 */ /* 0x010fc600078e003b */
[----:B------:R-:W4:Y:S04]  /*26e80*/  LDL R59, [R1+0x172c] ;  /* 0x00172c00013b7983 */ /* 0x000f280000100800 */
[----:B------:R3:W4:Y:S02]  /*26e90*/  @!P0 LDG.E.U16 R44, desc[UR60][R158.64] ;  /* 0x0000003c9e2c8981 */ /* 0x000724000c1e1500 */
[----:B---3--:R-:W-:Y:S02]  /*26ea0*/  @!P0 IMAD.MOV.U32 R158, RZ, RZ, R35 ;  /* 0x000000ffff9e8224 */ /* 0x008fe400078e0023 */
[----:B------:R-:W3:Y:S01]  /*26eb0*/  LDL R35, [R1+0x1728] ;  /* 0x0017280001237983 */ /* 0x000ee20000100800 */
[----:B------:R-:W-:-:S03]  /*26ec0*/  @!P0 IMAD.MOV.U32 R159, RZ, RZ, R39 ;  /* 0x000000ffff9f8224 */ /* 0x000fc600078e0027 */
[----:B------:R-:W3:Y:S04]  /*26ed0*/  LDL R39, [R1+0x1724] ;  /* 0x0017240001277983 */ /* 0x000ee80000100800 */
[----:B------:R0:W3:Y:S02]  /*26ee0*/  @!P0 LDG.E.U16 R55, desc[UR60][R158.64] ;  /* 0x0000003c9e378981 */ /* 0x0000e4000c1e1500 */
[----:B0-----:R-:W-:Y:S02]  /*26ef0*/  @!P0 IMAD.MOV.U32 R158, RZ, RZ, R60 ;  /* 0x000000ffff9e8224 */ /* 0x001fe400078e003c */
[----:B------:R-:W3:Y:S01]  /*26f00*/  LDL R60, [R1+0x1720] ;  /* 0x00172000013c7983 */ /* 0x000ee20000100800 */
[----:B------:R-:W-:-:S03]  /*26f10*/  @!P0 IMAD.MOV.U32 R159, RZ, RZ, R61 ;  /* 0x000000ffff9f8224 */ /* 0x000fc600078e003d */
[----:B------:R-:W3:Y:S04]  /*26f20*/  LDL R61, [R1+0x171c] ;  /* 0x00171c00013d7983 */ /* 0x000ee80000100800 */
[----:B------:R0:W3:Y:S02]  /*26f30*/  @!P0 LDG.E.U16 R49, desc[UR60][R158.64] ;  /* 0x0000003c9e318981 */ /* 0x0000e4000c1e1500 */
[----:B0-----:R-:W-:Y:S02]  /*26f40*/  @!P0 IMAD.MOV.U32 R158, RZ, RZ, R9 ;  /* 0x000000ffff9e8224 */ /* 0x001fe400078e0009 */
[----:B------:R-:W-:Y:S01]  /*26f50*/  @!P0 IMAD.MOV.U32 R159, RZ, RZ, R33 ;  /* 0x000000ffff9f8224 */ /* 0x000fe200078e0021 */
[----:B------:R-:W3:Y:S04]  /*26f60*/  LDL R9, [R1+0x16f0] ;  /* 0x0016f00001097983 */ /* 0x000ee80000100800 */
[----:B------:R-:W3:Y:S04]  /*26f70*/  LDL R33, [R1+0x16ec] ;  /* 0x0016ec0001217983 */ /* 0x000ee80000100800 */
[----:B------:R0:W3:Y:S02]  /*26f80*/  @!P0 LDG.E.U16 R43, desc[UR60][R158.64] ;  /* 0x0000003c9e2b8981 */ /* 0x0000e4000c1e1500 */
[----:B0-----:R-:W-:-:S02]  /*26f90*/  @!P0 IMAD.MOV.U32 R158, RZ, RZ, R8 ;  /* 0x000000ffff9e8224 */ /* 0x001fc400078e0008 */
[----:B------:R-:W3:Y:S01]  /*26fa0*/  LDL R8, [R1+0x16e8] ;  /* 0x0016e80001087983 */ /* 0x000ee20000100800 */
[----:B------:R-:W-:-:S03]  /*26fb0*/  @!P0 IMAD.MOV.U32 R159, RZ, RZ, R24 ;  /* 0x000000ffff9f8224 */ /* 0x000fc600078e0018 */
[----:B------:R-:W3:Y:S04]  /*26fc0*/  LDL R24, [R1+0x16e4] ;  /* 0x0016e40001187983 */ /* 0x000ee80000100800 */
[----:B------:R0:W3:Y:S02]  /*26fd0*/  @!P0 LDG.E.U16 R54, desc[UR60][R158.64] ;  /* 0x0000003c9e368981 */ /* 0x0000e4000c1e1500 */
[----:B0-----:R-:W-:Y:S02]  /*26fe0*/  @!P0 IMAD.MOV.U32 R159, RZ, RZ, R12 ;  /* 0x000000ffff9f8224 */ /* 0x001fe400078e000c */
[----:B------:R-:W-:Y:S01]  /*26ff0*/  @!P0 IMAD.MOV.U32 R158, RZ, RZ, R2 ;  /* 0x000000ffff9e8224 */ /* 0x000fe200078e0002 */
[----:B------:R-:W3:Y:S04]  /*27000*/  LDL R12, [R1+0x16dc] ;  /* 0x0016dc00010c7983 */ /* 0x000ee80000100800 */
[----:B------:R-:W3:Y:S01]  /*27010*/  LDL R2, [R1+0x16e0] ;  /* 0x0016e00001027983 */ /* 0x000ee20000100800 */
[----:B------:R-:W-:-:S02]  /*27020*/  PRMT R48, RZ, 0x7610, R48 ;  /* 0x00007610ff307816 */ /* 0x000fc40000000030 */
[----:B------:R-:W-:-:S04]  /*27030*/  PRMT R42, RZ, 0x7610, R42 ;  /* 0x00007610ff2a7816 */ /* 0x000fc8000000002a */
[----:B------:R0:W3:Y:S01]  /*27040*/  @!P0 LDG.E.U16 R48, desc[UR60][R158.64] ;  /* 0x0000003c9e308981 */ /* 0x0000e2000c1e1500 */
[----:B------:R-:W-:Y:S01]  /*27050*/  PRMT R53, RZ, 0x7610, R53 ;  /* 0x00007610ff357816 */ /* 0x000fe20000000035 */
[----:B0-----:R-:W-:Y:S02]  /*27060*/  @!P0 IMAD.MOV.U32 R158, RZ, RZ, R10 ;  /* 0x000000ffff9e8224 */ /* 0x001fe400078e000a */
        /* <DEDUP_REMOVED lines=36> */
[----:B------:R-:W3:Y:S01]  /*272b0*/  LDL R2, [R1+0x1630] ;  /* 0x0016300001027983 */ /* 0x000ee20000100800 */
[----:B------:R-:W-:Y:S02]  /*272c0*/  PRMT R249, RZ, 0x7610, R249 ;  /* 0x00007610fff97816 */ /* 0x000fe400000000f9 */
[----:B------:R-:W-:-:S04]  /*272d0*/  PRMT R248, RZ, 0x7610, R248 ;  /* 0x00007610fff87816 */ /* 0x000fc800000000f8 */
[----:B------:R0:W3:Y:S01]  /*272e0*/  @!P0 LDG.E.U16 R249, desc[UR60][R158.64] ;  /* 0x0000003c9ef98981 */ /* 0x0000e2000c1e1500 */
[----:B------:R-:W-:Y:S01]  /*272f0*/  PRMT R247, RZ, 0x7610, R247 ;  /* 0x00007610fff77816 */ /* 0x000fe200000000f7 */
[----:B0-----:R-:W-:Y:S02]  /*27300*/  @!P0 IMAD.MOV.U32 R158, RZ, RZ, R10 ;  /* 0x000000ffff9e8224 */ /* 0x001fe400078e000a */
[----:B------:R-:W3:Y:S01]  /*27310*/  LDL R10, [R1+0x1628] ;  /* 0x00162800010a7983 */ /* 0x000ee20000100800 */
[----:B------:R-:W-:-:S03]  /*27320*/  @!P0 IMAD.MOV.U32 R159, RZ, RZ, R11 ;  /* 0x000000ffff9f8224 */ /* 0x000fc600078e000b */
[----:B------:R-:W3:Y:S04]  /*27330*/  LDL R11, [R1+0x1624] ;  /* 0x00162400010b7983 */ /* 0x000ee80000100800 */
[----:B------:R2:W3:Y:S01]  /*27340*/  @!P0 LDG.E.U16 R248, desc[UR60][R158.64] ;  /* 0x0000003c9ef88981 */ /* 0x0004e2000c1e1500 */
[----:B------:R-:W-:Y:S02]  /*27350*/  PRMT R246, RZ, 0x7610, R246 ;  /* 0x00007610fff67816 */ /* 0x000fe400000000f6 */
[----:B------:R-:W-:Y:S02]  /*27360*/  PRMT R245, RZ, 0x7610, R245 ;  /* 0x00007610fff57816 */ /* 0x000fe400000000f5 */
[----:B------:R-:W-:Y:S02]  /*27370*/  PRMT R244, RZ, 0x7610, R244 ;  /* 0x00007610fff47816 */ /* 0x000fe400000000f4 */
[----:B------:R-:W-:Y:S01]  /*27380*/  PRMT R243, RZ, 0x7610, R243 ;  /* 0x00007610fff37816 */ /* 0x000fe200000000f3 */
[----:B--2---:R-:W-:-:S02]  /*27390*/  @!P0 IMAD.MOV.U32 R158, RZ, RZ, R41 ;  /* 0x000000ffff9e8224 */ /* 0x004fc400078e0029 */
        /* <DEDUP_REMOVED lines=56> */
[----:B0-----:R-:W-:Y:S02]  /*27720*/  @!P0 MOV R158, R9 ;  /* 0x00000009009e8202 */ /* 0x001fe40000000f00 */
        /* <DEDUP_REMOVED lines=162> */
[----:B0-----:R-:W-:Y:S02]  /*28150*/  @!P0 MOV R158, R60 ;  /* 0x0000003c009e8202 */ /* 0x001fe40000000f00 */
[----:B------:R-:W-:Y:S01]  /*28160*/  PRMT R207, RZ, 0x7610, R207 ;  /* 0x00007610ffcf7816 */ /* 0x000fe200000000cf */
[----:B------:R-:W3:Y:S01]  /*28170*/  LDL R60, [R1+0xa68] ;  /* 0x000a6800013c7983 */ /* 0x000ee20000100800 */
[----:B------:R-:W-:Y:S01]  /*28180*/  @!P0 IMAD.MOV.U32 R159, RZ, RZ, R61 ;  /* 0x000000ffff9f8224 */ /* 0x000fe200078e003d */
[----:B------:R-:W-:-:S02]  /*28190*/  PRMT R206, RZ, 0x7610, R206 ;  /* 0x00007610ffce7816 */ /* 0x000fc400000000ce */
[----:B------:R-:W-:Y:S01]  /*281a0*/  PRMT R205, RZ, 0x7610, R205 ;  /* 0x00007610ffcd7816 */ /* 0x000fe200000000cd */
        /* <DEDUP_REMOVED lines=37> */
[----:B------:R-:W-:Y:S02]  /*28400*/  @!P0 IMAD.MOV.U32 R158, RZ, RZ, R9 ;  /* 0x000000ffff9e8224 */ /* 0x000fe400078e0009 */
        /* <DEDUP_REMOVED lines=8> */
[----:B------:R-:W-:-:S05]  /*28490*/  @!P0 IMAD.MOV.U32 R159, RZ, RZ, R62 ;  /* 0x000000ffff9f8224 */ /* 0x000fca00078e003e */
[----:B------:R0:W3:Y:S02]  /*284a0*/  @!P0 LDG.E.U16 R201, desc[UR60][R158.64] ;  /* 0x0000003c9ec98981 */ /* 0x0000e4000c1e1500 */
[----:B0-----:R-:W-:Y:S02]  /*284b0*/  @!P0 IMAD.MOV.U32 R159, RZ, RZ, R12 ;  /* 0x000000ffff9f8224 */ /* 0x001fe400078e000c */
[----:B------:R-:W-:Y:S01]  /*284c0*/  @!P0 IMAD.MOV.U32 R158, RZ, RZ, R2 ;  /* 0x000000ffff9e8224 */ /* 0x000fe200078e0002 */
[----:B------:R-:W3:Y:S04]  /*284d0*/  LDL R12, [R1+0x924] ;  /* 0x00092400010c7983 */ /* 0x000ee80000100800 */
[----:B------:R-:W3:Y:S01]  /*284e0*/  LDL.LU R2, [R1+0x9a8] ;  /* 0x0009a80001027983 */ /* 0x000ee20000300800 */
        /* <DEDUP_REMOVED lines=8> */
[----:B------:R0:W3:Y:S04]  /*28570*/  @!P0 LDG.E.U16 R199, desc[UR60][R158.64] ;  /* 0x0000003c9ec78981 */ /* 0x0000e8000c1e1500 */
[----:B------:R-:W3:Y:S01]  /*28580*/  LDL.LU R24, [R1+0x928] ;  /* 0x0009280001187983 */ /* 0x000ee20000300800 */
[----:B------:R-:W-:-:S02]  /*28590*/  PRMT R197, RZ, 0x7610, R197 ;  /* 0x00007610ffc57816 */ /* 0x000fc400000000c5 */
[----:B------:R-:W-:Y:S01]  /*285a0*/  PRMT R196, RZ, 0x7610, R196 ;  /* 0x00007610ffc47816 */ /* 0x000fe200000000c4 */
[----:B------:R-:W3:Y:S01]  /*285b0*/  LDL R64, [R1+0xb1c] ;  /* 0x000b1c0001407983 */ /* 0x000ee20000100800 */
[----:B------:R-:W-:-:S03]  /*285c0*/  PRMT R195, RZ, 0x7610, R195 ;  /* 0x00007610ffc37816 */ /* 0x000fc600000000c3 */
[----:B------:R-:W3:Y:S04]  /*285d0*/  LDL R63, [R1+0xadc] ;  /* 0x000adc00013f7983 */ /* 0x000ee80000100800 */
[----:B------:R-:W3:Y:S01]  /*285e0*/  LDL R62, [R1+0xae0] ;  /* 0x000ae000013e7983 */ /* 0x000ee20000100800 */
[----:B0-----:R-:W-:Y:S02]  /*285f0*/  @!P0 IMAD.MOV.U32 R158, RZ, RZ, R60 ;  /* 0x000000ffff9e8224 */ /* 0x001fe400078e003c */
[----:B------:R-:W-:Y:S01]  /*28600*/  @!P0 IMAD.MOV.U32 R159, RZ, RZ, R61 ;  /* 0x000000ffff9f8224 */ /* 0x000fe200078e003d */
[----:B------:R-:W3:Y:S04]  /*28610*/  LDL R60, [R1+0xa60] ;  /* 0x000a6000013c7983 */ /* 0x000ee80000100800 */
[----:B------:R-:W3:Y:S04]  /*28620*/  LDL R61, [R1+0xa5c] ;  /* 0x000a5c00013d7983 */ /* 0x000ee80000100800 */
[----:B------:R2:W3:Y:S01]  /*28630*/  @!P0 LDG.E.U16 R198, desc[UR60][R158.64] ;  /* 0x0000003c9ec68981 */ /* 0x0004e2000c1e1500 */
        /* <DEDUP_REMOVED lines=9> */
[----:B------:R-:W4:Y:S04]  /*286d0*/  LDL R39, [R1+0xa20] ;  /* 0x000a200001277983 */ /* 0x000f280000100800 */
[----:B------:R0:W3:Y:S02]  /*286e0*/  @!P0 LDG.E.U16 R196, desc[UR60][R158.64] ;  /* 0x0000003c9ec48981 */ /* 0x0000e4000c1e1500 */
[----:B0-----:R-:W-:Y:S02]  /*286f0*/  @!P0 IMAD.MOV.U32 R159, RZ, RZ, R9 ;  /* 0x000000ffff9f8224 */ /* 0x001fe400078e0009 */
[----:B------:R-:W2:Y:S01]  /*28700*/  LDL R9, [R1+0xb20] ;  /* 0x000b200001097983 */ /* 0x000ea20000100800 */
[----:B------:R-:W-:-:S05]  /*28710*/  @!P0 IMAD.MOV.U32 R158, RZ, RZ, R2 ;  /* 0x000000ffff9e8224 */ /* 0x000fca00078e0002 */
[----:B------:R0:W3:Y:S02]  /*28720*/  @!P0 LDG.E.U16 R195, desc[UR60][R158.64] ;  /* 0x0000003c9ec38981 */ /* 0x0000e4000c1e1500 */
[----:B0-----:R-:W-:Y:S02]  /*28730*/  @!P0 IMAD.MOV.U32 R158, RZ, RZ, R8 ;  /* 0x000000ffff9e8224 */ /* 0x001fe400078e0008 */
[----:B------:R-:W4:Y:S01]  /*28740*/  LDL R8, [R1+0xaa0] ;  /* 0x000aa00001087983 */ /* 0x000f220000100800 */
[----:B------:R-:W-:-:S03]  /*28750*/  @!P0 IMAD.MOV.U32 R159, RZ, RZ, R33 ;  /* 0x000000ffff9f8224 */ /* 0x000fc600078e0021 */
[----:B------:R-:W3:Y:S04]  /*28760*/  LDL R33, [R1+0x9e0] ;  /* 0x0009e00001217983 */ /* 0x000ee80000100800 */
[----:B------:R0:W3:Y:S02]  /*28770*/  @!P0 LDG.E.U16 R194, desc[UR60][R158.64] ;  /* 0x0000003c9ec28981 */ /* 0x0000e4000c1e1500 */
[----:B0-----:R-:W-:Y:S02]  /*28780*/  @!P0 IMAD.MOV.U32 R159, RZ, RZ, R12 ;  /* 0x000000ffff9f8224 */ /* 0x001fe400078e000c */
[----:B------:R-:W3:Y:S01]  /*28790*/  LDL R12, [R1+0x99c] ;  /* 0x00099c00010c7983 */ /* 0x000ee20000100800 */
[----:B------:R-:W-:Y:S01]  /*287a0*/  PRMT R193, RZ, 0x7610, R193 ;  /* 0x00007610ffc17816 */ /* 0x000fe200000000c1 */
[----:B------:R-:W-:Y:S01]  /*287b0*/  @!P0 IMAD.MOV.U32 R158, RZ, RZ, R24 ;  /* 0x000000ffff9e8224 */ /* 0x000fe200078e0018 */
[----:B------:R-:W-:-:S04]  /*287c0*/  PRMT R192, RZ, 0x7610, R192 ;  /* 0x00007610ffc07816 */ /* 0x000fc800000000c0 */
[----:B------:R0:W3:Y:S01]  /*287d0*/  @!P0 LDG.E.U16 R193, desc[UR60][R158.64] ;  /* 0x0000003c9ec18981 */ /* 0x0000e2000c1e1500 */
[----:B------:R-:W-:Y:S01]  /*287e0*/  PRMT R191, RZ, 0x7610, R191 ;  /* 0x00007610ffbf7816 */ /* 0x000fe200000000bf */
[----:B0-----:R-:W-:Y:S02]  /*287f0*/  @!P0 IMAD.MOV.U32 R158, RZ, RZ, R10 ;  /* 0x000000ffff9e8224 */ /* 0x001fe400078e000a */
[----:B------:R-:W-:Y:S01]  /*28800*/  @!P0 IMAD.MOV.U32 R159, RZ, RZ, R11 ;  /* 0x000000ffff9f8224 */ /* 0x000fe200078e000b */
[----:B------:R-:W-:Y:S02]  /*28810*/  PRMT R190, RZ, 0x7610, R190 ;  /* 0x00007610ffbe7816 */ /* 0x000fe400000000be */
[----:B------:R-:W-:Y:S01]  /*28820*/  PRMT R189, RZ, 0x7610, R189 ;  /* 0x00007610ffbd7816 */ /* 0x000fe200000000bd */
[----:B------:R-:W3:Y:S04]  /*28830*/  LDL R11, [R1+0x9a0] ;  /* 0x0009a000010b7983 */ /* 0x000ee80000100800 */
[----:B------:R0:W3:Y:S04]  /*28840*/  @!P0 LDG.E.U16 R192, desc[UR60][R158.64] ;  /* 0x0000003c9ec08981 */ /* 0x0000e8000c1e1500 */
[----:B------:R-:W3:Y:S01]  /*28850*/  LDL R10, [R1+0x960] ;  /* 0x00096000010a7983 */ /* 0x000ee20000100800 */
[----:B0-----:R-:W-:-:S02]  /*28860*/  @!P0 IMAD.MOV.U32 R158, RZ, RZ, R15 ;  /* 0x000000ffff9e8224 */ /* 0x001fc400078e000f */
[----:B------:R-:W-:-:S05]  /*28870*/  @!P0 IMAD.MOV.U32 R159, RZ, RZ, R19 ;  /* 0x000000ffff9f8224 */ /* 0x000fca00078e0013 */
[----:B------:R0:W3:Y:S02]  /*28880*/  @!P0 LDG.E.U16 R191, desc[UR60][R158.64] ;  /* 0x0000003c9ebf8981 */ /* 0x0000e4000c1e1500 */
[----:B0-----:R-:W-:Y:S02]  /*28890*/  @!P0 IMAD.MOV.U32 R159, RZ, RZ, R64 ;  /* 0x000000ffff9f8224 */ /* 0x001fe400078e0040 */
[----:B------:R-:W-:Y:S04]  /*288a0*/  STL [R1+0x18ec], R15 ;  /* 0x0018ec0f01007387 */ /* 0x000fe80000100800 */
[----:B------:R0:W-:Y:S04]  /*288b0*/  STL [R1+0x18e8], R19 ;  /* 0x0018e81301007387 */ /* 0x0001e80000100800 */
[----:B0-----:R-:W3:Y:S01]  /*288c0*/  LDL.LU R19, [R1+0x8e0] ;  /* 0x0008e00001137983 */ /* 0x001ee20000300800 */
        /* <DEDUP_REMOVED lines=8> */
[----:B------:R-:W-:-:S05]  /*28950*/  @!P0 IMAD.MOV.U32 R159, RZ, RZ, R63 ;  /* 0x000000ffff9f8224 */ /* 0x000fca00078e003f */
[----:B------:R0:W2:Y:S02]  /*28960*/  @!P0 LDG.E.U16 R189, desc[UR60][R158.64] ;  /* 0x0000003c9ebd8981 */ /* 0x0000a4000c1e1500 */
[----:B0-----:R-:W-:Y:S02]  /*28970*/  @!P0 IMAD.MOV.U32 R159, RZ, RZ, R41 ;  /* 0x000000ffff9f8224 */ /* 0x001fe400078e0029 */
[----:B----4-:R-:W-:Y:S02]  /*28980*/  @!P0 IMAD.MOV.U32 R158, RZ, RZ, R8 ;  /* 0x000000ffff9e8224 */ /* 0x010fe400078e0008 */
[----:B------:R-:W4:Y:S04]  /*28990*/  LDL R8, [R1+0x8dc] ;  /* 0x0008dc0001087983 */ /* 0x000f280000100800 */
[----:B------:R-:W2:Y:S04]  /*289a0*/  LDL.LU R41, [R1+0x95c] ;  /* 0x00095c0001297983 */ /* 0x000ea80000300800 */
[----:B------:R-:W4:Y:S04]  /*289b0*/  LDL.LU R15, [R1+0x920] ;  /* 0x00092000010f7983 */ /* 0x000f280000300800 */
[----:B------:R0:W4:Y:S04]  /*289c0*/  @!P0 LDG.E.U16 R188, desc[UR60][R158.64] ;  /* 0x0000003c9ebc8981 */ /* 0x000128000c1e1500 */
[----:B------:R-:W4:Y:S04]  /*289d0*/  LDL R66, [R1+0xb14] ;  /* 0x000b140001427983 */ /* 0x000f280000100800 */
[----:B------:R-:W4:Y:S04]  /*289e0*/  LDL R65, [R1+0xad4] ;  /* 0x000ad40001417983 */ /* 0x000f280000100800 */
[----:B------:R-:W4:Y:S04]  /*289f0*/  LDL R64, [R1+0xad8] ;  /* 0x000ad80001407983 */ /* 0x000f280000100800 */
[----:B------:R-:W4:Y:S04]  /*28a00*/  LDL R63, [R1+0xa94] ;  /* 0x000a9400013f7983 */ /* 0x000f280000100800 */
[----:B------:R-:W4:Y:S01]  /*28a10*/  LDL R62, [R1+0xa98] ;  /* 0x000a9800013e7983 */ /* 0x000f220000100800 */
[----:B0-----:R-:W-:-:S02]  /*28a20*/  @!P0 IMAD.MOV.U32 R158, RZ, RZ, R60 ;  /* 0x000000ffff9e8224 */ /* 0x001fc400078e003c */
[----:B------:R-:W-:Y:S01]  /*28a30*/  @!P0 IMAD.MOV.U32 R159, RZ, RZ, R61 ;  /* 0x000000ffff9f8224 */ /* 0x000fe200078e003d */
[----:B------:R-:W-:Y:S02]  /*28a40*/  PRMT R184, RZ, 0x7610, R184 ;  /* 0x00007610ffb87816 */ /* 0x000fe400000000b8 */
[----:B------:R-:W-:Y:S01]  /*28a50*/  PRMT R183, RZ, 0x7610, R183 ;  /* 0x00007610ffb77816 */ /* 0x000fe200000000b7 */
[----:B------:R-:W4:Y:S04]  /*28a60*/  LDL R61, [R1+0xa54] ;  /* 0x000a5400013d7983 */ /* 0x000f280000100800 */
[----:B------:R0:W4:Y:S04]  /*28a70*/  @!P0 LDG.E.U16 R187, desc[UR60][R158.64] ;  /* 0x0000003c9ebb8981 */ /* 0x000128000c1e1500 */
[----:B------:R-:W4:Y:S01]  /*28a80*/  LDL R60, [R1+0xa14] ;  /* 0x000a1400013c7983 */ /* 0x000f220000100800 */
[----:B0-----:R-:W-:-:S03]  /*28a90*/  @!P0 IMAD.MOV.U32 R158, RZ, RZ, R39 ;  /* 0x000000ffff9e8224 */ /* 0x001fc600078e0027 */
[----:B------:R-:W4:Y:S01]  /*28aa0*/  LDL R39, [R1+0xb18] ;  /* 0x000b180001277983 */ /* 0x000f220000100800 */
[----:B------:R-:W-:-:S03]  /*28ab0*/  @!P0 IMAD.MOV.U32 R159, RZ, RZ, R59 ;  /* 0x000000ffff9f8224 */ /* 0x000fc600078e003b */
[----:B------:R-:W4:Y:S04]  /*28ac0*/  LDL R59, [R1+0x994] ;  /* 0x00099400013b7983 */ /* 0x000f280000100800 */
[----:B------:R3:W4:Y:S02]  /*28ad0*/  @!P0 LDG.E.U16 R186, desc[UR60][R158.64] ;  /* 0x0000003c9eba8981 */ /* 0x000724000c1e1500 */
[----:B---3--:R-:W-:Y:S02]  /*28ae0*/  @!P0 IMAD.MOV.U32 R158, RZ, RZ, R33 ;  /* 0x000000ffff9e8224 */ /* 0x008fe400078e0021 */
[----:B------:R-:W-:-:S05]  /*28af0*/  @!P0 IMAD.MOV.U32 R159, RZ, RZ, R35 ;  /* 0x000000ffff9f8224 */ /* 0x000fca00078e0023 */
[----:B------:R0:W3:Y:S02]  /*28b00*/  @!P0 LDG.E.U16 R185, desc[UR60][R158.64] ;  /* 0x0000003c9eb98981 */ /* 0x0000e4000c1e1500 */
[----:B0-----:R-:W-:Y:S02]  /*28b10*/  @!P0 IMAD.MOV.U32 R159, RZ, RZ, R12 ;  /* 0x000000ffff9f8224 */ /* 0x001fe400078e000c */
[----:B------:R-:W3:Y:S01]  /*28b20*/  LDL R12, [R1+0xa58] ;  /* 0x000a5800010c7983 */ /* 0x000ee20000100800 */
[----:B------:R-:W-:Y:S01]  /*28b30*/  @!P0 IMAD.MOV.U32 R158, RZ, RZ, R11 ;  /* 0x000000ffff9e8224 */ /* 0x000fe200078e000b */
[----:B------:R-:W-:Y:S02]  /*28b40*/  PRMT R182, RZ, 0x7610, R182 ;  /* 0x00007610ffb67816 */ /* 0x000fe400000000b6 */
[----:B------:R-:W3:Y:S04]  /*28b50*/  LDL.LU R35, [R1+0x9d8] ;  /* 0x0009d80001237983 */ /* 0x000ee80000300800 */
[----:B------:R-:W3:Y:S04]  /*28b60*/  LDL.LU R33, [R1+0x9d4] ;  /* 0x0009d40001217983 */ /* 0x000ee80000300800 */
[----:B------:R0:W3:Y:S02]  /*28b70*/  @!P0 LDG.E.U16 R184, desc[UR60][R158.64] ;  /* 0x0000003c9eb88981 */ /* 0x0000e4000c1e1500 */
[----:B0-----:R-:W-:-:S02]  /*28b80*/  @!P0 MOV R158, R10 ;  /* 0x0000000a009e8202 */ /* 0x001fc40000000f00 */
[----:B------:R-:W3:Y:S01]  /*28b90*/  LDL.LU R10, [R1+0xa18] ;  /* 0x000a1800010a7983 */ /* 0x000ee20000300800 */
[----:B------:R-:W-:Y:S02]  /*28ba0*/  PRMT R181, RZ, 0x7610, R181 ;  /* 0x00007610ffb57816 */ /* 0x000fe400000000b5 */
[----:B------:R-:W-:Y:S01]  /*28bb0*/  PRMT R180, RZ, 0x7610, R180 ;  /* 0x00007610ffb47816 */ /* 0x000fe200000000b4 */
[----:B------:R-:W3:Y:S04]  /*28bc0*/  LDL.LU R11, [R1+0x954] ;  /* 0x00095400010b7983 */ /* 0x000ee80000300800 */
[----:B------:R-:W-:Y:S01]  /*28bd0*/  STL [R1+0x18f0], R19 ;  /* 0x0018f01301007387 */ /* 0x000fe20000100800 */
[----:B------:R-:W-:Y:S02]  /*28be0*/  PRMT R179, RZ, 0x7610, R179 ;  /* 0x00007610ffb37816 */ /* 0x000fe400000000b3 */
[----:B------:R-:W-:-:S02]  /*28bf0*/  PRMT R178, RZ, 0x7610, R178 ;  /* 0x00007610ffb27816 */ /* 0x000fc400000000b2 */
[----:B------:R-:W-:Y:S01]  /*28c00*/  PRMT R177, RZ, 0x7610, R177 ;  /* 0x00007610ffb17816 */ /* 0x000fe200000000b1 */
[----:B--2---:R-:W-:-:S05]  /*28c10*/  @!P0 IMAD.MOV.U32 R159, RZ, RZ, R41 ;  /* 0x000000ffff9f8224 */ /* 0x004fca00078e0029 */
[----:B------:R4:W2:Y:S02]  /*28c20*/  @!P0 LDG.E.U16 R183, desc[UR60][R158.64] ;  /* 0x0000003c9eb78981 */ /* 0x0008a4000c1e1500 */
[----:B----4-:R-:W-:Y:S02]  /*28c30*/  @!P0 IMAD.MOV.U32 R158, RZ, RZ, R15 ;  /* 0x000000ffff9e8224 */ /* 0x010fe400078e000f */
[----:B------:R-:W-:-:S05]  /*28c40*/  @!P0 IMAD.MOV.U32 R159, RZ, RZ, R9 ;  /* 0x000000ffff9f8224 */ /* 0x000fca00078e0009 */
[----:B------:R0:W4:Y:S02]  /*28c50*/  @!P0 LDG.E.U16 R182, desc[UR60][R158.64] ;  /* 0x0000003c9eb68981 */ /* 0x000124000c1e1500 */
[----:B0-----:R-:W-:Y:S02]  /*28c60*/  @!P0 IMAD.MOV.U32 R158, RZ, RZ, R19 ;  /* 0x000000ffff9e8224 */ /* 0x001fe400078e0013 */
[----:B------:R-:W-:Y:S02]  /*28c70*/  @!P0 IMAD.MOV.U32 R159, RZ, RZ, R8 ;  /* 0x000000ffff9f8224 */ /* 0x000fe400078e0008 */
[----:B------:R-:W2:Y:S04]  /*28c80*/  LDL.LU R8, [R1+0x8d8] ;  /* 0x0008d80001087983 */ /* 0x000ea80000300800 */
[----:B------:R0:W4:Y:S04]  /*28c90*/  @!P0 LDG.E.U16 R181, desc[UR60][R158.64] ;  /* 0x0000003c9eb58981 */ /* 0x000128000c1e1500 */
[----:B------:R-:W4:Y:S04]  /*28ca0*/  LDL.LU R9, [R1+0x8d0] ;  /* 0x0008d00001097983 */ /* 0x000f280000300800 */
[----:B------:R1:W-:Y:S01]  /*28cb0*/  STL [R1+0x18f8], R17 ;  /* 0x0018f81101007387 */ /* 0x0003e20000100800 */
[----:B0-----:R-:W-:-:S02]  /*28cc0*/  @!P0 IMAD.MOV.U32 R158, RZ, RZ, R17 ;  /* 0x000000ffff9e8224 */ /* 0x001fc400078e0011 */
[----:B------:R-:W-:Y:S01]  /*28cd0*/  @!P0 IMAD.MOV.U32 R159, RZ, RZ, R156 ;  /* 0x000000ffff9f8224 */ /* 0x000fe200078e009c */
[----:B-1----:R-:W2:Y:S04]  /*28ce0*/  LDL.LU R17, [R1+0x958] ;  /* 0x0009580001117983 */ /* 0x002ea80000300800 */
[----:B------:R-:W-:Y:S04]  /*28cf0*/  STL [R1+0x18f4], R156 ;  /* 0x0018f49c01007387 */ /* 0x000fe80000100800 */
[----:B------:R0:W4:Y:S02]  /*28d00*/  @!P0 LDG.E.U16 R180, desc[UR60][R158.64] ;  /* 0x0000003c9eb48981 */ /* 0x000124000c1e1500 */
[----:B0-----:R-:W-:-:S02]  /*28d10*/  @!P0 IMAD.MOV.U32 R158, RZ, RZ, R39 ;  /* 0x000000ffff9e8224 */ /* 0x001fc400078e0027 */
[----:B------:R-:W2:Y:S01]  /*28d20*/  LDL.LU R39, [R1+0x998] ;  /* 0x0009980001277983 */ /* 0x000ea20000300800 */
[----:B------:R-:W-:-:S03]  /*28d30*/  @!P0 IMAD.MOV.U32 R159, RZ, RZ, R66 ;  /* 0x000000ffff9f8224 */ /* 0x000fc600078e0042 */
[----:B------:R-:W4:Y:S04]  /*28d40*/  LDL R19, [R1+0x914] ;  /* 0x0009140001137983 */ /* 0x000f280000100800 */
[----:B------:R0:W4:Y:S02]  /*28d50*/  @!P0 LDG.E.U16 R179, desc[UR60][R158.64] ;  /* 0x0000003c9eb38981 */ /* 0x000124000c1e1500 */
[----:B0-----:R-:W-:Y:S02]  /*28d60*/  @!P0 IMAD.MOV.U32 R158, RZ, RZ, R64 ;  /* 0x000000ffff9e8224 */ /* 0x001fe400078e0040 */
[----:B------:R-:W-:-:S05]  /*28d70*/  @!P0 IMAD.MOV.U32 R159, RZ, RZ, R65 ;  /* 0x000000ffff9f8224 */ /* 0x000fca00078e0041 */
[----:B------:R0:W4:Y:S02]  /*28d80*/  @!P0 LDG.E.U16 R178, desc[UR60][R158.64] ;  /* 0x0000003c9eb28981 */ /* 0x000124000c1e1500 */
[----:B0-----:R-:W-:Y:S02]  /*28d90*/  @!P0 IMAD.MOV.U32 R158, RZ, RZ, R62 ;  /* 0x000000ffff9e8224 */ /* 0x001fe400078e003e */
[----:B------:R-:W-:Y:S01]  /*28da0*/  @!P0 IMAD.MOV.U32 R159, RZ, RZ, R63 ;  /* 0x000000ffff9f8224 */ /* 0x000fe200078e003f */
[----:B------:R-:W-:Y:S02]  /*28db0*/  PRMT R176, RZ, 0x7610, R176 ;  /* 0x00007610ffb07816 */ /* 0x000fe400000000b0 */
[----:B------:R-:W-:Y:S02]  /*28dc0*/  PRMT R175, RZ, 0x7610, R175 ;  /* 0x00007610ffaf7816 */ /* 0x000fe400000000af */
[----:B------:R-:W-:Y:S01]  /*28dd0*/  PRMT R174, RZ, 0x7610, R174 ;  /* 0x00007610ffae7816 */ /* 0x000fe200000000ae */
[----:B------:R-:W4:Y:S04]  /*28de0*/  LDL R62, [R1+0xb0c] ;  /* 0x000b0c00013e7983 */ /* 0x000f280000100800 */
[----:B------:R3:W4:Y:S02]  /*28df0*/  @!P0 LDG.E.U16 R177, desc[UR60][R158.64] ;  /* 0x0000003c9eb18981 */ /* 0x000724000c1e1500 */
[----:B---3--:R-:W-:-:S02]  /*28e00*/  @!P0 IMAD.MOV.U32 R158, RZ, RZ, R12 ;  /* 0x000000ffff9e8224 */ /* 0x008fc400078e000c */
        /* <DEDUP_REMOVED lines=9> */
[----:B------:R-:W-:-:S05]  /*28ea0*/  @!P0 IMAD.MOV.U32 R159, RZ, RZ, R33 ;  /* 0x000000ffff9f8224 */ /* 0x000fca00078e0021 */
[----:B------:R0:W3:Y:S02]  /*28eb0*/  @!P0 LDG.E.U16 R174, desc[UR60][R158.64] ;  /* 0x0000003c9eae8981 */ /* 0x0000e4000c1e1500 */
[----:B0-----:R-:W-:Y:S02]  /*28ec0*/  @!P0 IMAD.MOV.U32 R159, RZ, RZ, R59 ;  /* 0x000000ffff9f8224 */ /* 0x001fe400078e003b */
[----:B------:R-:W3:Y:S04]  /*28ed0*/  LDL R59, [R1+0xad0] ;  /* 0x000ad000013b7983 */ /* 0x000ee80000100800 */
[----:B------:R-:W-:Y:S04]  /*28ee0*/  STL.64 [R1+0x1bc8], R150 ;  /* 0x001bc89601007387 */ /* 0x000fe80000100a00 */
[----:B------:R-:W-:Y:S04]  /*28ef0*/  STL.64 [R1+0x1bc0], R148 ;  /* 0x001bc09401007387 */ /* 0x000fe80000100a00 */
[----:B------:R-:W-:Y:S04]  /*28f00*/  STL.64 [R1+0x1bb8], R146 ;  /* 0x001bb89201007387 */ /* 0x000fe80000100a00 */
[----:B------:R-:W-:Y:S01]  /*28f10*/  STL.64 [R1+0x1bb0], R40 ;  /* 0x001bb02801007387 */ /* 0x000fe20000100a00 */
[----:B------:R-:W-:-:S02]  /*28f20*/  PRMT R173, RZ, 0x7610, R173 ;  /* 0x00007610ffad7816 */ /* 0x000fc400000000ad */
[----:B------:R-:W-:Y:S02]  /*28f30*/  PRMT R172, RZ, 0x7610, R172 ;  /* 0x00007610ffac7816 */ /* 0x000fe400000000ac */
[----:B------:R-:W-:Y:S02]  /*28f40*/  PRMT R171, RZ, 0x7610, R171 ;  /* 0x00007610ffab7816 */ /* 0x000fe400000000ab */
[----:B------:R-:W-:Y:S02]  /*28f50*/  PRMT R170, RZ, 0x7610, R170 ;  /* 0x00007610ffaa7816 */ /* 0x000fe400000000aa */
[----:B------:R-:W-:Y:S01]  /*28f60*/  PRMT R169, RZ, 0x7610, R169 ;  /* 0x00007610ffa97816 */ /* 0x000fe200000000a9 */
[----:B--2---:R-:W-:Y:S04]  /*28f70*/  STL.64 [R1+0x1ba8], R38 ;  /* 0x001ba82601007387 */ /* 0x004fe80000100a00 */
[----:B------:R-:W-:Y:S04]  /*28f80*/  STL.64 [R1+0x1ba0], R36 ;  /* 0x001ba02401007387 */ /* 0x000fe80000100a00 */
[----:B------:R-:W-:Y:S04]  /*28f90*/  STL.64 [R1+0x1b98], R34 ;  /* 0x001b982201007387 */ /* 0x000fe80000100a00 */
[----:B------:R-:W-:Y:S04]  /*28fa0*/  STL.64 [R1+0x1b90], R32 ;  /* 0x001b902001007387 */ /* 0x000fe80000100a00 */
[----:B------:R0:W-:Y:S04]  /*28fb0*/  STL.64 [R1+0x1b88], R30 ;  /* 0x001b881e01007387 */ /* 0x0001e80000100a00 */
[----:B------:R1:W-:Y:S04]  /*28fc0*/  STL.64 [R1+0x1b80], R28 ;  /* 0x001b801c01007387 */ /* 0x0003e80000100a00 */
[----:B------:R2:W-:Y:S04]  /*28fd0*/  STL.64 [R1+0x1b78], R26 ;  /* 0x001b781a01007387 */ /* 0x0005e80000100a00 */
[----:B------:R4:W-:Y:S04]  /*28fe0*/  STL.64 [R1+0x1b70], R24 ;  /* 0x001b701801007387 */ /* 0x0009e80000100a00 */
[----:B------:R4:W-:Y:S01]  /*28ff0*/  STL [R1+0x1918], R17 ;  /* 0x0019181101007387 */ /* 0x0009e20000100800 */
[----:B------:R-:W-:-:S03]  /*29000*/  @!P0 IMAD.MOV.U32 R158, RZ, RZ, R39 ;  /* 0x000000ffff9e8224 */ /* 0x000fc600078e0027 */
[----:B------:R4:W-:Y:S04]  /*29010*/  STL [R1+0x190c], R11 ;  /* 0x00190c0b01007387 */ /* 0x0009e80000100800 */
[----:B------:R4:W3:Y:S04]  /*29020*/  @!P0 LDG.E.U16 R173, desc[UR60][R158.64] ;  /* 0x0000003c9ead8981 */ /* 0x0008e8000c1e1500 */
[----:B0-----:R-:W3:Y:S04]  /*29030*/  LDL R31, [R1+0xa8c] ;  /* 0x000a8c00011f7983 */ /* 0x001ee80000100800 */
[----:B------:R-:W3:Y:S04]  /*29040*/  LDL R30, [R1+0xa90] ;  /* 0x000a9000011e7983 */ /* 0x000ee80000100800 */
[----:B-1----:R-:W3:Y:S04]  /*29050*/  LDL R29, [R1+0xa4c] ;  /* 0x000a4c00011d7983 */ /* 0x002ee80000100800 */
[----:B------:R-:W3:Y:S04]  /*29060*/  LDL R28, [R1+0xa50] ;  /* 0x000a5000011c7983 */ /* 0x000ee80000100800 */
[----:B--2---:R-:W2:Y:S04]  /*29070*/  LDL R27, [R1+0xa0c] ;  /* 0x000a0c00011b7983 */ /* 0x004ea80000100800 */
[----:B------:R-:W2:Y:S04]  /*29080*/  LDL R26, [R1+0xa10] ;  /* 0x000a1000011a7983 */ /* 0x000ea80000100800 */
[----:B----4-:R-:W4:Y:S04]  /*29090*/  LDL R25, [R1+0x9cc] ;  /* 0x0009cc0001197983 */ /* 0x010f280000100800 */
[----:B------:R-:W4:Y:S01]  /*290a0*/  LDL R24, [R1+0x9d0] ;  /* 0x0009d00001187983 */ /* 0x000f220000100800 */
[----:B------:R-:W-:-:S02]  /*290b0*/  @!P0 IMAD.MOV.U32 R158, RZ, RZ, R17 ;  /* 0x000000ffff9e8224 */ /* 0x000fc400078e0011 */
[----:B------:R-:W-:Y:S01]  /*290c0*/  @!P0 IMAD.MOV.U32 R159, RZ, RZ, R11 ;  /* 0x000000ffff9f8224 */ /* 0x000fe200078e000b */
[----:B------:R-:W4:Y:S04]  /*290d0*/  LDL R17, [R1+0x98c] ;  /* 0x00098c0001117983 */ /* 0x000f280000100800 */
[----:B------:R-:W4:Y:S04]  /*290e0*/  LDL R11, [R1+0x90c] ;  /* 0x00090c00010b7983 */ /* 0x000f280000100800 */
[----:B------:R0:W4:Y:S02]  /*290f0*/  @!P0 LDG.E.U16 R172, desc[UR60][R158.64] ;  /* 0x0000003c9eac8981 */ /* 0x000124000c1e1500 */
[----:B0-----:R-:W-:-:S02]  /*29100*/  @!P0 IMAD.MOV.U32 R159, RZ, RZ, R19 ;  /* 0x000000ffff9f8224 */ /* 0x001fc400078e0013 */
[----:B------:R-:W4:Y:S01]  /*29110*/  LDL.LU R19, [R1+0x950] ;  /* 0x0009500001137983 */ /* 0x000f220000300800 */
[----:B---3--:R-:W-:-:S03]  /*29120*/  @!P0 IMAD.MOV.U32 R158, RZ, RZ, R12 ;  /* 0x000000ffff9e8224 */ /* 0x008fc600078e000c */
[----:B------:R-:W3:Y:S04]  /*29130*/  LDL.LU R12, [R1+0x94c] ;  /* 0x00094c00010c7983 */ /* 0x000ee80000300800 */
[----:B------:R0:W3:Y:S04]  /*29140*/  @!P0 LDG.E.U16 R171, desc[UR60][R158.64] ;  /* 0x0000003c9eab8981 */ /* 0x0000e8000c1e1500 */
[----:B------:R1:W-:Y:S01]  /*29150*/  STL [R1+0x1900], R8 ;  /* 0x0019000801007387 */ /* 0x0003e20000100800 */
[----:B0-----:R-:W-:Y:S02]  /*29160*/  @!P0 IMAD.MOV.U32 R158, RZ, RZ, R8 ;  /* 0x000000ffff9e8224 */ /* 0x001fe400078e0008 */
[----:B------:R-:W-:Y:S01]  /*29170*/  @!P0 IMAD.MOV.U32 R159, RZ, RZ, R13 ;  /* 0x000000ffff9f8224 */ /* 0x000fe200078e000d */
[----:B-1----:R-:W3:Y:S04]  /*29180*/  LDL.LU R8, [R1+0x910] ;  /* 0x0009100001087983 */ /* 0x002ee80000300800 */
[----:B------:R-:W-:Y:S04]  /*29190*/  STL [R1+0x18fc], R13 ;  /* 0x0018fc0d01007387 */ /* 0x000fe80000100800 */
[----:B------:R-:W-:Y:S04]  /*291a0*/  STL [R1+0x1908], R14 ;  /* 0x0019080e01007387 */ /* 0x000fe80000100800 */
[----:B------:R0:W-:Y:S04]  /*291b0*/  STL [R1+0x1904], R23 ;  /* 0x0019041701007387 */ /* 0x0001e80000100800 */
[----:B------:R1:W3:Y:S02]  /*291c0*/  @!P0 LDG.E.U16 R170, desc[UR60][R158.64] ;  /* 0x0000003c9eaa8981 */ /* 0x0002e4000c1e1500 */
[----:B-1----:R-:W-:-:S02]  /*291d0*/  @!P0 IMAD.MOV.U32 R159, RZ, RZ, R23 ;  /* 0x000000ffff9f8224 */ /* 0x002fc400078e0017 */
[----:B0-----:R-:W3:Y:S01]  /*291e0*/  LDL.LU R23, [R1+0x990] ;  /* 0x0009900001177983 */ /* 0x001ee20000300800 */
[----:B------:R-:W-:-:S05]  /*291f0*/  @!P0 IMAD.MOV.U32 R158, RZ, RZ, R14 ;  /* 0x000000ffff9e8224 */ /* 0x000fca00078e000e */
[----:B------:R0:W3:Y:S01]  /*29200*/  @!P0 LDG.E.U16 R169, desc[UR60][R158.64] ;  /* 0x0000003c9ea98981 */ /* 0x0000e2000c1e1500 */
[----:B------:R-:W-:Y:S02]  /*29210*/  PRMT R168, RZ, 0x7610, R168 ;  /* 0x00007610ffa87816 */ /* 0x000fe400000000a8 */
[----:B------:R-:W-:Y:S01]  /*29220*/  PRMT R167, RZ, 0x7610, R167 ;  /* 0x00007610ffa77816 */ /* 0x000fe200000000a7 */
[----:B0-----:R-:W-:Y:S02]  /*29230*/  @!P0 IMAD.MOV.U32 R158, RZ, RZ, R61 ;  /* 0x000000ffff9e8224 */ /* 0x001fe400078e003d */
[----:B------:R-:W-:-:S05]  /*29240*/  @!P0 IMAD.MOV.U32 R159, RZ, RZ, R62 ;  /* 0x000000ffff9f8224 */ /* 0x000fca00078e003e */
[----:B------:R0:W3:Y:S01]  /*29250*/  @!P0 LDG.E.U16 R168, desc[UR60][R158.64] ;  /* 0x0000003c9ea88981 */ /* 0x0000e2000c1e1500 */
[----:B------:R-:W-:Y:S01]  /*29260*/  PRMT R166, RZ, 0x7610, R166 ;  /* 0x00007610ffa67816 */ /* 0x000fe200000000a6 */
[----:B0-----:R-:W-:Y:S02]  /*29270*/  @!P0 IMAD.MOV.U32 R158, RZ, RZ, R59 ;  /* 0x000000ffff9e8224 */ /* 0x001fe400078e003b */
[----:B------:R-:W-:-:S05]  /*29280*/  @!P0 IMAD.MOV.U32 R159, RZ, RZ, R60 ;  /* 0x000000ffff9f8224 */ /* 0x000fca00078e003c */
[----:B------:R0:W3:Y:S01]  /*29290*/  @!P0 LDG.E.U16 R167, desc[UR60][R158.64] ;  /* 0x0000003c9ea78981 */ /* 0x0000e2000c1e1500 */
[----:B------:R-:W-:Y:S02]  /*292a0*/  PRMT R165, RZ, 0x7610, R165 ;  /* 0x00007610ffa57816 */ /* 0x000fe400000000a5 */
[----:B------:R-:W-:Y:S02]  /*292b0*/  PRMT R164, RZ, 0x7610, R164 ;  /* 0x00007610ffa47816 */ /* 0x000fe400000000a4 */
[----:B------:R-:W-:Y:S02]  /*292c0*/  PRMT R163, RZ, 0x7610, R163 ;  /* 0x00007610ffa37816 */ /* 0x000fe400000000a3 */
[----:B------:R-:W-:Y:S02]  /*292d0*/  PRMT R162, RZ, 0x7610, R162 ;  /* 0x00007610ffa27816 */ /* 0x000fe400000000a2 */
[----:B------:R-:W-:Y:S02]  /*292e0*/  PRMT R161, RZ, 0x7610, R161 ;  /* 0x00007610ffa17816 */ /* 0x000fe400000000a1 */
[----:B------:R-:W-:-:S02]  /*292f0*/  PRMT R160, RZ, 0x7610, R160 ;  /* 0x00007610ffa07816 */ /* 0x000fc400000000a0 */
[----:B------:R-:W-:Y:S02]  /*29300*/  PRMT R157, RZ, 0x7610, R157 ;  /* 0x00007610ff9d7816 */ /* 0x000fe4000000009d */
[----:B------:R-:W-:Y:S01]  /*29310*/  PRMT R20, RZ, 0x7610, R20 ;  /* 0x00007610ff147816 */ /* 0x000fe20000000014 */
[----:B0-----:R-:W-:Y:S02]  /*29320*/  @!P0 IMAD.MOV.U32 R159, RZ, RZ, R31 ;  /* 0x000000ffff9f8224 */ /* 0x001fe400078e001f */
[----:B------:R-:W-:-:S05]  /*29330*/  @!P0 IMAD.MOV.U32 R158, RZ, RZ, R30 ;  /* 0x000000ffff9e8224 */ /* 0x000fca00078e001e */
[----:B------:R0:W3:Y:S02]  /*29340*/  @!P0 LDG.E.U16 R166, desc[UR60][R158.64] ;  /* 0x0000003c9ea68981 */ /* 0x0000e4000c1e1500 */
[----:B0-----:R-:W-:Y:S02]  /*29350*/  @!P0 IMAD.MOV.U32 R158, RZ, RZ, R28 ;  /* 0x000000ffff9e8224 */ /* 0x001fe400078e001c */
[----:B------:R-:W-:-:S05]  /*29360*/  @!P0 IMAD.MOV.U32 R159, RZ, RZ, R29 ;  /* 0x000000ffff9f8224 */ /* 0x000fca00078e001d */
[----:B------:R2:W3:Y:S02]  /*29370*/  @!P0 LDG.E.U16 R165, desc[UR60][R158.64] ;  /* 0x0000003c9ea58981 */ /* 0x0004e4000c1e1500 */
[----:B--2---:R-:W-:Y:S02]  /*29380*/  @!P0 IMAD.MOV.U32 R158, RZ, RZ, R26 ;  /* 0x000000ffff9e8224 */ /* 0x004fe400078e001a */
[----:B------:R-:W-:-:S05]  /*29390*/  @!P0 IMAD.MOV.U32 R159, RZ, RZ, R27 ;  /* 0x000000ffff9f8224 */ /* 0x000fca00078e001b */
[----:B------:R4:W2:Y:S02]  /*293a0*/  @!P0 LDG.E.U16 R164, desc[UR60][R158.64] ;  /* 0x0000003c9ea48981 */ /* 0x0008a4000c1e1500 */
[----:B----4-:R-:W-:Y:S02]  /*293b0*/  @!P0 IMAD.MOV.U32 R158, RZ, RZ, R24 ;  /* 0x000000ffff9e8224 */ /* 0x010fe400078e0018 */
[----:B------:R-:W-:-:S05]  /*293c0*/  @!P0 IMAD.MOV.U32 R159, RZ, RZ, R25 ;  /* 0x000000ffff9f8224 */ /* 0x000fca00078e0019 */
[----:B------:R0:W4:Y:S02]  /*293d0*/  @!P0 LDG.E.U16 R163, desc[UR60][R158.64] ;  /* 0x0000003c9ea38981 */ /* 0x000124000c1e1500 */
[----:B0-----:R-:W-:Y:S02]  /*293e0*/  @!P0 IMAD.MOV.U32 R159, RZ, RZ, R17 ;  /* 0x000000ffff9f8224 */ /* 0x001fe400078e0011 */
[----:B---3--:R-:W-:-:S05]  /*293f0*/  @!P0 IMAD.MOV.U32 R158, RZ, RZ, R23 ;  /* 0x000000ffff9e8224 */ /* 0x008fca00078e0017 */
[----:B------:R0:W3:Y:S04]  /*29400*/  @!P0 LDG.E.U16 R162, desc[UR60][R158.64] ;  /* 0x0000003c9ea28981 */ /* 0x0000e8000c1e1500 */
[----:B------:R-:W-:Y:S01]  /*29410*/  STL [R1+0x191c], R19 ;  /* 0x00191c1301007387 */ /* 0x000fe20000100800 */
[----:B0-----:R-:W-:Y:S02]  /*29420*/  @!P0 IMAD.MOV.U32 R158, RZ, RZ, R19 ;  /* 0x000000ffff9e8224 */ /* 0x001fe400078e0013 */
[----:B------:R-:W-:-:S05]  /*29430*/  @!P0 IMAD.MOV.U32 R159, RZ, RZ, R12 ;  /* 0x000000ffff9f8224 */ /* 0x000fca00078e000c */
[----:B------:R0:W3:Y:S04]  /*29440*/  @!P0 LDG.E.U16 R161, desc[UR60][R158.64] ;  /* 0x0000003c9ea18981 */ /* 0x0000e8000c1e1500 */
[----:B------:R-:W-:Y:S04]  /*29450*/  STL [R1+0x1910], R12 ;  /* 0x0019100c01007387 */ /* 0x000fe80000100800 */
[----:B------:R-:W-:Y:S04]  /*29460*/  STL [R1+0x1914], R8 ;  /* 0x0019140801007387 */ /* 0x000fe80000100800 */
[----:B------:R-:W-:Y:S01]  /*29470*/  STL [R1+0x1924], R9 ;  /* 0x0019240901007387 */ /* 0x000fe20000100800 */
[----:B0-----:R-:W-:-:S02]  /*29480*/  @!P0 IMAD.MOV.U32 R158, RZ, RZ, R8 ;  /* 0x000000ffff9e8224 */ /* 0x001fc400078e0008 */
[----:B------:R-:W-:Y:S01]  /*29490*/  @!P0 IMAD.MOV.U32 R159, RZ, RZ, R11 ;  /* 0x000000ffff9f8224 */ /* 0x000fe200078e000b */
[----:B------:R-:W-:Y:S04]  /*294a0*/  STL [R1+0x1920], R18 ;  /* 0x0019201201007387 */ /* 0x000fe80000100800 */
[----:B------:R-:W-:Y:S04]  /*294b0*/  STL [R1+0x192c], R16 ;  /* 0x00192c1001007387 */ /* 0x000fe80000100800 */
[----:B------:R0:W3:Y:S04]  /*294c0*/  @!P0 LDG.E.U16 R160, desc[UR60][R158.64] ;  /* 0x0000003c9ea08981 */ /* 0x0000e8000c1e1500 */
[----:B------:R-:W-:Y:S04]  /*294d0*/  STL [R1+0x1928], R3 ;  /* 0x0019280301007387 */ /* 0x000fe80000100800 */
[----:B------:R-:W-:Y:S04]  /*294e0*/  STL [R1+0x1930], R7 ;  /* 0x0019300701007387 */ /* 0x000fe80000100800 */
[----:B------:R-:W-:Y:S04]  /*294f0*/  STL [R1+0x1934], R6 ;  /* 0x0019340601007387 */ /* 0x000fe80000100800 */
[----:B------:R-:W-:Y:S01]  /*29500*/  STL [R1+0x1938], R5 ;  /* 0x0019380501007387 */ /* 0x000fe20000100800 */
[----:B0-----:R-:W-:-:S02]  /*29510*/  @!P0 IMAD.MOV.U32 R158, RZ, RZ, R9 ;  /* 0x000000ffff9e8224 */ /* 0x001fc400078e0009 */
[----:B------:R-:W-:Y:S01]  /*29520*/  @!P0 IMAD.MOV.U32 R159, RZ, RZ, R18 ;  /* 0x000000ffff9f8224 */ /* 0x000fe200078e0012 */
[----:B------:R-:W-:Y:S04]  /*29530*/  STL [R1+0x193c], R4 ;  /* 0x00193c0401007387 */ /* 0x000fe80000100800 */
[----:B------:R-:W3:Y:S04]  /*29540*/  LDL.LU.64 R24, [R1+0x200] ;  /* 0x0002000001187983 */ /* 0x000ee80000300a00 */
[----:B------:R-:W3:Y:S04]  /*29550*/  LDL.LU.64 R26, [R1+0x208] ;  /* 0x00020800011a7983 */ /* 0x000ee80000300a00 */
[----:B------:R-:W3:Y:S04]  /*29560*/  LDL.LU.64 R28, [R1+0x210] ;  /* 0x00021000011c7983 */ /* 0x000ee80000300a00 */
[----:B------:R0:W3:Y:S04]  /*29570*/  @!P0 LDG.E.U16 R157, desc[UR60][R158.64] ;  /* 0x0000003c9e9d8981 */ /* 0x0000e8000c1e1500 */
[----:B------:R-:W3:Y:S04]  /*29580*/  LDL.LU.64 R30, [R1+0x218] ;  /* 0x00021800011e7983 */ /* 0x000ee80000300a00 */
[----:B------:R-:W3:Y:S04]  /*29590*/  LDL.LU.64 R32, [R1+0x220] ;  /* 0x0002200001207983 */ /* 0x000ee80000300a00 */
[----:B------:R-:W3:Y:S04]  /*295a0*/  LDL.LU.64 R34, [R1+0x228] ;  /* 0x0002280001227983 */ /* 0x000ee80000300a00 */
[----:B------:R-:W3:Y:S04]  /*295b0*/  LDL.LU.64 R36, [R1+0x230] ;  /* 0x0002300001247983 */ /* 0x000ee80000300a00 */
[----:B------:R-:W3:Y:S04]  /*295c0*/  LDL.LU.64 R38, [R1+0x238] ;  /* 0x0002380001267983 */ /* 0x000ee80000300a00 */
[----:B------:R-:W3:Y:S01]  /*295d0*/  LDL.LU.64 R40, [R1+0x240] ;  /* 0x0002400001287983 */ /* 0x000ee20000300a00 */
[----:B0-----:R-:W-:-:S02]  /*295e0*/  @!P0 IMAD.MOV.U32 R158, RZ, RZ, R16 ;  /* 0x000000ffff9e8224 */ /* 0x001fc400078e0010 */
[----:B------:R-:W-:-:S05]  /*295f0*/  @!P0 IMAD.MOV.U32 R159, RZ, RZ, R3 ;  /* 0x000000ffff9f8224 */ /* 0x000fca00078e0003 */
[----:B------:R-:W3:Y:S04]  /*29600*/  @!P0 LDG.E.U16 R20, desc[UR60][R158.64] ;  /* 0x0000003c9e148981 */ /* 0x000ee8000c1e1500 */
        /* <DEDUP_REMOVED lines=83> */
[----:B------:R1:W-:Y:S04]  /*29b40*/  STS.U16 [R4+0x10b80], R44 ;  /* 0x010b802c04007388 */ /* 0x0003e80000000400 */
[----:B------:R2:W-:Y:S04]  /*29b50*/  STS.U16 [R4+0x10380], R46 ;  /* 0x0103802e04007388 */ /* 0x0005e80000000400 */
[----:B0-----:R-:W3:Y:S04]  /*29b60*/  LDL.LU.64 R42, [R1+0x248] ;  /* 0x00024800012a7983 */ /* 0x001ee80000300a00 */
[----:B-1----:R-:W3:Y:S04]  /*29b70*/  LDL.LU.64 R44, [R1+0x250] ;  /* 0x00025000012c7983 */ /* 0x002ee80000300a00 */
[----:B--2---:R-:W2:Y:S04]  /*29b80*/  LDL.LU.64 R46, [R1+0x258] ;  /* 0x00025800012e7983 */ /* 0x004ea80000300a00 */
[----:B------:R-:W2:Y:S04]  /*29b90*/  LDL.LU.64 R48, [R1+0x260] ;  /* 0x0002600001307983 */ /* 0x000ea80000300a00 */
        /* <DEDUP_REMOVED lines=40> */
[----:B------:R-:W2:Y:S01]  /*29e20*/  LDL.LU.64 R130, [R1+0x3a8] ;  /* 0x0003a80001827983 */ /* 0x000ea20000300a00 */
[----:B------:R-:W0:Y:S01]  /*29e30*/  S2R R5, SR_CgaCtaId ;  /* 0x0000000000057919 */ /* 0x000e220000008800 */
[----:B------:R-:W-:Y:S01]  /*29e40*/  IMAD.SHL.U32 R21, R21, 0x80, RZ ;  /* 0x0000008015157824 */ /* 0x000fe200078e00ff */
[----:B------:R-:W-:-:S03]  /*29e50*/  MOV R3, 0x400 ;  /* 0x0000040000037802 */ /* 0x000fc60000000f00 */
[----:B------:R-:W-:Y:S01]  /*29e60*/  IMAD.SHL.U32 R21, R21, 0x2, RZ ;  /* 0x0000000215157824 */ /* 0x000fe200078e00ff */
        /* <DEDUP_REMOVED lines=18> */
[----:B0-----:R-:W-:-:S03]  /*29f90*/  LEA R3, R5, R3, 0x18 ;  /* 0x0000000305037211 */ /* 0x001fc600078ec0ff */
[----:B------:R-:W-:Y:S04]  /*29fa0*/  STS.U16 [R4+0x15f80], R166 ;  /* 0x015f80a604007388 */ /* 0x000fe80000000400 */
[----:B------:R-:W-:Y:S04]  /*29fb0*/  STS.U16 [R4+0x16380], R165 ;  /* 0x016380a504007388 */ /* 0x000fe80000000400 */
[----:B------:R-:W-:Y:S04]  /*29fc0*/  STS.U16 [R4+0x16780], R164 ;  /* 0x016780a404007388 */ /* 0x000fe80000000400 */
[----:B----4-:R-:W-:Y:S04]  /*29fd0*/  STS.U16 [R4+0x16b80], R163 ;  /* 0x016b80a304007388 */ /* 0x010fe80000000400 */
[----:B---3--:R-:W-:Y:S04]  /*29fe0*/  STS.U16 [R4+0x16f80], R162 ;  /* 0x016f80a204007388 */ /* 0x008fe80000000400 */
[----:B------:R-:W-:Y:S04]  /*29ff0*/  STS.U16 [R4+0x17380], R161 ;  /* 0x017380a104007388 */ /* 0x000fe80000000400 */
[----:B------:R-:W-:Y:S04]  /*2a000*/  STS.U16 [R4+0x17780], R160 ;  /* 0x017780a004007388 */ /* 0x000fe80000000400 */
[----:B------:R-:W-:Y:S04]  /*2a010*/  STS.U16 [R4+0x17b80], R157 ;  /* 0x017b809d04007388 */ /* 0x000fe80000000400 */
[----:B------:R0:W-:Y:S01]  /*2a020*/  STS.U16 [R4+0x17f80], R20 ;  /* 0x017f801404007388 */ /* 0x0001e20000000400 */
[----:B------:R1:W-:Y:S06]  /*2a030*/  MEMBAR.ALL.CTA ;  /* 0x0000000000007992 */ /* 0x0003ec0000008000 */
[----:B-1----:R-:W1:Y:S04]  /*2a040*/  FENCE.VIEW.ASYNC.S ;  /* 0x00000000000073c6 */ /* 0x002e680000000000 */
[----:B--2---:R-:W-:Y:S04]  /*2a050*/  STL.64 [R1+0x1d90], R130 ;  /* 0x001d908201007387 */ /* 0x004fe80000100a00 */
        /* <DEDUP_REMOVED lines=56> */
[----:B------:R2:W-:Y:S04]  /*2a3e0*/  STL [R1+0x1bd0], R10 ;  /* 0x001bd00a01007387 */ /* 0x0005e80000100800 */
[----:B0-----:R-:W3:Y:S04]  /*2a3f0*/  LDL.LU.64 R4, [R1+0x400] ;  /* 0x0004000001047983 */ /* 0x001ee80000300a00 */
[----:B------:R-:W3:Y:S04]  /*2a400*/  LDL.LU.64 R6, [R1+0x408] ;  /* 0x0004080001067983 */ /* 0x000ee80000300a00 */
[----:B------:R-:W3:Y:S01]  /*2a410*/  LDL.LU.64 R8, [R1+0x410] ;  /* 0x0004100001087983 */ /* 0x000ee20000300a00 */
[----:B-1----:R-:W-:Y:S06]  /*2a420*/  BAR.SYNC.DEFER_BLOCKING 0x0 ;  /* 0x0000000000007b1d */ /* 0x002fec0000010000 */
[----:B--2---:R-:W3:Y:S04]  /*2a430*/  LDL.LU.64 R10, [R1+0x418] ;  /* 0x00041800010a7983 */ /* 0x004ee80000300a00 */
[----:B------:R-:W3:Y:S04]  /*2a440*/  LDL.LU.64 R12, [R1+0x420] ;  /* 0x00042000010c7983 */ /* 0x000ee80000300a00 */
        /* <DEDUP_REMOVED lines=58> */
[----:B------:R-:W3:Y:S01]  /*2a7f0*/  LDL.LU.64 R130, [R1+0x5f8] ;  /* 0x0005f80001827983 */ /* 0x000ee20000300a00 */
[----:B------:R-:W-:Y:S01]  /*2a800*/  SHF.R.U32.HI R3, RZ, 0x4, R3 ;  /* 0x00000004ff037819 */ /* 0x000fe20000011603 */
[----:B------:R-:W-:-:S02]  /*2a810*/  UMOV UR33, 0x40000040 ;  /* 0x4000004000217882 */ /* 0x000fc40000000000 */
[----:B------:R-:W2:Y:S04]  /*2a820*/  LDL.LU.64 R132, [R1+0x3b0] ;  /* 0x0003b00001847983 */ /* 0x000ea80000300a00 */
[----:B------:R-:W2:Y:S01]  /*2a830*/  LDL.LU.64 R134, [R1+0x3b8] ;  /* 0x0003b80001867983 */ /* 0x000ea20000300a00 */
[----:B------:R-:W-:-:S03]  /*2a840*/  SGXT.U32 R3, R3, 0xe ;  /* 0x0000000e0303781a */ /* 0x000fc60000000000 */
[----:B------:R-:W2:Y:S04]  /*2a850*/  LDL.LU.64 R136, [R1+0x3c0] ;  /* 0x0003c00001887983 */ /* 0x000ea80000300a00 */
[----:B------:R-:W2:Y:S04]  /*2a860*/  LDL.LU.64 R138, [R1+0x3c8] ;  /* 0x0003c800018a7983 */ /* 0x000ea80000300a00 */
[----:B------:R-:W2:Y:S01]  /*2a870*/  LDL.LU.64 R140, [R1+0x3d0] ;  /* 0x0003d000018c7983 */ /* 0x000ea20000300a00 */
[----:B------:R-:W-:-:S03]  /*2a880*/  R2UR UR32, R3 ;  /* 0x00000000032072ca */ /* 0x000fc600000e0000 */
[----:B------:R-:W2:Y:S04]  /*2a890*/  LDL.LU.64 R142, [R1+0x3d8] ;  /* 0x0003d800018e7983 */ /* 0x000ea80000300a00 */
[----:B------:R-:W2:Y:S04]  /*2a8a0*/  LDL.LU.64 R144, [R1+0x3e0] ;  /* 0x0003e00001907983 */ /* 0x000ea80000300a00 */
[----:B------:R-:W2:Y:S04]  /*2a8b0*/  LDL.LU.64 R146, [R1+0x3e8] ;  /* 0x0003e80001927983 */ /* 0x000ea80000300a00 */
[----:B------:R-:W2:Y:S04]  /*2a8c0*/  LDL.LU.64 R148, [R1+0x3f0] ;  /* 0x0003f00001947983 */ /* 0x000ea80000300a00 */
[----:B------:R-:W2:Y:S01]  /*2a8d0*/  LDL.LU.64 R150, [R1+0x3f8] ;  /* 0x0003f80001967983 */ /* 0x000ea20000300a00 */
[----:B---3--:R-:W-:-:S06]  /*2a8e0*/  WARPGROUP.ARRIVE ;  /* 0x00000000000079c5 */ /* 0x008fcc0000000000 */
[----:B------:R-:W-:Y:S03]  /*2a8f0*/  HGMMA.64x256x16.F32.BF16 R4, gdesc[UR32].tnspA, R4, gsb0 ;  /* 0x23e00000200479f0 */ /* 0x000fe60008001804 */
[----:B------:R-:W-:Y:S02]  /*2a900*/  WARPGROUP.DEPBAR.LE gsb0, 0x0 ;  /* 0x00008000000079c5 */ /* 0x000fe40000010000 */
[----:B------:R-:W-:-:S15]  /*2a910*/  WARPGROUP.ARRIVE ;  /* 0x00000000000079c5 */ /* 0x000fde0000000000 */
[----:B------:R-:W-:-:S08]  /*2a920*/  NOP ;  /* 0x0000000000007918 */ /* 0x000fd00000000000 */
        /* <DEDUP_REMOVED lines=89> */
[----:B------:R0:W-:Y:S01]  /*2aec0*/  STL.64 [R1+0x5f8], R130 ;  /* 0x0005f88201007387 */ /* 0x0001e20000100a00 */
[----:B------:R-:W-:Y:S01]  /*2aed0*/  IMAD.MOV.U32 R241, RZ, RZ, R119 ;  /* 0x000000fffff17224 */ /* 0x000fe200078e0077 */
[----:B------:R-:W-:Y:S01]  /*2aee0*/  MOV R237, R118 ;  /* 0x0000007600ed7202 */ /* 0x000fe20000000f00 */
[----:B------:R-:W-:-:S02]  /*2aef0*/  IMAD.MOV.U32 R240, RZ, RZ, R117 ;  /* 0x000000fffff07224 */ /* 0x000fc400078e0075 */
[----:B------:R-:W-:Y:S02]  /*2af00*/  IMAD.MOV.U32 R236, RZ, RZ, R116 ;  /* 0x000000ffffec7224 */ /* 0x000fe400078e0074 */
[----:B------:R-:W-:Y:S01]  /*2af10*/  IMAD.MOV.U32 R233, RZ, RZ, R115 ;  /* 0x000000ffffe97224 */ /* 0x000fe200078e0073 */
[----:B0-----:R-:W2:Y:S04]  /*2af20*/  LDL.LU.64 R130, [R1+0x1d90] ;  /* 0x001d900001827983 */ /* 0x001ea80000300a00 */
[----:B------:R-:W2:Y:S04]  /*2af30*/  LDL.LU.64 R128, [R1+0x1d88] ;  /* 0x001d880001807983 */ /* 0x000ea80000300a00 */
[----:B------:R-:W2:Y:S04]  /*2af40*/  LDL.LU.64 R126, [R1+0x1d80] ;  /* 0x001d8000017e7983 */ /* 0x000ea80000300a00 */
[----:B------:R-:W2:Y:S04]  /*2af50*/  LDL.LU.64 R124, [R1+0x1d78] ;  /* 0x001d7800017c7983 */ /* 0x000ea80000300a00 */
[----:B------:R-:W2:Y:S04]  /*2af60*/  LDL.LU.64 R122, [R1+0x1d70] ;  /* 0x001d7000017a7983 */ /* 0x000ea80000300a00 */
[----:B------:R-:W2:Y:S04]  /*2af70*/  LDL.LU.64 R120, [R1+0x1d68] ;  /* 0x001d680001787983 */ /* 0x000ea80000300a00 */
[----:B------:R-:W2:Y:S01]  /*2af80*/  LDL.LU.64 R118, [R1+0x1d60] ;  /* 0x001d600001767983 */ /* 0x000ea20000300a00 */
[----:B------:R-:W-:-:S03]  /*2af90*/  IMAD.MOV.U32 R229, RZ, RZ, R114 ;  /* 0x000000ffffe57224 */ /* 0x000fc600078e0072 */
[----:B------:R-:W2:Y:S01]  /*2afa0*/  LDL.LU.64 R116, [R1+0x1d58] ;  /* 0x001d580001747983 */ /* 0x000ea20000300a00 */
[----:B------:R-:W-:Y:S02]  /*2afb0*/  IMAD.MOV.U32 R232, RZ, RZ, R113 ;  /* 0x000000ffffe87224 */ /* 0x000fe400078e0071 */
[----:B------:R-:W-:Y:S01]  /*2afc0*/  IMAD.MOV.U32 R228, RZ, RZ, R112 ;  /* 0x000000ffffe47224 */ /* 0x000fe200078e0070 */
[----:B------:R-:W2:Y:S01]  /*2afd0*/  LDL.LU.64 R114, [R1+0x1d50] ;  /* 0x001d500001727983 */ /* 0x000ea20000300a00 */
[----:B------:R-:W-:Y:S02]  /*2afe0*/  IMAD.MOV.U32 R225, RZ, RZ, R111 ;  /* 0x000000ffffe17224 */ /* 0x000fe400078e006f */
[----:B------:R-:W-:Y:S01]  /*2aff0*/  IMAD.MOV.U32 R221, RZ, RZ, R110 ;  /* 0x000000ffffdd7224 */ /* 0x000fe200078e006e */
[----:B------:R-:W2:Y:S01]  /*2b000*/  LDL.LU.64 R112, [R1+0x1d48] ;  /* 0x001d480001707983 */ /* 0x000ea20000300a00 */
[----:B------:R-:W-:Y:S02]  /*2b010*/  IMAD.MOV.U32 R224, RZ, RZ, R109 ;  /* 0x000000ffffe07224 */ /* 0x000fe400078e006d */
[----:B------:R-:W-:Y:S01]  /*2b020*/  IMAD.MOV.U32 R220, RZ, RZ, R108 ;  /* 0x000000ffffdc7224 */ /* 0x000fe200078e006c */
[----:B------:R-:W2:Y:S01]  /*2b030*/  LDL.LU.64 R110, [R1+0x1d40] ;  /* 0x001d4000016e7983 */ /* 0x000ea20000300a00 */
[----:B------:R-:W-:-:S02]  /*2b040*/  IMAD.MOV.U32 R217, RZ, RZ, R107 ;  /* 0x000000ffffd97224 */ /* 0x000fc400078e006b */
        /* <DEDUP_REMOVED lines=41> */
[----:B------:R-:W-:-:S03]  /*2b2e0*/  IMAD.MOV.U32 R161, RZ, RZ, R79 ;  /* 0x000000ffffa17224 */ /* 0x000fc600078e004f */
[----:B------:R-:W2:Y:S01]  /*2b2f0*/  LDL.LU.64 R80, [R1+0x1cc8] ;  /* 0x001cc80001507983 */ /* 0x000ea20000300a00 */
[----:B------:R-:W-:-:S03]  /*2b300*/  IMAD.MOV.U32 R160, RZ, RZ, R77 ;  /* 0x000000ffffa07224 */ /* 0x000fc600078e004d */
        /* <DEDUP_REMOVED lines=28> */
[----:B------:R-:W-:Y:S01]  /*2b4d0*/  UIADD3.64 UR52, UR4, 0x380, URZ ;  /* 0x0000038004347897 */ /* 0x000fe2000fffe03f */
[----:B------:R-:W-:Y:S01]  /*2b4e0*/  UMOV UR54, UR34 ;  /* 0x0000002200367c82 */ /* 0x000fe20008000000 */
[----:B------:R-:W-:Y:S01]  /*2b4f0*/  UMOV UR55, UR35 ;  /* 0x0000002300377c82 */ /* 0x000fe20008000000 */
[----:B------:R-:W-:Y:S01]  /*2b500*/  UIADD3.64 UR48, UR4, 0x400, URZ ;  /* 0x0000040004307897 */ /* 0x000fe2000fffe03f */
[----:B------:R-:W-:Y:S01]  /*2b510*/  UMOV UR50, UR6 ;  /* 0x0000000600327c82 */ /* 0x000fe20008000000 */
[----:B------:R-:W-:Y:S01]  /*2b520*/  UMOV UR51, UR7 ;  /* 0x0000000700337c82 */ /* 0x000fe20008000000 */
[----:B------:R-:W3:Y:S04]  /*2b530*/  LDL.LU.64 R22, [R1+0x1be0] ;  /* 0x001be00001167983 */ /* 0x000ee80000300a00 */
[----:B------:R-:W4:Y:S04]  /*2b540*/  LDL.LU R21, [R1+0x1bd8] ;  /* 0x001bd80001157983 */ /* 0x000f280000300800 */
[----:B------:R-:W4:Y:S04]  /*2b550*/  LDL.LU R15, [R1+0x1bd4] ;  /* 0x001bd400010f7983 */ /* 0x000f280000300800 */
[----:B------:R-:W4:Y:S01]  /*2b560*/  LDL.LU R10, [R1+0x1bd0] ;  /* 0x001bd000010a7983 */ /* 0x000f220000300800 */
[----:B--2---:R-:W-:-:S06]  /*2b570*/  WARPGROUP.ARRIVE ;  /* 0x00000000000079c5 */ /* 0x004fcc0000000000 */
[----:B------:R-:W-:Y:S01]  /*2b580*/  HGMMA.64x256x16.F32.BF16 R24, gdesc[UR52].tnspA, R24, gsb0 ;  /* 0x23e00000341879f0 */ /* 0x000fe20008001818 */
[----:B------:R-:W-:Y:S01]  /*2b590*/  UIADD3.64 UR52, UR4, 0x480, URZ ;  /* 0x0000048004347897 */ /* 0x000fe2000fffe03f */
[----:B------:R-:W-:Y:S01]  /*2b5a0*/  UMOV UR54, UR10 ;  /* 0x0000000a00367c82 */ /* 0x000fe20008000000 */
[----:B------:R-:W-:Y:S01]  /*2b5b0*/  UMOV UR55, UR11 ;  /* 0x0000000b00377c82 */ /* 0x000fe20008000000 */
[----:B------:R-:W-:Y:S02]  /*2b5c0*/  WARPGROUP.DEPBAR.LE gsb0, 0x0 ;  /* 0x00008000000079c5 */ /* 0x000fe40000010000 */
[----:B------:R-:W-:-:S15]  /*2b5d0*/  WARPGROUP.ARRIVE ;  /* 0x00000000000079c5 */ /* 0x000fde0000000000 */
[----:B------:R-:W-:-:S07]  /*2b5e0*/  NOP ;  /* 0x0000000000007918 */ /* 0x000fce0000000000 */
        /* <DEDUP_REMOVED lines=36> */
[----:B------:R-:W-:Y:S04]  /*2b830*/  STL [R1+0x1968], R232 ;  /* 0x001968e801007387 */ /* 0x000fe80000100800 */
[----:B------:R-:W-:Y:S04]  /*2b840*/  STL [R1+0x1964], R233 ;  /* 0x001964e901007387 */ /* 0x000fe80000100800 */
[----:B------:R-:W-:Y:S04]  /*2b850*/  STL [R1+0x194c], R236 ;  /* 0x00194cec01007387 */ /* 0x000fe80000100800 */
[----:B------:R-:W-:Y:S04]  /*2b860*/  STL [R1+0x1948], R237 ;  /* 0x001948ed01007387 */ /* 0x000fe80000100800 */
[----:B------:R-:W-:Y:S04]  /*2b870*/  STL [R1+0x1944], R240 ;  /* 0x001944f001007387 */ /* 0x000fe80000100800 */
[----:B------:R-:W-:Y:S01]  /*2b880*/  STL [R1+0x1940], R241 ;  /* 0x001940f101007387 */ /* 0x000fe20000100800 */
[----:B------:R-:W-:-:S02]  /*2b890*/  WARPGROUP.DEPBAR.LE gsb0, 0x0 ;  /* 0x00008000000079c5 */ /* 0x000fc40000010000 */
[----:B------:R-:W-:-:S06]  /*2b8a0*/  WARPGROUP.ARRIVE ;  /* 0x00000000000079c5 */ /* 0x000fcc0000000000 */
        /* <DEDUP_REMOVED lines=66> */
[----:B------:R-:W-:-:S02]  /*2bcd0*/  IMAD.MOV.U32 R247, RZ, RZ, R26 ;  /* 0x000000fffff77224 */ /* 0x000fc400078e001a */
[----:B------:R-:W-:Y:S01]  /*2bce0*/  IMAD.MOV.U32 R252, RZ, RZ, R25 ;  /* 0x000000fffffc7224 */ /* 0x000fe200078e0019 */
[----:B0-----:R-:W2:Y:S04]  /*2bcf0*/  LDL.LU.64 R150, [R1+0x1bc8] ;  /* 0x001bc80001967983 */ /* 0x001ea80000300a00 */
        /* <DEDUP_REMOVED lines=9> */
[----:B------:R-:W-:-:S03]  /*2bd90*/  IMAD.MOV.U32 R246, RZ, RZ, R24 ;  /* 0x000000fffff67224 */ /* 0x000fc600078e0018 */
[----:B------:R-:W2:Y:S04]  /*2bda0*/  LDL.LU.64 R26, [R1+0x1b78] ;  /* 0x001b7800011a7983 */ /* 0x000ea80000300a00 */
[----:B------:R-:W2:Y:S01]  /*2bdb0*/  LDL.LU.64 R24, [R1+0x1b70] ;  /* 0x001b700001187983 */ /* 0x000ea20000300a00 */
[----:B---3--:R-:W-:Y:S01]  /*2bdc0*/  IMAD.MOV.U32 R18, RZ, RZ, R23 ;  /* 0x000000ffff127224 */ /* 0x008fe200078e0017 */
[----:B----4-:R-:W-:Y:S01]  /*2bdd0*/  MOV R14, R15 ;  /* 0x0000000f000e7202 */ /* 0x010fe20000000f00 */
[----:B------:R-:W-:Y:S02]  /*2bde0*/  IMAD.MOV.U32 R20, RZ, RZ, R10 ;  /* 0x000000ffff147224 */ /* 0x000fe400078e000a */
[----:B------:R-:W-:Y:S02]  /*2bdf0*/  IMAD.MOV.U32 R158, RZ, RZ, R4 ;  /* 0x000000ffff9e7224 */ /* 0x000fe400078e0004 */
[----:B------:R-:W-:-:S02]  /*2be00*/  IMAD.MOV.U32 R248, RZ, RZ, R5 ;  /* 0x000000fffff87224 */ /* 0x000fc400078e0005 */
[----:B------:R-:W-:Y:S02]  /*2be10*/  IMAD.MOV.U32 R250, RZ, RZ, R7 ;  /* 0x000000fffffa7224 */ /* 0x000fe400078e0007 */
[----:B------:R-:W-:Y:S02]  /*2be20*/  IMAD.MOV.U32 R244, RZ, RZ, R6 ;  /* 0x000000fffff47224 */ /* 0x000fe400078e0006 */
[----:B------:R-:W-:Y:S02]  /*2be30*/  IMAD.MOV.U32 R3, RZ, RZ, R22 ;  /* 0x000000ffff037224 */ /* 0x000fe400078e0016 */
        /* <DEDUP_REMOVED lines=33> */
[----:B------:R-:W-:Y:S01]  /*2c050*/  IMAD.MOV.U32 R227, RZ, RZ, R131 ;  /* 0x000000ffffe37224 */ /* 0x000fe200078e0083 */
[----:B------:R-:W-:Y:S01]  /*2c060*/  MOV R223, R130 ;  /* 0x0000008200df7202 */ /* 0x000fe20000000f00 */
        /* <DEDUP_REMOVED lines=8> */
[----:B--2---:R-:W-:Y:S02]  /*2c0f0*/  IMAD.MOV.U32 R19, RZ, RZ, R41 ;  /* 0x000000ffff137224 */ /* 0x004fe400078e0029 */
        /* <DEDUP_REMOVED lines=10> */
[----:B------:R-:W-:Y:S01]  /*2c1a0*/  IMAD.MOV.U32 R12, RZ, RZ, R26 ;  /* 0x000000ffff0c7224 */ /* 0x000fe200078e001a */
[----:B------:R-:W2:Y:S04]  /*2c1b0*/  LDL.LU.64 R24, [R1] ;  /* 0x0000000001187983 */ /* 0x000ea80000300a00 */
[----:B------:R-:W2:Y:S01]  /*2c1c0*/  LDL.LU.64 R26, [R1+0x8] ;  /* 0x00000800011a7983 */ /* 0x000ea20000300a00 */
[----:B------:R-:W-:-:S03]  /*2c1d0*/  IMAD.MOV.U32 R157, RZ, RZ, R30 ;  /* 0x000000ffff9d7224 */ /* 0x000fc600078e001e */
        /* <DEDUP_REMOVED lines=122> */
[----:B------:R-:W-:Y:S03]  /*2c980*/  HGMMA.64x256x16.F32.BF16 R24, gdesc[UR52].tnspA, R24, gsb0 ;  /* 0x23e00000341879f0 */ /* 0x000fe60008001818 */
[----:B------:R-:W-:Y:S02]  /*2c990*/  WARPGROUP.DEPBAR.LE gsb0, 0x0 ;  /* 0x00008000000079c5 */ /* 0x000fe40000010000 */
[----:B------:R-:W-:-:S15]  /*2c9a0*/  WARPGROUP.ARRIVE ;  /* 0x00000000000079c5 */ /* 0x000fde0000000000 */
[----:B------:R-:W-:-:S08]  /*2c9b0*/  NOP ;  /* 0x0000000000007918 */ /* 0x000fd00000000000 */
[----:B------:R-:W-:Y:S01]  /*2c9c0*/  HGMMA.64x256x16.F32.BF16 R24, gdesc[UR48].tnspA, R24, gsb0 ;  /* 0x23e00000301879f0 */ /* 0x000fe20008001818 */
[----:B------:R-:W-:Y:S02]  /*2c9d0*/  IMAD.MOV.U32 R241, RZ, RZ, R245 ;  /* 0x000000fffff17224 */ /* 0x000fe400078e00f5 */
[----:B------:R-:W-:Y:S02]  /*2c9e0*/  IMAD.MOV.U32 R237, RZ, RZ, R251 ;  /* 0x000000ffffed7224 */ /* 0x000fe400078e00fb */
[----:B------:R-:W-:Y:S02]  /*2c9f0*/  IMAD.MOV.U32 R240, RZ, RZ, R249 ;  /* 0x000000fffff07224 */ /* 0x000fe400078e00f9 */
[----:B------:R-:W-:Y:S01]  /*2ca00*/  IMAD.MOV.U32 R236, RZ, RZ, R159 ;  /* 0x000000ffffec7224 */ /* 0x000fe200078e009f */
[----:B------:R-:W-:Y:S02]  /*2ca10*/  WARPGROUP.DEPBAR.LE gsb0, 0x0 ;  /* 0x00008000000079c5 */ /* 0x000fe40000010000 */
[----:B------:R-:W-:Y:S04]  /*2ca20*/  STL.64 [R1], R24 ;  /* 0x0000001801007387 */ /* 0x000fe80000100a00 */
        /* <DEDUP_REMOVED lines=62> */
[----:B------:R0:W-:Y:S04]  /*2ce10*/  STL.64 [R1+0x1f8], R150 ;  /* 0x0001f89601007387 */ /* 0x0001e80000100a00 */
        /* <DEDUP_REMOVED lines=74> */
[----:B------:R-:W-:-:S02]  /*2d2c0*/  R2UR UR49, R241 ;  /* 0x00000000f13172ca */ /* 0x000fc400000e0000 */
[----:B------:R-:W-:Y:S01]  /*2d2d0*/  R2UR UR48, R240 ;  /* 0x00000000f03072ca */ /* 0x000fe200000e0000 */
[----:B------:R-:W3:Y:S04]  /*2d2e0*/  LDL.LU R241, [R1+0x144c] ;  /* 0x00144c0001f17983 */ /* 0x000ee80000300800 */
[----:B------:R-:W4:Y:S01]  /*2d2f0*/  LDL.LU R240, [R1+0x1444] ;  /* 0x0014440001f07983 */ /* 0x000f220000300800 */
[----:B--2---:R-:W-:-:S06]  /*2d300*/  WARPGROUP.ARRIVE ;  /* 0x00000000000079c5 */ /* 0x004fcc0000000000 */
[----:B------:R-:W-:Y:S01]  /*2d310*/  HGMMA.64x256x16.F32.BF16 R24, gdesc[UR52].tnspA, R24, gsb0 ;  /* 0x23e00000341879f0 */ /* 0x000fe20008001818 */
[----:B------:R-:W-:Y:S02]  /*2d320*/  R2UR UR52, R236 ;  /* 0x00000000ec3472ca */ /* 0x000fe400000e0000 */
[----:B------:R-:W-:Y:S01]  /*2d330*/  R2UR UR53, R237 ;  /* 0x00000000ed3572ca */ /* 0x000fe200000e0000 */
[----:B------:R-:W-:Y:S01]  /*2d340*/  IMAD.MOV.U32 R236, RZ, RZ, R20 ;  /* 0x000000ffffec7224 */ /* 0x000fe200078e0014 */
[----:B------:R-:W2:Y:S01]  /*2d350*/  LDL.LU R237, [R1+0x143c] ;  /* 0x00143c0001ed7983 */ /* 0x000ea20000300800 */
[----:B------:R-:W-:-:S05]  /*2d360*/  IADD3 R20, P0, R154, R21, RZ ;  /* 0x000000159a147210 */ /* 0x000fca0007f1e0ff */
[----:B------:R-:W-:Y:S01]  /*2d370*/  IMAD.X R154, R155, 0x1, R0, P0 ;  /* 0x000000019b9a7824 */ /* 0x000fe200000e0600 */
[----:B------:R-:W-:Y:S02]  /*2d380*/  WARPGROUP.DEPBAR.LE gsb0, 0x0 ;  /* 0x00008000000079c5 */ /* 0x000fe40000010000 */
[----:B------:R-:W-:-:S14]  /*2d390*/  WARPGROUP.ARRIVE ;  /* 0x00000000000079c5 */ /* 0x000fdc0000000000 */
[----:B------:R-:W-:Y:S01]  /*2d3a0*/  HGMMA.64x256x16.F32.BF16 R24, gdesc[UR56].tnspA, R24, gsb0 ;  /* 0x23e00000381879f0 */ /* 0x000fe20008001818 */
[----:B------:R-:W-:Y:S01]  /*2d3b0*/  R2UR UR57, R233 ;  /* 0x00000000e93972ca */ /* 0x000fe200000e0000 */
[----:B------:R-:W-:Y:S01]  /*2d3c0*/  IMAD.MOV.U32 R233, RZ, RZ, R157 ;  /* 0x000000ffffe97224 */ /* 0x000fe200078e009d */
[----:B------:R-:W-:Y:S02]  /*2d3d0*/  IADD3 R157, P1, R152, R21, RZ ;  /* 0x00000015989d7210 */ /* 0x000fe40007f3e0ff */
[----:B------:R-:W3:Y:S04]  /*2d3e0*/  LDL.LU R21, [R1+0x838] ;  /* 0x0008380001157983 */ /* 0x000ee80000300800 */
[----:B------:R-:W2:Y:S01]  /*2d3f0*/  LDL.LU R155, [R1+0x1434] ;  /* 0x00143400019b7983 */ /* 0x000ea20000300800 */
[----:B------:R-:W-:-:S02]  /*2d400*/  R2UR UR56, R232 ;  /* 0x00000000e83872ca */ /* 0x000fc400000e0000 */
[----:B------:R-:W0:Y:S01]  /*2d410*/  LDC R232, c[0x0][0x230] ;  /* 0x00008c00ffe87b82 */ /* 0x000e220000000800 */
[----:B------:R-:W-:Y:S02]  /*2d420*/  IMAD.X R152, R153, 0x1, R0, P1 ;  /* 0x0000000199987824 */ /* 0x000fe400008e0600 */
[----:B0-----:R-:W-:-:S05]  /*2d430*/  VIADD R232, R232, 0x7f ;  /* 0x0000007fe8e87836 */ /* 0x001fca0000000000 */
[----:B------:R-:W-:-:S04]  /*2d440*/  SHF.R.S32.HI R153, RZ, 0x1f, R232 ;  /* 0x0000001fff997819 */ /* 0x000fc800000114e8 */
[----:B------:R-:W-:Y:S02]  /*2d450*/  LEA.HI R153, R153, R232, RZ, 0x7 ;  /* 0x000000e899997211 */ /* 0x000fe400078f38ff */
[----:B------:R0:W5:Y:S02]  /*2d460*/  LDL.LU R232, [R1+0x1968] ;  /* 0x0019680001e87983 */ /* 0x0001640000300800 */
[----:B------:R-:W-:Y:S01]  /*2d470*/  SHF.R.S32.HI R153, RZ, 0x7, R153 ;  /* 0x00000007ff997819 */ /* 0x000fe20000011499 */
[----:B---3--:R-:W-:-:S05]  /*2d480*/  VIADD R21, R21, 0x1 ;  /* 0x0000000115157836 */ /* 0x008fca0000000000 */
[----:B------:R1:W-:Y:S01]  /*2d490*/  STL [R1+0x838], R21 ;  /* 0x0008381501007387 */ /* 0x0003e20000100800 */
[----:B------:R-:W-:Y:S02]  /*2d4a0*/  ISETP.NE.U32.AND P0, PT, R21, R153, PT ;  /* 0x000000991500720c */ /* 0x000fe40003f05070 */
[----:B-1----:R-:W1:Y:S02]  /*2d4b0*/  LDC R21, c[0x0][0x238] ;  /* 0x00008e00ff157b82 */ /* 0x002e640000000800 */
[----:B-1----:R-:W-:-:S04]  /*2d4c0*/  IMAD.SHL.U32 R21, R21, 0x80, RZ ;  /* 0x0000008015157824 */ /* 0x002fc800078e00ff */
[----:B------:R-:W-:-:S05]  /*2d4d0*/  IMAD.SHL.U32 R21, R21, 0x2, RZ ;  /* 0x0000000215157824 */ /* 0x000fca00078e00ff */
[-C--:B------:R-:W-:Y:S02]  /*2d4e0*/  IADD3 R241, P1, R241, R21.reuse, RZ ;  /* 0x00000015f1f17210 */ /* 0x080fe40007f3e0ff */
[-C--:B----4-:R-:W-:Y:S02]  /*2d4f0*/  IADD3 R240, P2, R240, R21.reuse, RZ ;  /* 0x00000015f0f07210 */ /* 0x090fe40007f5e0ff */
[-C--:B--2---:R-:W-:Y:S01]  /*2d500*/  IADD3 R237, P3, R237, R21.reuse, RZ ;  /* 0x00000015eded7210 */ /* 0x084fe20007f7e0ff */
[----:B------:R1:W-:Y:S01]  /*2d510*/  STL [R1+0x144c], R241 ;  /* 0x00144cf101007387 */ /* 0x0003e20000100800 */
[----:B------:R-:W-:-:S03]  /*2d520*/  IADD3 R155, P4, R155, R21, RZ ;  /* 0x000000159b9b7210 */ /* 0x000fc60007f9e0ff */
[----:B-1----:R-:W2:Y:S04]  /*2d530*/  LDL.LU R241, [R1+0x142c] ;  /* 0x00142c0001f17983 */ /* 0x002ea80000300800 */
[----:B------:R1:W-:Y:S04]  /*2d540*/  STL [R1+0x1444], R240 ;  /* 0x001444f001007387 */ /* 0x0003e80000100800 */
[----:B-1----:R-:W3:Y:S04]  /*2d550*/  LDL.LU R240, [R1+0x1424] ;  /* 0x0014240001f07983 */ /* 0x002ee80000300800 */
[----:B------:R1:W-:Y:S04]  /*2d560*/  STL [R1+0x143c], R237 ;  /* 0x00143ced01007387 */ /* 0x0003e80000100800 */
[----:B-1----:R-:W4:Y:S04]  /*2d570*/  LDL.LU R237, [R1+0x1448] ;  /* 0x0014480001ed7983 */ /* 0x002f280000300800 */
[----:B------:R-:W4:Y:S04]  /*2d580*/  LDL.LU R153, [R1+0x141c] ;  /* 0x00141c0001997983 */ /* 0x000f280000300800 */
[----:B------:R1:W-:Y:S04]  /*2d590*/  STL [R1+0x1434], R155 ;  /* 0x0014349b01007387 */ /* 0x0003e80000100800 */
[----:B-1----:R-:W4:Y:S01]  /*2d5a0*/  LDL.LU R155, [R1+0x1440] ;  /* 0x00144000019b7983 */ /* 0x002f220000300800 */
[----:B--2---:R-:W-:-:S05]  /*2d5b0*/  IADD3 R241, P5, R241, R21, RZ ;  /* 0x00000015f1f17210 */ /* 0x004fca0007fbe0ff */
[----:B------:R1:W-:Y:S01]  /*2d5c0*/  STL [R1+0x142c], R241 ;  /* 0x00142cf101007387 */ /* 0x0003e20000100800 */
[----:B---3--:R-:W-:-:S03]  /*2d5d0*/  IADD3 R240, P6, R240, R21, RZ ;  /* 0x00000015f0f07210 */ /* 0x008fc60007fde0ff */
[----:B-1----:R-:W2:Y:S04]  /*2d5e0*/  LDL.LU R241, [R1+0x1414] ;  /* 0x0014140001f17983 */ /* 0x002ea80000300800 */
[----:B------:R1:W-:Y:S01]  /*2d5f0*/  STL [R1+0x1424], R240 ;  /* 0x001424f001007387 */ /* 0x0003e20000100800 */
[--C-:B----4-:R-:W-:Y:S01]  /*2d600*/  IMAD.X R237, R237, 0x1, R0.reuse, P1 ;  /* 0x00000001eded7824 */ /* 0x110fe200008e0600 */
[----:B------:R-:W-:Y:S02]  /*2d610*/  IADD3 R153, P1, R153, R21, RZ ;  /* 0x0000001599997210 */ /* 0x000fe40007f3e0ff */
[----:B-1----:R-:W3:Y:S04]  /*2d620*/  LDL.LU R240, [R1+0x1438] ;  /* 0x0014380001f07983 */ /* 0x002ee80000300800 */
[----:B------:R1:W-:Y:S01]  /*2d630*/  STL [R1+0x1448], R237 ;  /* 0x001448ed01007387 */ /* 0x0003e20000100800 */
[----:B------:R-:W-:-:S03]  /*2d640*/  IMAD.X R155, R155, 0x1, R0, P2 ;  /* 0x000000019b9b7824 */ /* 0x000fc600010e0600 */
[----:B-1----:R-:W4:Y:S04]  /*2d650*/  LDL.LU R237, [R1+0x140c] ;  /* 0x00140c0001ed7983 */ /* 0x002f280000300800 */
[----:B------:R-:W-:Y:S04]  /*2d660*/  STL [R1+0x141c], R153 ;  /* 0x00141c9901007387 */ /* 0x000fe80000100800 */
[----:B------:R1:W-:Y:S04]  /*2d670*/  STL [R1+0x1440], R155 ;  /* 0x0014409b01007387 */ /* 0x0003e80000100800 */
[----:B-1----:R-:W4:Y:S01]  /*2d680*/  LDL.LU R155, [R1+0x1430] ;  /* 0x00143000019b7983 */ /* 0x002f220000300800 */
[----:B--2---:R-:W-:-:S05]  /*2d690*/  IADD3 R241, P2, R241, R21, RZ ;  /* 0x00000015f1f17210 */ /* 0x004fca0007f5e0ff */
[----:B------:R1:W-:Y:S01]  /*2d6a0*/  STL [R1+0x1414], R241 ;  /* 0x001414f101007387 */ /* 0x0003e20000100800 */
[----:B---3--:R-:W-:-:S03]  /*2d6b0*/  IMAD.X R240, R240, 0x1, R0, P3 ;  /* 0x00000001f0f07824 */ /* 0x008fc600018e0600 */
[----:B-1----:R-:W2:Y:S04]  /*2d6c0*/  LDL.LU R241, [R1+0x1404] ;  /* 0x0014040001f17983 */ /* 0x002ea80000300800 */
[----:B------:R1:W-:Y:S01]  /*2d6d0*/  STL [R1+0x1438], R240 ;  /* 0x001438f001007387 */ /* 0x0003e20000100800 */
[----:B----4-:R-:W-:-:S03]  /*2d6e0*/  IADD3 R237, P3, R237, R21, RZ ;  /* 0x00000015eded7210 */ /* 0x010fc60007f7e0ff */
[----:B-1----:R-:W3:Y:S04]  /*2d6f0*/  LDL.LU R240, [R1+0x1428] ;  /* 0x0014280001f07983 */ /* 0x002ee80000300800 */
[----:B------:R-:W4:Y:S04]  /*2d700*/  LDL.LU R153, [R1+0x13fc] ;  /* 0x0013fc0001997983 */ /* 0x000f280000300800 */
[----:B------:R1:W-:Y:S01]  /*2d710*/  STL [R1+0x140c], R237 ;  /* 0x00140ced01007387 */ /* 0x0003e20000100800 */
[----:B------:R-:W-:-:S03]  /*2d720*/  IMAD.X R155, R155, 0x1, R0, P4 ;  /* 0x000000019b9b7824 */ /* 0x000fc600020e0600 */
[----:B-1----:R-:W4:Y:S04]  /*2d730*/  LDL.LU R237, [R1+0x1420] ;  /* 0x0014200001ed7983 */ /* 0x002f280000300800 */
[----:B------:R1:W-:Y:S04]  /*2d740*/  STL [R1+0x1430], R155 ;  /* 0x0014309b01007387 */ /* 0x0003e80000100800 */
[----:B-1----:R-:W4:Y:S01]  /*2d750*/  LDL.LU R155, [R1+0x13f4] ;  /* 0x0013f400019b7983 */ /* 0x002f220000300800 */
[----:B--2---:R-:W-:-:S05]  /*2d760*/  IADD3 R241, P4, R241, R21, RZ ;  /* 0x00000015f1f17210 */ /* 0x004fca0007f9e0ff */
[----:B------:R1:W-:Y:S01]  /*2d770*/  STL [R1+0x1404], R241 ;  /* 0x001404f101007387 */ /* 0x0003e20000100800 */
[--C-:B---3--:R-:W-:Y:S01]  /*2d780*/  IMAD.X R240, R240, 0x1, R0.reuse, P5 ;  /* 0x00000001f0f07824 */ /* 0x108fe200028e0600 */
[----:B----4-:R-:W-:Y:S02]  /*2d790*/  IADD3 R153, P5, R153, R21, RZ ;  /* 0x0000001599997210 */ /* 0x010fe40007fbe0ff */
[----:B-1----:R-:W2:Y:S04]  /*2d7a0*/  LDL.LU R241, [R1+0x1418] ;  /* 0x0014180001f17983 */ /* 0x002ea80000300800 */
[----:B------:R1:W-:Y:S01]  /*2d7b0*/  STL [R1+0x1428], R240 ;  /* 0x001428f001007387 */ /* 0x0003e20000100800 */
[----:B------:R-:W-:-:S03]  /*2d7c0*/  IMAD.X R237, R237, 0x1, R0, P6 ;  /* 0x00000001eded7824 */ /* 0x000fc600030e0600 */
[----:B-1----:R-:W3:Y:S04]  /*2d7d0*/  LDL.LU R240, [R1+0x13ec] ;  /* 0x0013ec0001f07983 */ /* 0x002ee80000300800 */
[----:B------:R-:W-:Y:S04]  /*2d7e0*/  STL [R1+0x13fc], R153 ;  /* 0x0013fc9901007387 */ /* 0x000fe80000100800 */
[----:B------:R1:W-:Y:S01]  /*2d7f0*/  STL [R1+0x1420], R237 ;  /* 0x001420ed01007387 */ /* 0x0003e20000100800 */
[----:B------:R-:W-:-:S03]  /*2d800*/  IADD3 R155, P6, R155, R21, RZ ;  /* 0x000000159b9b7210 */ /* 0x000fc60007fde0ff */
[----:B-1----:R-:W4:Y:S04]  /*2d810*/  LDL.LU R237, [R1+0x1410] ;  /* 0x0014100001ed7983 */ /* 0x002f280000300800 */
[----:B------:R1:W-:Y:S04]  /*2d820*/  STL [R1+0x13f4], R155 ;  /* 0x0013f49b01007387 */ /* 0x0003e80000100800 */
[----:B-1----:R-:W4:Y:S01]  /*2d830*/  LDL.LU R155, [R1+0x13e4] ;  /* 0x0013e400019b7983 */ /* 0x002f220000300800 */
[----:B--2---:R-:W-:-:S05]  /*2d840*/  IMAD.X R241, R241, 0x1, R0, P1 ;  /* 0x00000001f1f17824 */ /* 0x004fca00008e0600 */
[----:B------:R1:W-:Y:S01]  /*2d850*/  STL [R1+0x1418], R241 ;  /* 0x001418f101007387 */ /* 0x0003e20000100800 */
[----:B---3--:R-:W-:-:S03]  /*2d860*/  IADD3 R240, P1, R240, R21, RZ ;  /* 0x00000015f0f07210 */ /* 0x008fc60007f3e0ff */
[----:B-1----:R-:W2:Y:S04]  /*2d870*/  LDL.LU R241, [R1+0x1408] ;  /* 0x0014080001f17983 */ /* 0x002ea80000300800 */
[----:B------:R-:W3:Y:S04]  /*2d880*/  LDL.LU R153, [R1+0x13dc] ;  /* 0x0013dc0001997983 */ /* 0x000ee80000300800 */
[----:B------:R1:W-:Y:S01]  /*2d890*/  STL [R1+0x13ec], R240 ;  /* 0x0013ecf001007387 */ /* 0x0003e20000100800 */
[----:B----4-:R-:W-:-:S03]  /*2d8a0*/  IMAD.X R237, R237, 0x1, R0, P2 ;  /* 0x00000001eded7824 */ /* 0x010fc600010e0600 */
[----:B-1----:R-:W4:Y:S04]  /*2d8b0*/  LDL.LU R240, [R1+0x1400] ;  /* 0x0014000001f07983 */ /* 0x002f280000300800 */
[----:B------:R1:W-:Y:S01]  /*2d8c0*/  STL [R1+0x1410], R237 ;  /* 0x001410ed01007387 */ /* 0x0003e20000100800 */
[----:B------:R-:W-:-:S03]  /*2d8d0*/  IADD3 R155, P2, R155, R21, RZ ;  /* 0x000000159b9b7210 */ /* 0x000fc60007f5e0ff */
[----:B-1----:R-:W4:Y:S04]  /*2d8e0*/  LDL.LU R237, [R1+0x13d4] ;  /* 0x0013d40001ed7983 */ /* 0x002f280000300800 */
[----:B------:R1:W-:Y:S04]  /*2d8f0*/  STL [R1+0x13e4], R155 ;  /* 0x0013e49b01007387 */ /* 0x0003e80000100800 */
[----:B-1----:R-:W4:Y:S01]  /*2d900*/  LDL.LU R155, [R1+0x13f8] ;  /* 0x0013f800019b7983 */ /* 0x002f220000300800 */
[----:B--2---:R-:W-:Y:S01]  /*2d910*/  IMAD.X R241, R241, 0x1, R0, P3 ;  /* 0x00000001f1f17824 */ /* 0x004fe200018e0600 */
[----:B---3--:R-:W-:-:S04]  /*2d920*/  IADD3 R153, P3, R153, R21, RZ ;  /* 0x0000001599997210 */ /* 0x008fc80007f7e0ff */
[----:B------:R1:W-:Y:S01]  /*2d930*/  STL [R1+0x1408], R241 ;  /* 0x001408f101007387 */ /* 0x0003e20000100800 */
[----:B----4-:R-:W-:-:S03]  /*2d940*/  IMAD.X R240, R240, 0x1, R0, P4 ;  /* 0x00000001f0f07824 */ /* 0x010fc600020e0600 */
[----:B-1----:R-:W2:Y:S04]  /*2d950*/  LDL.LU R241, [R1+0x13cc] ;  /* 0x0013cc0001f17983 */ /* 0x002ea80000300800 */
[----:B------:R-:W-:Y:S04]  /*2d960*/  STL [R1+0x13dc], R153 ;  /* 0x0013dc9901007387 */ /* 0x000fe80000100800 */
[----:B------:R1:W-:Y:S01]  /*2d970*/  STL [R1+0x1400], R240 ;  /* 0x001400f001007387 */ /* 0x0003e20000100800 */
[----:B------:R-:W-:-:S03]  /*2d980*/  IADD3 R237, P4, R237, R21, RZ ;  /* 0x00000015eded7210 */ /* 0x000fc60007f9e0ff */
[----:B-1----:R-:W3:Y:S04]  /*2d990*/  LDL.LU R240, [R1+0x13f0] ;  /* 0x0013f00001f07983 */ /* 0x002ee80000300800 */
[----:B------:R1:W-:Y:S01]  /*2d9a0*/  STL [R1+0x13d4], R237 ;  /* 0x0013d4ed01007387 */ /* 0x0003e20000100800 */
[----:B------:R-:W-:-:S03]  /*2d9b0*/  IMAD.X R155, R155, 0x1, R0, P5 ;  /* 0x000000019b9b7824 */ /* 0x000fc600028e0600 */
[----:B-1----:R-:W4:Y:S04]  /*2d9c0*/  LDL.LU R237, [R1+0x13c4] ;  /* 0x0013c40001ed7983 */ /* 0x002f280000300800 */
[----:B------:R1:W-:Y:S04]  /*2d9d0*/  STL [R1+0x13f8], R155 ;  /* 0x0013f89b01007387 */ /* 0x0003e80000100800 */
[----:B-1----:R-:W4:Y:S04]  /*2d9e0*/  LDL.LU R155, [R1+0x13e8] ;  /* 0x0013e800019b7983 */ /* 0x002f280000300800 */
[----:B------:R-:W4:Y:S01]  /*2d9f0*/  LDL.LU R153, [R1+0x13bc] ;  /* 0x0013bc0001997983 */ /* 0x000f220000300800 */
[----:B--2---:R-:W-:-:S05]  /*2da00*/  IADD3 R241, P5, R241, R21, RZ ;  /* 0x00000015f1f17210 */ /* 0x004fca0007fbe0ff */
[----:B------:R1:W-:Y:S01]  /*2da10*/  STL [R1+0x13cc], R241 ;  /* 0x0013ccf101007387 */ /* 0x0003e20000100800 */
[----:B---3--:R-:W-:-:S03]  /*2da20*/  IMAD.X R240, R240, 0x1, R0, P6 ;  /* 0x00000001f0f07824 */ /* 0x008fc600030e0600 */
[----:B-1----:R-:W2:Y:S04]  /*2da30*/  LDL.LU R241, [R1+0x13e0] ;  /* 0x0013e00001f17983 */ /* 0x002ea80000300800 */
[----:B------:R1:W-:Y:S01]  /*2da40*/  STL [R1+0x13f0], R240 ;  /* 0x0013f0f001007387 */ /* 0x0003e20000100800 */
[----:B----4-:R-:W-:-:S03]  /*2da50*/  IADD3 R237, P6, R237, R21, RZ ;  /* 0x00000015eded7210 */ /* 0x010fc60007fde0ff */
[----:B-1----:R-:W3:Y:S04]  /*2da60*/  LDL.LU R240, [R1+0x13b4] ;  /* 0x0013b40001f07983 */ /* 0x002ee80000300800 */
[----:B------:R1:W-:Y:S01]  /*2da70*/  STL [R1+0x13c4], R237 ;  /* 0x0013c4ed01007387 */ /* 0x0003e20000100800 */
[----:B------:R-:W-:-:S03]  /*2da80*/  IMAD.X R155, R155, 0x1, R0, P1 ;  /* 0x000000019b9b7824 */ /* 0x000fc600008e0600 */
[----:B-1----:R-:W4:Y:S04]  /*2da90*/  LDL.LU R237, [R1+0x13d8] ;  /* 0x0013d80001ed7983 */ /* 0x002f280000300800 */
[----:B------:R1:W-:Y:S04]  /*2daa0*/  STL [R1+0x13e8], R155 ;  /* 0x0013e89b01007387 */ /* 0x0003e80000100800 */
[----:B-1----:R-:W4:Y:S01]  /*2dab0*/  LDL.LU R155, [R1+0x13ac] ;  /* 0x0013ac00019b7983 */ /* 0x002f220000300800 */
[----:B------:R-:W-:-:S05]  /*2dac0*/  IADD3 R153, P1, R153, R21, RZ ;  /* 0x0000001599997210 */ /* 0x000fca0007f3e0ff */
[----:B------:R-:W-:Y:S01]  /*2dad0*/  STL [R1+0x13bc], R153 ;  /* 0x0013bc9901007387 */ /* 0x000fe20000100800 */
[----:B--2---:R-:W-:-:S05]  /*2dae0*/  IMAD.X R241, R241, 0x1, R0, P2 ;  /* 0x00000001f1f17824 */ /* 0x004fca00010e0600 */
[----:B------:R1:W-:Y:S01]  /*2daf0*/  STL [R1+0x13e0], R241 ;  /* 0x0013e0f101007387 */ /* 0x0003e20000100800 */
[----:B---3--:R-:W-:-:S03]  /*2db00*/  IADD3 R240, P2, R240, R21, RZ ;  /* 0x00000015f0f07210 */ /* 0x008fc60007f5e0ff */
[----:B-1----:R-:W2:Y:S04]  /*2db10*/  LDL.LU R241, [R1+0x13d0] ;  /* 0x0013d00001f17983 */ /* 0x002ea80000300800 */
[----:B------:R1:W-:Y:S01]  /*2db20*/  STL [R1+0x13b4], R240 ;  /* 0x0013b4f001007387 */ /* 0x0003e20000100800 */
[----:B----4-:R-:W-:-:S03]  /*2db30*/  IMAD.X R237, R237, 0x1, R0, P3 ;  /* 0x00000001eded7824 */ /* 0x010fc600018e0600 */
[----:B-1----:R-:W3:Y:S04]  /*2db40*/  LDL.LU R240, [R1+0x13a4] ;  /* 0x0013a40001f07983 */ /* 0x002ee80000300800 */
[----:B------:R1:W-:Y:S01]  /*2db50*/  STL [R1+0x13d8], R237 ;  /* 0x0013d8ed01007387 */ /* 0x0003e20000100800 */
[----:B------:R-:W-:-:S03]  /*2db60*/  IADD3 R155, P3, R155, R21, RZ ;  /* 0x000000159b9b7210 */ /* 0x000fc60007f7e0ff */
[----:B-1----:R-:W4:Y:S04]  /*2db70*/  LDL.LU R237, [R1+0x13c8] ;  /* 0x0013c80001ed7983 */ /* 0x002f280000300800 */
[----:B------:R-:W4:Y:S04]  /*2db80*/  LDL.LU R153, [R1+0x139c] ;  /* 0x00139c0001997983 */ /* 0x000f280000300800 */
[----:B------:R1:W-:Y:S04]  /*2db90*/  STL [R1+0x13ac], R155 ;  /* 0x0013ac9b01007387 */ /* 0x0003e80000100800 */
[----:B-1----:R-:W4:Y:S01]  /*2dba0*/  LDL.LU R155, [R1+0x13c0] ;  /* 0x0013c000019b7983 */ /* 0x002f220000300800 */
[----:B--2---:R-:W-:-:S05]  /*2dbb0*/  IMAD.X R241, R241, 0x1, R0, P4 ;  /* 0x00000001f1f17824 */ /* 0x004fca00020e0600 */
        /* <DEDUP_REMOVED lines=76> */
[----:B------:R-:W-:-:S03]  /*2e080*/  IADD3.X R155, R155, R0, RZ, P5, !PT ;  /* 0x000000009b9b7210 */ /* 0x000fc60002ffe4ff */
        /* <DEDUP_REMOVED lines=322> */
[----:B---3--:R-:W-:-:S03]  /*2f4b0*/  IADD3.X R240, R240, R0, RZ, P5, !PT ;  /* 0x00000000f0f07210 */ /* 0x008fc60002ffe4ff */
        /* <DEDUP_REMOVED lines=325> */
[----:B--2---:R-:W-:Y:S02]  /*30910*/  IADD3.X R241, R241, R0, RZ, P5, !PT ;  /* 0x00000000f1f17210 */ /* 0x004fe40002ffe4ff */
[----:B---3--:R-:W-:-:S03]  /*30920*/  IADD3 R153, P5, R153, R21, RZ ;  /* 0x0000001599997210 */ /* 0x008fc60007fbe0ff */
        /* <DEDUP_REMOVED lines=320> */
[----:B----4-:R-:W-:-:S03]  /*31d30*/  IADD3.X R237, R237, R0, RZ, P5, !PT ;  /* 0x00000000eded7210 */ /* 0x010fc60002ffe4ff */
        /* <DEDUP_REMOVED lines=270> */
[--C-:B---3--:R-:W-:Y:S01]  /*32e20*/  IMAD.X R240, R240, 0x1, R0.reuse, P2 ;  /* 0x00000001f0f07824 */ /* 0x108fe200010e0600 */
[----:B------:R-:W-:Y:S02]  /*32e30*/  IADD3 R233, P2, R233, R21, RZ ;  /* 0x00000015e9e97210 */ /* 0x000fe40007f5e0ff */
[----:B-1----:R-:W2:Y:S04]  /*32e40*/  LDL.LU R241, [R1+0xcb4] ;  /* 0x000cb40001f17983 */ /* 0x002ea80000300800 */
[----:B------:R1:W-:Y:S01]  /*32e50*/  STL [R1+0xcf0], R240 ;  /* 0x000cf0f001007387 */ /* 0x0003e20000100800 */
[----:B----4-:R-:W-:-:S03]  /*32e60*/  IMAD.X R237, R237, 0x1, R0, P3 ;  /* 0x00000001eded7824 */ /* 0x010fc600018e0600 */
[----:B-1----:R-:W3:Y:S04]  /*32e70*/  LDL.LU R240, [R1+0xcd8] ;  /* 0x000cd80001f07983 */ /* 0x002ee80000300800 */
[----:B------:R1:W-:Y:S01]  /*32e80*/  STL [R1+0xcc4], R233 ;  /* 0x000cc4e901007387 */ /* 0x0003e20000100800 */
[----:B------:R-:W-:-:S03]  /*32e90*/  IADD3 R155, P3, R155, R21, RZ ;  /* 0x000000159b9b7210 */ /* 0x000fc60007f7e0ff */
[----:B-1----:R0:W5:Y:S04]  /*32ea0*/  LDL.LU R233, [R1+0x1964] ;  /* 0x0019640001e97983 */ /* 0x0021680000300800 */
[----:B------:R1:W-:Y:S04]  /*32eb0*/  STL [R1+0xce8], R237 ;  /* 0x000ce8ed01007387 */ /* 0x0003e80000100800 */
[----:B-1----:R-:W4:Y:S04]  /*32ec0*/  LDL.LU R237, [R1+0xcd0] ;  /* 0x000cd00001ed7983 */ /* 0x002f280000300800 */
[----:B------:R1:W-:Y:S04]  /*32ed0*/  STL [R1+0xcbc], R155 ;  /* 0x000cbc9b01007387 */ /* 0x0003e80000100800 */
[----:B-1----:R-:W4:Y:S01]  /*32ee0*/  LDL.LU R155, [R1+0xca4] ;  /* 0x000ca400019b7983 */ /* 0x002f220000300800 */
[----:B------:R-:W-:-:S05]  /*32ef0*/  IMAD.X R153, R153, 0x1, R0, P4 ;  /* 0x0000000199997824 */ /* 0x000fca00020e0600 */
[----:B------:R-:W-:Y:S01]  /*32f00*/  STL [R1+0xce0], R153 ;  /* 0x000ce09901007387 */ /* 0x000fe20000100800 */
[----:B--2---:R-:W-:-:S05]  /*32f10*/  IADD3 R241, P4, R241, R21, RZ ;  /* 0x00000015f1f17210 */ /* 0x004fca0007f9e0ff */
[----:B------:R1:W-:Y:S01]  /*32f20*/  STL [R1+0xcb4], R241 ;  /* 0x000cb4f101007387 */ /* 0x0003e20000100800 */
[--C-:B---3--:R-:W-:Y:S01]  /*32f30*/  IMAD.X R240, R240, 0x1, R0.reuse, P5 ;  /* 0x00000001f0f07824 */ /* 0x108fe200028e0600 */
[----:B------:R-:W-:Y:S02]  /*32f40*/  IADD3 R2, P5, R2, R21, RZ ;  /* 0x0000001502027210 */ /* 0x000fe40007fbe0ff */
[----:B-1----:R-:W2:Y:S04]  /*32f50*/  LDL.LU R241, [R1+0xc9c] ;  /* 0x000c9c0001f17983 */ /* 0x002ea80000300800 */
[----:B------:R-:W3:Y:S04]  /*32f60*/  LDL.LU R153, [R1+0xcc0] ;  /* 0x000cc00001997983 */ /* 0x000ee80000300800 */
[----:B------:R1:W-:Y:S04]  /*32f70*/  STL [R1+0xcd8], R240 ;  /* 0x000cd8f001007387 */ /* 0x0003e80000100800 */
[----:B-1----:R-:W2:Y:S04]  /*32f80*/  LDL.LU R240, [R1+0xc94] ;  /* 0x000c940001f07983 */ /* 0x002ea80000300800 */
[----:B------:R1:W-:Y:S01]  /*32f90*/  STL [R1+0xcac], R2 ;  /* 0x000cac0201007387 */ /* 0x0003e20000100800 */
[----:B----4-:R-:W-:-:S03]  /*32fa0*/  IMAD.X R237, R237, 0x1, R0, P6 ;  /* 0x00000001eded7824 */ /* 0x010fc600030e0600 */
[----:B-1----:R-:W4:Y:S04]  /*32fb0*/  LDL.LU R2, [R1+0x1960] ;  /* 0x0019600001027983 */ /* 0x002f280000300800 */
[----:B------:R1:W-:Y:S01]  /*32fc0*/  STL [R1+0xcd0], R237 ;  /* 0x000cd0ed01007387 */ /* 0x0003e20000100800 */
[----:B------:R-:W-:-:S03]  /*32fd0*/  IADD3 R155, P6, R155, R21, RZ ;  /* 0x000000159b9b7210 */ /* 0x000fc60007fde0ff */
[----:B-1----:R-:W2:Y:S04]  /*32fe0*/  LDL.LU R237, [R1+0xcb8] ;  /* 0x000cb80001ed7983 */ /* 0x002ea80000300800 */
[----:B------:R-:W3:Y:S04]  /*32ff0*/  LDL.LU R21, [R1+0xcc8] ;  /* 0x000cc80001157983 */ /* 0x000ee80000300800 */
[----:B------:R1:W-:Y:S04]  /*33000*/  STL [R1+0xca4], R155 ;  /* 0x000ca49b01007387 */ /* 0x0003e80000100800 */
[----:B-1----:R-:W4:Y:S01]  /*33010*/  LDL.LU R155, [R1+0xc8c] ;  /* 0x000c8c00019b7983 */ /* 0x002f220000300800 */
[----:B---3--:R-:W-:-:S05]  /*33020*/  IMAD.X R21, R21, 0x1, R0, P1 ;  /* 0x0000000115157824 */ /* 0x008fca00008e0600 */
[----:B------:R1:W-:Y:S02]  /*33030*/  STL [R1+0xcc8], R21 ;  /* 0x000cc81501007387 */ /* 0x0003e40000100800 */
[----:B-1----:R-:W1:Y:S01]  /*33040*/  LDC R21, c[0x0][0x238] ;  /* 0x00008e00ff157b82 */ /* 0x002e620000000800 */
[----:B------:R-:W-:Y:S01]  /*33050*/  IMAD.X R153, R153, 0x1, R0, P2 ;  /* 0x0000000199997824 */ /* 0x000fe200010e0600 */
[----:B--2---:R-:W-:Y:S01]  /*33060*/  IADD3.X R237, R237, R0, RZ, P3, !PT ;  /* 0x00000000eded7210 */ /* 0x004fe20001ffe4ff */
[----:B-1----:R-:W-:-:S04]  /*33070*/  IMAD.SHL.U32 R21, R21, 0x80, RZ ;  /* 0x0000008015157824 */ /* 0x002fc800078e00ff */
[----:B------:R-:W-:-:S05]  /*33080*/  IMAD.SHL.U32 R21, R21, 0x2, RZ ;  /* 0x0000000215157824 */ /* 0x000fca00078e00ff */
[-C--:B------:R-:W-:Y:S02]  /*33090*/  IADD3 R241, P1, R241, R21.reuse, RZ ;  /* 0x00000015f1f17210 */ /* 0x080fe40007f3e0ff */
[----:B------:R-:W-:-:S03]  /*330a0*/  IADD3 R240, P2, R240, R21, RZ ;  /* 0x00000015f0f07210 */ /* 0x000fc60007f5e0ff */
[----:B------:R1:W-:Y:S01]  /*330b0*/  STL [R1+0xc9c], R241 ;  /* 0x000c9cf101007387 */ /* 0x0003e20000100800 */
[----:B----4-:R-:W-:-:S03]  /*330c0*/  IADD3 R155, P3, R155, R21, RZ ;  /* 0x000000159b9b7210 */ /* 0x010fc60007f7e0ff */
[----:B-1----:R-:W2:Y:S04]  /*330d0*/  LDL.LU R241, [R1+0xc84] ;  /* 0x000c840001f17983 */ /* 0x002ea80000300800 */
[----:B------:R1:W-:Y:S04]  /*330e0*/  STL [R1+0xcc0], R153 ;  /* 0x000cc09901007387 */ /* 0x0003e80000100800 */
[----:B------:R3:W-:Y:S04]  /*330f0*/  STL [R1+0xc94], R240 ;  /* 0x000c94f001007387 */ /* 0x0007e80000100800 */
[----:B-1----:R-:W4:Y:S04]  /*33100*/  LDL.LU R153, [R1+0xca0] ;  /* 0x000ca00001997983 */ /* 0x002f280000300800 */
[----:B---3--:R-:W3:Y:S04]  /*33110*/  LDL.LU R240, [R1+0xc74] ;  /* 0x000c740001f07983 */ /* 0x008ee80000300800 */
[----:B------:R1:W-:Y:S04]  /*33120*/  STL [R1+0xcb8], R237 ;  /* 0x000cb8ed01007387 */ /* 0x0003e80000100800 */
[----:B-1----:R-:W3:Y:S04]  /*33130*/  LDL.LU R237, [R1+0xc98] ;  /* 0x000c980001ed7983 */ /* 0x002ee80000300800 */
[----:B------:R-:W2:Y:S04]  /*33140*/  LDL.LU R21, [R1+0xcb0] ;  /* 0x000cb00001157983 */ /* 0x000ea80000300800 */
[----:B------:R1:W-:Y:S04]  /*33150*/  STL [R1+0xc8c], R155 ;  /* 0x000c8c9b01007387 */ /* 0x0003e80000100800 */
[----:B-1----:R-:W3:Y:S01]  /*33160*/  LDL.LU R155, [R1+0xc6c] ;  /* 0x000c6c00019b7983 */ /* 0x002ee20000300800 */
[----:B--2---:R-:W-:-:S05]  /*33170*/  IMAD.X R21, R21, 0x1, R0, P4 ;  /* 0x0000000115157824 */ /* 0x004fca00020e0600 */
[----:B------:R1:W-:Y:S02]  /*33180*/  STL [R1+0xcb0], R21 ;  /* 0x000cb01501007387 */ /* 0x0003e40000100800 */
[----:B-1----:R-:W1:Y:S02]  /*33190*/  LDC R21, c[0x0][0x238] ;  /* 0x00008e00ff157b82 */ /* 0x002e640000000800 */
[----:B-1----:R-:W-:-:S04]  /*331a0*/  IMAD.SHL.U32 R21, R21, 0x80, RZ ;  /* 0x0000008015157824 */ /* 0x002fc800078e00ff */
[----:B------:R-:W-:-:S05]  /*331b0*/  IMAD.SHL.U32 R21, R21, 0x2, RZ ;  /* 0x0000000215157824 */ /* 0x000fca00078e00ff */
[----:B------:R-:W-:Y:S02]  /*331c0*/  IADD3 R241, P4, R241, R21, RZ ;  /* 0x00000015f1f17210 */ /* 0x000fe40007f9e0ff */
        /* <DEDUP_REMOVED lines=8> */
[----:B------:R-:W-:-:S05]  /*33250*/  IADD3 R22, P5, R22, R21, RZ ;  /* 0x0000001516167210 */ /* 0x000fca0007fbe0ff */
[----:B------:R1:W-:Y:S04]  /*33260*/  STL [R1+0xc7c], R22 ;  /* 0x000c7c1601007387 */ /* 0x0003e80000100800 */
[----:B-1----:R-:W2:Y:S01]  /*33270*/  LDL.LU R22, [R1+0x195c] ;  /* 0x00195c0001167983 */ /* 0x002ea20000300800 */
[--C-:B----4-:R-:W-:Y:S01]  /*33280*/  IMAD.X R153, R153, 0x1, R0.reuse, P6 ;  /* 0x0000000199997824 */ /* 0x110fe200030e0600 */
[-C--:B---3--:R-:W-:Y:S01]  /*33290*/  IADD3 R240, P6, R240, R21.reuse, RZ ;  /* 0x00000015f0f07210 */ /* 0x088fe20007fde0ff */
[--C-:B------:R-:W-:Y:S01]  /*332a0*/  IMAD.X R237, R237, 0x1, R0.reuse, P1 ;  /* 0x00000001eded7824 */ /* 0x100fe200008e0600 */
[----:B------:R-:W-:Y:S02]  /*332b0*/  IADD3 R155, P1, R155, R21, RZ ;  /* 0x000000159b9b7210 */ /* 0x000fe40007f3e0ff */
[----:B------:R-:W-:Y:S04]  /*332c0*/  STL [R1+0xca0], R153 ;  /* 0x000ca09901007387 */ /* 0x000fe80000100800 */
[----:B------:R1:W-:Y:S01]  /*332d0*/  STL [R1+0xc74], R240 ;  /* 0x000c74f001007387 */ /* 0x0003e20000100800 */
[----:B------:R-:W-:-:S03]  /*332e0*/  IMAD.X R241, R241, 0x1, R0, P2 ;  /* 0x00000001f1f17824 */ /* 0x000fc600010e0600 */
[----:B-1----:R-:W3:Y:S04]  /*332f0*/  LDL.LU R240, [R1+0x1878] ;  /* 0x0018780001f07983 */ /* 0x002ee80000300800 */
[----:B------:R1:W-:Y:S04]  /*33300*/  STL [R1+0xc98], R237 ;  /* 0x000c98ed01007387 */ /* 0x0003e80000100800 */
[----:B-1----:R-:W4:Y:S04]  /*33310*/  LDL.LU R237, [R1+0xc80] ;  /* 0x000c800001ed7983 */ /* 0x002f280000300800 */
[----:B------:R1:W-:Y:S04]  /*33320*/  STL [R1+0xc6c], R155 ;  /* 0x000c6c9b01007387 */ /* 0x0003e80000100800 */
[----:B------:R-:W3:Y:S04]  /*33330*/  LDL.LU R153, [R1+0xc78] ;  /* 0x000c780001997983 */ /* 0x000ee80000300800 */
[----:B-1----:R-:W3:Y:S04]  /*33340*/  LDL.LU R155, [R1+0x1874] ;  /* 0x00187400019b7983 */ /* 0x002ee80000300800 */
[----:B------:R1:W-:Y:S04]  /*33350*/  STL [R1+0xc90], R241 ;  /* 0x000c90f101007387 */ /* 0x0003e80000100800 */
[----:B-1----:R-:W3:Y:S01]  /*33360*/  LDL.LU R241, [R1+0xc70] ;  /* 0x000c700001f17983 */ /* 0x002ee20000300800 */
[----:B--2---:R-:W-:-:S05]  /*33370*/  IADD3 R22, P2, R22, R21, RZ ;  /* 0x0000001516167210 */ /* 0x004fca0007f5e0ff */
[----:B------:R1:W-:Y:S04]  /*33380*/  STL [R1+0xc64], R22 ;  /* 0x000c641601007387 */ /* 0x0003e80000100800 */
[----:B-1----:R-:W2:Y:S04]  /*33390*/  LDL.LU R22, [R1+0x1958] ;  /* 0x0019580001167983 */ /* 0x002ea80000300800 */
[----:B------:R-:W2:Y:S01]  /*333a0*/  LDL.LU R21, [R1+0x1460] ;  /* 0x0014600001157983 */ /* 0x000ea20000300800 */
[--C-:B----4-:R-:W-:Y:S02]  /*333b0*/  IMAD.X R237, R237, 0x1, R0.reuse, P4 ;  /* 0x00000001eded7824 */ /* 0x110fe400020e0600 */
[----:B---3--:R-:W-:-:S02]  /*333c0*/  IMAD.X R153, R153, 0x1, R0, P5 ;  /* 0x0000000199997824 */ /* 0x008fc400028e0600 */
[--C-:B------:R-:W-:Y:S02]  /*333d0*/  IMAD.X R241, R241, 0x1, R0.reuse, P6 ;  /* 0x00000001f1f17824 */ /* 0x100fe400030e0600 */
[----:B--2---:R-:W-:-:S05]  /*333e0*/  IMAD.X R22, R22, 0x1, R0, P3 ;  /* 0x0000000116167824 */ /* 0x004fca00018e0600 */
[----:B------:R1:W-:Y:S02]  /*333f0*/  STL [R1+0xc88], R22 ;  /* 0x000c881601007387 */ /* 0x0003e40000100800 */
[----:B-1----:R-:W1:Y:S02]  /*33400*/  LDC R22, c[0x0][0x23c] ;  /* 0x00008f00ff167b82 */ /* 0x002e640000000800 */
[----:B-1----:R-:W-:-:S04]  /*33410*/  IMAD.SHL.U32 R22, R22, 0x80, RZ ;  /* 0x0000008016167824 */ /* 0x002fc800078e00ff */
[----:B------:R-:W-:-:S05]  /*33420*/  IMAD.SHL.U32 R22, R22, 0x2, RZ ;  /* 0x0000000216167824 */ /* 0x000fca00078e00ff */
[-C--:B------:R-:W-:Y:S02]  /*33430*/  IADD3 R240, P3, R240, R22.reuse, RZ ;  /* 0x00000016f0f07210 */ /* 0x080fe40007f7e0ff */
[-C--:B------:R-:W-:Y:S02]  /*33440*/  IADD3 R21, P4, R21, R22.reuse, RZ ;  /* 0x0000001615157210 */ /* 0x080fe40007f9e0ff */
[-C--:B------:R-:W-:Y:S01]  /*33450*/  IADD3 R155, P5, R155, R22.reuse, RZ ;  /* 0x000000169b9b7210 */ /* 0x080fe20007fbe0ff */
[----:B------:R1:W-:Y:S01]  /*33460*/  STL [R1+0x1878], R240 ;  /* 0x001878f001007387 */ /* 0x0003e20000100800 */
[----:B------:R-:W-:-:S03]  /*33470*/  IADD3 R2, P6, R2, R22, RZ ;  /* 0x0000001602027210 */ /* 0x000fc60007fde0ff */
[----:B-1----:R-:W2:Y:S04]  /*33480*/  LDL.LU R240, [R1+0xc68] ;  /* 0x000c680001f07983 */ /* 0x002ea80000300800 */
[----:B------:R1:W-:Y:S04]  /*33490*/  STL [R1+0xc80], R237 ;  /* 0x000c80ed01007387 */ /* 0x0003e80000100800 */
[----:B-1----:R-:W3:Y:S04]  /*334a0*/  LDL.LU R237, [R1+0x186c] ;  /* 0x00186c0001ed7983 */ /* 0x002ee80000300800 */
[----:B------:R-:W-:Y:S04]  /*334b0*/  STL [R1+0x1460], R21 ;  /* 0x0014601501007387 */ /* 0x000fe80000100800 */
[----:B------:R1:W-:Y:S04]  /*334c0*/  STL [R1+0x1874], R155 ;  /* 0x0018749b01007387 */ /* 0x0003e80000100800 */
[----:B------:R-:W-:Y:S04]  /*334d0*/  STL [R1+0xc78], R153 ;  /* 0x000c789901007387 */ /* 0x000fe80000100800 */
[----:B-1----:R-:W4:Y:S04]  /*334e0*/  LDL.LU R155, [R1+0x1868] ;  /* 0x00186800019b7983 */ /* 0x002f280000300800 */
[----:B------:R1:W-:Y:S04]  /*334f0*/  STL [R1+0xc70], R241 ;  /* 0x000c70f101007387 */ /* 0x0003e80000100800 */
[----:B-1----:R-:W4:Y:S04]  /*33500*/  LDL.LU R241, [R1+0x1464] ;  /* 0x0014640001f17983 */ /* 0x002f280000300800 */
[----:B------:R1:W-:Y:S04]  /*33510*/  STL [R1+0x1870], R2 ;  /* 0x0018700201007387 */ /* 0x0003e80000100800 */
[----:B-1----:R-:W4:Y:S04]  /*33520*/  LDL.LU R2, [R1+0x1954] ;  /* 0x0019540001027983 */ /* 0x002f280000300800 */
[----:B------:R-:W4:Y:S04]  /*33530*/  LDL.LU R21, [R1+0x1864] ;  /* 0x0018640001157983 */ /* 0x000f280000300800 */
[----:B------:R-:W4:Y:S01]  /*33540*/  LDL.LU R153, [R1+0xc5c] ;  /* 0x000c5c0001997983 */ /* 0x000f220000300800 */
[----:B--2---:R-:W-:-:S05]  /*33550*/  IMAD.X R240, R240, 0x1, R0, P1 ;  /* 0x00000001f0f07824 */ /* 0x004fca00008e0600 */
[----:B------:R1:W-:Y:S01]  /*33560*/  STL [R1+0xc68], R240 ;  /* 0x000c68f001007387 */ /* 0x0003e20000100800 */
[----:B---3--:R-:W-:-:S05]  /*33570*/  IADD3 R237, P1, R237, R22, RZ ;  /* 0x00000016eded7210 */ /* 0x008fca0007f3e0ff */
[----:B------:R-:W-:Y:S04]  /*33580*/  STL [R1+0x186c], R237 ;  /* 0x00186ced01007387 */ /* 0x000fe80000100800 */
[----:B-1----:R-:W2:Y:S01]  /*33590*/  LDL.LU R240, [R1+0x1860] ;  /* 0x0018600001f07983 */ /* 0x002ea20000300800 */
[----:B----4-:R-:W-:-:S05]  /*335a0*/  IMAD.X R2, R2, 0x1, R0, P2 ;  /* 0x0000000102027824 */ /* 0x010fca00010e0600 */
[----:B------:R1:W-:Y:S04]  /*335b0*/  STL [R1+0xc60], R2 ;  /* 0x000c600201007387 */ /* 0x0003e80000100800 */
[----:B-1----:R-:W3:Y:S04]  /*335c0*/  LDL.LU R2, [R1+0x1950] ;  /* 0x0019500001027983 */ /* 0x002ee80000300800 */
[----:B------:R-:W4:Y:S01]  /*335d0*/  LDL.LU R237, [R1+0x145c] ;  /* 0x00145c0001ed7983 */ /* 0x000f220000300800 */
[----:B------:R-:W-:-:S05]  /*335e0*/  IADD3 R155, P2, R155, R22, RZ ;  /* 0x000000169b9b7210 */ /* 0x000fca0007f5e0ff */
[----:B------:R1:W-:Y:S04]  /*335f0*/  STL [R1+0x1868], R155 ;  /* 0x0018689b01007387 */ /* 0x0003e80000100800 */
[----:B-1----:R-:W4:Y:S01]  /*33600*/  LDL.LU R155, [R1+0x1858] ;  /* 0x00185800019b7983 */ /* 0x002f220000300800 */
[--C-:B---3--:R-:W-:Y:S01]  /*33610*/  IMAD.X R241, R241, 0x1, R2.reuse, P3 ;  /* 0x00000001f1f17824 */ /* 0x108fe200018e0602 */
[-C--:B------:R-:W-:Y:S01]  /*33620*/  IADD3 R21, P3, R21, R22.reuse, RZ ;  /* 0x0000001615157210 */ /* 0x080fe20007f7e0ff */
[--C-:B------:R-:W-:Y:S01]  /*33630*/  IMAD.X R153, R153, 0x1, R2.reuse, P4 ;  /* 0x0000000199997824 */ /* 0x100fe200020e0602 */
[----:B--2---:R-:W-:Y:S02]  /*33640*/  IADD3 R240, P4, R240, R22, RZ ;  /* 0x00000016f0f07210 */ /* 0x004fe40007f9e0ff */
[----:B------:R1:W-:Y:S01]  /*33650*/  STL [R1+0x1464], R241 ;  /* 0x001464f101007387 */ /* 0x0003e20000100800 */
[----:B----4-:R-:W-:-:S03]  /*33660*/  IMAD.X R237, R237, 0x1, R2, P5 ;  /* 0x00000001eded7824 */ /* 0x010fc600028e0602 */
[----:B-1----:R-:W2:Y:S04]  /*33670*/  LDL.LU R241, [R1+0x1458] ;  /* 0x0014580001f17983 */ /* 0x002ea80000300800 */
[----:B------:R1:W-:Y:S04]  /*33680*/  STL [R1+0x1864], R21 ;  /* 0x0018641501007387 */ /* 0x0003e80000100800 */
[----:B-1----:R-:W3:Y:S04]  /*33690*/  LDL.LU R21, [R1+0x1850] ;  /* 0x0018500001157983 */ /* 0x002ee80000300800 */
[----:B------:R1:W-:Y:S04]  /*336a0*/  STL [R1+0xc5c], R153 ;  /* 0x000c5c9901007387 */ /* 0x0003e80000100800 */
[----:B-1----:R-:W4:Y:S04]  /*336b0*/  LDL.LU R153, [R1+0x1454] ;  /* 0x0014540001997983 */ /* 0x002f280000300800 */
[----:B------:R1:W-:Y:S04]  /*336c0*/  STL [R1+0x1860], R240 ;  /* 0x001860f001007387 */ /* 0x0003e80000100800 */
[----:B-1----:R-:W4:Y:S04]  /*336d0*/  LDL.LU R240, [R1+0x1848] ;  /* 0x0018480001f07983 */ /* 0x002f280000300800 */
[----:B------:R1:W-:Y:S04]  /*336e0*/  STL [R1+0x145c], R237 ;  /* 0x00145ced01007387 */ /* 0x0003e80000100800 */
[----:B-1----:R-:W4:Y:S01]  /*336f0*/  LDL.LU R237, [R1+0x1450] ;  /* 0x0014500001ed7983 */ /* 0x002f220000300800 */
[----:B------:R-:W-:-:S05]  /*33700*/  IADD3 R155, P5, R155, R22, RZ ;  /* 0x000000169b9b7210 */ /* 0x000fca0007fbe0ff */
[----:B------:R1:W-:Y:S04]  /*33710*/  STL [R1+0x1858], R155 ;  /* 0x0018589b01007387 */ /* 0x0003e80000100800 */
[----:B-1----:R-:W4:Y:S01]  /*33720*/  LDL.LU R155, [R1+0x1840] ;  /* 0x00184000019b7983 */ /* 0x002f220000300800 */
        /* <DEDUP_REMOVED lines=10> */
[----:B------:R1:W-:Y:S01]  /*337d0*/  STL [R1+0x1848], R240 ;  /* 0x001848f001007387 */ /* 0x0003e20000100800 */
[----:B------:R-:W-:-:S03]  /*337e0*/  IMAD.X R237, R237, 0x1, R2, P2 ;  /* 0x00000001eded7824 */ /* 0x000fc600010e0602 */
        /* <DEDUP_REMOVED lines=186> */
[----:B--2---:R-:W-:-:S05]  /*34390*/  IADD3.X R241, R241, R2, RZ, P3, !PT ;  /* 0x00000002f1f17210 */ /* 0x004fca0001ffe4ff */
        /* <DEDUP_REMOVED lines=822> */
[----:B------:R1:W-:Y:S02]  /*37700*/  STL [R1+0xb1c], R237 ;  /* 0x000b1ced01007387 */ /* 0x0003e40000100800 */
[----:B-1----:R-:W-:Y:S02]  /*37710*/  IMAD.MOV.U32 R237, RZ, RZ, R4 ;  /* 0x000000ffffed7224 */ /* 0x002fe400078e0004 */
[----:B------:R-:W-:Y:S02]  /*37720*/  IMAD.MOV.U32 R4, RZ, RZ, R5 ;  /* 0x000000ffff047224 */ /* 0x000fe400078e0005 */
[----:B------:R-:W-:-:S02]  /*37730*/  IMAD.MOV.U32 R5, RZ, RZ, R6 ;  /* 0x000000ffff057224 */ /* 0x000fc400078e0006 */
[----:B------:R-:W4:Y:S01]  /*37740*/  LDL.LU R6, [R1+0xb04] ;  /* 0x000b040001067983 */ /* 0x000f220000300800 */
        /* <DEDUP_REMOVED lines=13> */
[----:B------:R1:W-:Y:S04]  /*37820*/  STL [R1+0xae0], R240 ;  /* 0x000ae0f001007387 */ /* 0x0003e80000100800 */
[----:B-1----:R-:W4:Y:S01]  /*37830*/  LDL.LU R240, [R1+0xac8] ;  /* 0x000ac80001f07983 */ /* 0x002f220000300800 */
[----:B------:R-:W-:-:S05]  /*37840*/  IMAD.X R6, R6, 0x1, R2, P5 ;  /* 0x0000000106067824 */ /* 0x000fca00028e0602 */
[----:B------:R1:W-:Y:S02]  /*37850*/  STL [R1+0xb04], R6 ;  /* 0x000b040601007387 */ /* 0x0003e40000100800 */
[----:B-1----:R-:W-:Y:S02]  /*37860*/  IMAD.MOV.U32 R6, RZ, RZ, R7 ;  /* 0x000000ffff067224 */ /* 0x002fe400078e0007 */
        /* <DEDUP_REMOVED lines=14> */
[----:B------:R1:W-:Y:S02]  /*37950*/  STL [R1+0xac8], R240 ;  /* 0x000ac8f001007387 */ /* 0x0003e40000100800 */
[----:B-1----:R-:W-:Y:S02]  /*37960*/  IMAD.MOV.U32 R240, RZ, RZ, R237 ;  /* 0x000000fffff07224 */ /* 0x002fe400078e00ed */
[----:B------:R-:W-:Y:S02]  /*37970*/  IMAD.MOV.U32 R237, RZ, RZ, R4 ;  /* 0x000000ffffed7224 */ /* 0x000fe400078e0004 */
[----:B------:R-:W-:-:S02]  /*37980*/  IMAD.MOV.U32 R4, RZ, RZ, R5 ;  /* 0x000000ffff047224 */ /* 0x000fc400078e0005 */
[----:B------:R-:W-:Y:S01]  /*37990*/  IMAD.X R7, R7, 0x1, R2, P2 ;  /* 0x0000000107077824 */ /* 0x000fe200010e0602 */
[----:B------:R-:W4:Y:S04]  /*379a0*/  LDL.LU R5, [R1+0xab0] ;  /* 0x000ab00001057983 */ /* 0x000f280000300800 */
        /* <DEDUP_REMOVED lines=18> */
[----:B------:R-:W-:Y:S01]  /*37ad0*/  IMAD.X R3, R3, 0x1, R2, P5 ;  /* 0x0000000103037824 */ /* 0x000fe200028e0602 */
[----:B------:R-:W4:Y:S04]  /*37ae0*/  LDL.LU R6, [R1+0xa98] ;  /* 0x000a980001067983 */ /* 0x000f280000300800 */
[----:B------:R1:W-:Y:S02]  /*37af0*/  STL [R1+0xad4], R3 ;  /* 0x000ad40301007387 */ /* 0x0003e40000100800 */
[----:B-1----:R-:W-:-:S02]  /*37b00*/  IMAD.MOV.U32 R3, RZ, RZ, R16 ;  /* 0x000000ffff037224 */ /* 0x002fc400078e0010 */
        /* <DEDUP_REMOVED lines=11> */
[----:B------:R1:W-:Y:S04]  /*37bc0*/  STL [R1+0xac4], R153 ;  /* 0x000ac49901007387 */ /* 0x0003e80000100800 */
[----:B-1----:R-:W4:Y:S01]  /*37bd0*/  LDL.LU R153, [R1+0xaac] ;  /* 0x000aac0001997983 */ /* 0x002f220000300800 */
[----:B------:R-:W-:-:S05]  /*37be0*/  IADD3 R6, P1, R6, R22, RZ ;  /* 0x0000001606067210 */ /* 0x000fca0007f3e0ff */
[----:B------:R1:W-:Y:S02]  /*37bf0*/  STL [R1+0xa98], R6 ;  /* 0x000a980601007387 */ /* 0x0003e40000100800 */
[----:B-1----:R-:W-:Y:S02]  /*37c00*/  IMAD.MOV.U32 R6, RZ, RZ, R7 ;  /* 0x000000ffff067224 */ /* 0x002fe400078e0007 */
[----:B------:R-:W-:Y:S01]  /*37c10*/  IMAD.X R16, R16, 0x1, R2, P2 ;  /* 0x0000000110107824 */ /* 0x000fe200010e0602 */
[----:B------:R-:W4:Y:S04]  /*37c20*/  LDL.LU R7, [R1+0xa80] ;  /* 0x000a800001077983 */ /* 0x000f280000300800 */
        /* <DEDUP_REMOVED lines=10> */
[----:B----4-:R-:W-:-:S03]  /*37cd0*/  IADD3.X R153, R153, R2, RZ, P4, !PT ;  /* 0x0000000299997210 */ /* 0x010fc600027fe4ff */
[----:B-1----:R-:W3:Y:S04]  /*37ce0*/  LDL.LU R21, [R1+0xa70] ;  /* 0x000a700001157983 */ /* 0x002ee80000300800 */
[----:B------:R1:W-:Y:S04]  /*37cf0*/  STL [R1+0xaac], R153 ;  /* 0x000aac9901007387 */ /* 0x0003e80000100800 */
[----:B-1----:R-:W4:Y:S01]  /*37d00*/  LDL.LU R153, [R1+0xa94] ;  /* 0x000a940001997983 */ /* 0x002f220000300800 */
[----:B------:R-:W-:-:S05]  /*37d10*/  IADD3 R7, P4, R7, R22, RZ ;  /* 0x0000001607077210 */ /* 0x000fca0007f9e0ff */
[----:B------:R1:W-:Y:S01]  /*37d20*/  STL [R1+0xa80], R7 ;  /* 0x000a800701007387 */ /* 0x0003e20000100800 */
[----:B------:R-:W-:Y:S02]  /*37d30*/  IMAD.X R16, R16, 0x1, R2, P5 ;  /* 0x0000000110107824 */ /* 0x000fe400028e0602 */
[----:B-1----:R-:W-:Y:S02]  /*37d40*/  IMAD.MOV.U32 R7, RZ, RZ, R3 ;  /* 0x000000ffff077224 */ /* 0x002fe400078e0003 */
[----:B------:R-:W4:Y:S04]  /*37d50*/  LDL.LU R3, [R1+0xa68] ;  /* 0x000a680001037983 */ /* 0x000f280000300800 */
[----:B------:R1:W-:Y:S02]  /*37d60*/  STL [R1+0xaa4], R16 ;  /* 0x000aa41001007387 */ /* 0x0003e40000100800 */
[----:B-1----:R-:W-:-:S02]  /*37d70*/  IMAD.MOV.U32 R16, RZ, RZ, R18 ;  /* 0x000000ffff107224 */ /* 0x002fc400078e0012 */
[----:B------:R-:W-:Y:S02]  /*37d80*/  IMAD.MOV.U32 R18, RZ, RZ, R9 ;  /* 0x000000ffff127224 */ /* 0x000fe400078e0009 */
        /* <DEDUP_REMOVED lines=14> */
[----:B------:R1:W-:Y:S01]  /*37e70*/  STL [R1+0xa68], R3 ;  /* 0x000a680301007387 */ /* 0x0003e20000100800 */
[----:B------:R-:W-:-:S03]  /*37e80*/  IMAD.X R9, R9, 0x1, R2, P2 ;  /* 0x0000000109097824 */ /* 0x000fc600010e0602 */
[----:B-1----:R-:W4:Y:S04]  /*37e90*/  LDL.LU R3, [R1+0xa50] ;  /* 0x000a500001037983 */ /* 0x002f280000300800 */
        /* <DEDUP_REMOVED lines=27> */
[----:B---3--:R-:W-:Y:S01]  /*38050*/  IADD3 R21, P6, R21, R22, RZ ;  /* 0x0000001615157210 */ /* 0x008fe20007fde0ff */
[----:B-1----:R-:W-:Y:S02]  /*38060*/  IMAD.MOV.U32 R241, RZ, RZ, R240 ;  /* 0x000000fffff17224 */ /* 0x002fe400078e00f0 */
[----:B------:R-:W-:Y:S02]  /*38070*/  IMAD.MOV.U32 R240, RZ, RZ, R4 ;  /* 0x000000fffff07224 */ /* 0x000fe400078e0004 */
[----:B------:R-:W2:Y:S04]  /*38080*/  LDL.LU R4, [R1+0xa54] ;  /* 0x000a540001047983 */ /* 0x000ea80000300800 */
        /* <DEDUP_REMOVED lines=25> */
[----:B------:R1:W-:Y:S04]  /*38220*/  STL [R1+0xa20], R18 ;  /* 0x000a201201007387 */ /* 0x0003e80000100800 */
[----:B-1----:R-:W4:Y:S01]  /*38230*/  LDL.LU R18, [R1+0xa2c] ;  /* 0x000a2c0001127983 */ /* 0x002f220000300800 */
[----:B------:R-:W-:-:S05]  /*38240*/  IMAD.X R23, R23, 0x1, R2, P5 ;  /* 0x0000000117177824 */ /* 0x000fca00028e0602 */
[----:B------:R1:W-:Y:S04]  /*38250*/  STL [R1+0xa44], R23 ;  /* 0x000a441701007387 */ /* 0x0003e80000100800 */
[----:B-1----:R-:W4:Y:S01]  /*38260*/  LDL.LU R23, [R1+0xa00] ;  /* 0x000a000001177983 */ /* 0x002f220000300800 */
[----:B------:R-:W-:Y:S01]  /*38270*/  IADD3 R236, P5, R236, R22, RZ ;  /* 0x00000016ecec7210 */ /* 0x000fe20007fbe0ff */
[----:B------:R-:W-:-:S04]  /*38280*/  IMAD.X R155, R155, 0x1, R2, P6 ;  /* 0x000000019b9b7824 */ /* 0x000fc800030e0602 */
[----:B------:R1:W-:Y:S04]  /*38290*/  STL [R1+0xa18], R236 ;  /* 0x000a18ec01007387 */ /* 0x0003e80000100800 */
[----:B-1----:R0:W5:Y:S04]  /*382a0*/  LDL.LU R236, [R1+0x194c] ;  /* 0x00194c0001ec7983 */ /* 0x0021680000300800 */
[----:B------:R1:W-:Y:S02]  /*382b0*/  STL [R1+0xa3c], R155 ;  /* 0x000a3c9b01007387 */ /* 0x0003e40000100800 */
[----:B-1----:R-:W-:-:S02]  /*382c0*/  IMAD.MOV.U32 R155, RZ, RZ, R241 ;  /* 0x000000ffff9b7224 */ /* 0x002fc400078e00f1 */
        /* <DEDUP_REMOVED lines=8> */
[----:B------:R1:W-:Y:S04]  /*38350*/  STL [R1+0xa08], R153 ;  /* 0x000a089901007387 */ /* 0x0003e80000100800 */
[----:B-1----:R-:W4:Y:S01]  /*38360*/  LDL.LU R153, [R1+0x9e8] ;  /* 0x0009e80001997983 */ /* 0x002f220000300800 */
[----:B------:R-:W-:-:S05]  /*38370*/  IMAD.X R18, R18, 0x1, R2, P2 ;  /* 0x0000000112127824 */ /* 0x000fca00010e0602 */
[----:B------:R1:W-:Y:S02]  /*38380*/  STL [R1+0xa2c], R18 ;  /* 0x000a2c1201007387 */ /* 0x0003e40000100800 */
[----:B-1----:R-:W-:Y:S01]  /*38390*/  IMAD.MOV.U32 R18, RZ, RZ, R19 ;  /* 0x000000ffff127224 */ /* 0x002fe200078e0013 */
[----:B------:R-:W-:Y:S01]  /*383a0*/  IADD3 R23, P2, R23, R22, RZ ;  /* 0x0000001617177210 */ /* 0x000fe20007f5e0ff */
[----:B------:R-:W2:Y:S04]  /*383b0*/  LDL.LU R19, [R1+0xa0c] ;  /* 0x000a0c0001137983 */ /* 0x000ea80000300800 */
[----:B------:R-:W3:Y:S04]  /*383c0*/  LDL.LU R22, [R1+0xa24] ;  /* 0x000a240001167983 */ /* 0x000ee80000300800 */
[----:B------:R1:W-:Y:S04]  /*383d0*/  STL [R1+0xa00], R23 ;  /* 0x000a001701007387 */ /* 0x0003e80000100800 */
[----:B-1----:R-:W4:Y:S01]  /*383e0*/  LDL.LU R23, [R1+0x9e0] ;  /* 0x0009e00001177983 */ /* 0x002f220000300800 */
[----:B------:R-:W-:-:S02]  /*383f0*/  IMAD.X R155, R155, 0x1, R2, P1 ;  /* 0x000000019b9b7824 */ /* 0x000fc400008e0602 */
[--C-:B------:R-:W-:Y:S02]  /*38400*/  IMAD.X R241, R241, 0x1, R2.reuse, P4 ;  /* 0x00000001f1f17824 */ /* 0x100fe400020e0602 */
[----:B---3--:R-:W-:-:S05]  /*38410*/  IMAD.X R22, R22, 0x1, R2, P3 ;  /* 0x0000000116167824 */ /* 0x008fca00018e0602 */
[----:B------:R1:W-:Y:S02]  /*38420*/  STL [R1+0xa24], R22 ;  /* 0x000a241601007387 */ /* 0x0003e40000100800 */
[----:B-1----:R-:W1:Y:S01]  /*38430*/  LDC R22, c[0x0][0x23c] ;  /* 0x00008f00ff167b82 */ /* 0x002e620000000800 */
[--C-:B------:R-:W-:Y:S02]  /*38440*/  IMAD.X R21, R21, 0x1, R2.reuse, P5 ;  /* 0x0000000115157824 */ /* 0x100fe400028e0602 */
[----:B--2---:R-:W-:Y:S02]  /*38450*/  IMAD.X R19, R19, 0x1, R2, P6 ;  /* 0x0000000113137824 */ /* 0x004fe400030e0602 */
[----:B-1----:R-:W-:-:S04]  /*38460*/  IMAD.SHL.U32 R22, R22, 0x80, RZ ;  /* 0x0000008016167824 */ /* 0x002fc800078e00ff */
[----:B------:R-:W-:-:S05]  /*38470*/  IMAD.SHL.U32 R22, R22, 0x2, RZ ;  /* 0x0000000216167824 */ /* 0x000fca00078e00ff */
[-C--:B------:R-:W-:Y:S02]  /*38480*/  IADD3 R237, P3, R237, R22.reuse, RZ ;  /* 0x00000016eded7210 */ /* 0x080fe40007f7e0ff */
[-C--:B------:R-:W-:Y:S02]  /*38490*/  IADD3 R4, P4, R4, R22.reuse, RZ ;  /* 0x0000001604047210 */ /* 0x080fe40007f9e0ff */
[-C--:B----4-:R-:W-:Y:S01]  /*384a0*/  IADD3 R153, P5, R153, R22.reuse, RZ ;  /* 0x0000001699997210 */ /* 0x090fe20007fbe0ff */
[----:B------:R1:W-:Y:S01]  /*384b0*/  STL [R1+0x9f8], R237 ;  /* 0x0009f8ed01007387 */ /* 0x0003e20000100800 */
[----:B------:R-:W-:-:S03]  /*384c0*/  IADD3 R23, P6, R23, R22, RZ ;  /* 0x0000001617177210 */ /* 0x000fc60007fde0ff */
[----:B-1----:R0:W5:Y:S04]  /*384d0*/  LDL.LU R237, [R1+0x1948] ;  /* 0x0019480001ed7983 */ /* 0x0021680000300800 */
[----:B------:R1:W-:Y:S01]  /*384e0*/  STL [R1+0xa1c], R241 ;  /* 0x000a1cf101007387 */ /* 0x0003e20000100800 */
[----:B------:R-:W-:-:S03]  /*384f0*/  IADD3 R240, P1, R240, R22, RZ ;  /* 0x00000016f0f07210 */ /* 0x000fc60007f3e0ff */
        /* <DEDUP_REMOVED lines=14> */
[----:B-1----:R0:W5:Y:S04]  /*385e0*/  LDL.LU R240, [R1+0x1944] ;  /* 0x0019440001f07983 */ /* 0x0021680000300800 */
[----:B------:R-:W2:Y:S02]  /*385f0*/  LDL.LU R22, [R1+0x9fc] ;  /* 0x0009fc0001167983 */ /* 0x000ea40000300800 */
[----:B--2---:R-:W-:-:S05]  /*38600*/  IMAD.X R22, R22, 0x1, R2, P2 ;  /* 0x0000000116167824 */ /* 0x004fca00010e0602 */
[----:B------:R1:W-:Y:S02]  /*38610*/  STL [R1+0x9fc], R22 ;  /* 0x0009fc1601007387 */ /* 0x0003e40000100800 */
[----:B-1----:R-:W1:Y:S02]  /*38620*/  LDC R22, c[0x0][0x23c] ;  /* 0x00008f00ff167b82 */ /* 0x002e640000000800 */
[----:B-1----:R-:W-:-:S04]  /*38630*/  IMAD.SHL.U32 R22, R22, 0x80, RZ ;  /* 0x0000008016167824 */ /* 0x002fc800078e00ff */
[----:B------:R-:W-:-:S05]  /*38640*/  IMAD.SHL.U32 R22, R22, 0x2, RZ ;  /* 0x0000000216167824 */ /* 0x000fca00078e00ff */
[----:B------:R-:W-:Y:S01]  /*38650*/  IADD3 R241, P2, R241, R22, RZ ;  /* 0x00000016f1f17210 */ /* 0x000fe20007f5e0ff */
[----:B------:R-:W-:-:S04]  /*38660*/  IMAD.MOV.U32 R22, RZ, RZ, R6 ;  /* 0x000000ffff167224 */ /* 0x000fc800078e0006 */
[----:B------:R-:W-:Y:S01]  /*38670*/  IMAD.X R22, R22, 0x1, R2, P3 ;  /* 0x0000000116167824 */ /* 0x000fe200018e0602 */
[----:B------:R1:W-:Y:S04]  /*38680*/  STL [R1+0x9d0], R241 ;  /* 0x0009d0f101007387 */ /* 0x0003e80000100800 */
[----:B-1----:R0:W5:Y:S04]  /*38690*/  LDL.LU R241, [R1+0x1940] ;  /* 0x0019400001f17983 */ /* 0x0021680000300800 */
[----:B------:R-:W2:Y:S04]  /*386a0*/  LDL.LU R6, [R1+0x9a0] ;  /* 0x0009a00001067983 */ /* 0x000ea80000300800 */
[----:B------:R1:W-:Y:S02]  /*386b0*/  STL [R1+0x9f4], R22 ;  /* 0x0009f41601007387 */ /* 0x0003e40000100800 */
[----:B-1----:R-:W1:Y:S02]  /*386c0*/  LDC R22, c[0x0][0x23c] ;  /* 0x00008f00ff167b82 */ /* 0x002e640000000800 */
[----:B-1----:R-:W-:-:S04]  /*386d0*/  IMAD.SHL.U32 R22, R22, 0x80, RZ ;  /* 0x0000008016167824 */ /* 0x002fc800078e00ff */
[----:B------:R-:W-:-:S05]  /*386e0*/  IMAD.SHL.U32 R22, R22, 0x2, RZ ;  /* 0x0000000216167824 */ /* 0x000fca00078e00ff */
[----:B---3--:R-:W-:-:S05]  /*386f0*/  IADD3 R4, P3, R4, R22, RZ ;  /* 0x0000001604047210 */ /* 0x008fca0007f7e0ff */
[----:B------:R1:W-:Y:S04]  /*38700*/  STL [R1+0x9c8], R4 ;  /* 0x0009c80401007387 */ /* 0x0003e80000100800 */
[----:B-1----:R0:W5:Y:S04]  /*38710*/  LDL.LU R4, [R1+0x193c] ;  /* 0x00193c0001047983 */ /* 0x0021680000300800 */
[----:B------:R-:W3:Y:S01]  /*38720*/  LDL.LU R22, [R1+0x9ec] ;  /* 0x0009ec0001167983 */ /* 0x000ee20000300800 */
[--C-:B----4-:R-:W-:Y:S02]  /*38730*/  IMAD.X R153, R153, 0x1, R2.reuse, P5 ;  /* 0x0000000199997824 */ /* 0x110fe400028e0602 */
[----:B------:R-:W-:-:S02]  /*38740*/  IMAD.X R23, R23, 0x1, R2, P6 ;  /* 0x0000000117177824 */ /* 0x000fc400030e0602 */
[--C-:B------:R-:W-:Y:S02]  /*38750*/  IMAD.X R13, R13, 0x1, R2.reuse, P1 ;  /* 0x000000010d0d7824 */ /* 0x100fe400008e0602 */
[----:B---3--:R-:W-:-:S05]  /*38760*/  IMAD.X R22, R22, 0x1, R2, P4 ;  /* 0x0000000116167824 */ /* 0x008fca00020e0602 */
[----:B------:R1:W-:Y:S02]  /*38770*/  STL [R1+0x9ec], R22 ;  /* 0x0009ec1601007387 */ /* 0x0003e40000100800 */
[----:B-1----:R-:W1:Y:S02]  /*38780*/  LDC R22, c[0x0][0x23c] ;  /* 0x00008f00ff167b82 */ /* 0x002e640000000800 */
[----:B-1----:R-:W-:-:S04]  /*38790*/  IMAD.SHL.U32 R22, R22, 0x80, RZ ;  /* 0x0000008016167824 */ /* 0x002fc800078e00ff */
[----:B------:R-:W-:-:S05]  /*387a0*/  IMAD.SHL.U32 R22, R22, 0x2, RZ ;  /* 0x0000000216167824 */ /* 0x000fca00078e00ff */
[-C--:B------:R-:W-:Y:S02]  /*387b0*/  IADD3 R21, P4, R21, R22.reuse, RZ ;  /* 0x0000001615157210 */ /* 0x080fe40007f9e0ff */
[----:B------:R-:W-:-:S03]  /*387c0*/  IADD3 R19, P5, R19, R22, RZ ;  /* 0x0000001613137210 */ /* 0x000fc60007fbe0ff */
[----:B------:R1:W-:Y:S01]  /*387d0*/  STL [R1+0x9c0], R21 ;  /* 0x0009c01501007387 */ /* 0x0003e20000100800 */
[-C--:B------:R-:W-:Y:S01]  /*387e0*/  IADD3 R155, P6, R155, R22.reuse, RZ ;  /* 0x000000169b9b7210 */ /* 0x080fe20007fde0ff */
[----:B-1----:R-:W-:Y:S02]  /*387f0*/  IMAD.MOV.U32 R21, RZ, RZ, R9 ;  /* 0x000000ffff157224 */ /* 0x002fe400078e0009 */
[----:B------:R-:W3:Y:S04]  /*38800*/  LDL.LU R9, [R1+0x980] ;  /* 0x0009800001097983 */ /* 0x000ee80000300800 */
[----:B------:R1:W-:Y:S01]  /*38810*/  STL [R1+0x9e4], R153 ;  /* 0x0009e49901007387 */ /* 0x0003e20000100800 */
[----:B------:R-:W-:Y:S01]  /*38820*/  IADD3 R5, P1, R5, R22, RZ ;  /* 0x0000001605057210 */ /* 0x000fe20007f3e0ff */
[----:B-1----:R-:W-:-:S02]  /*38830*/  IMAD.MOV.U32 R153, RZ, RZ, R18 ;  /* 0x000000ffff997224 */ /* 0x002fc400078e0012 */
[----:B------:R-:W4:Y:S04]  /*38840*/  LDL.LU R18, [R1+0x978] ;  /* 0x0009780001127983 */ /* 0x000f280000300800 */
[----:B------:R1:W-:Y:S04]  /*38850*/  STL [R1+0x9b8], R19 ;  /* 0x0009b81301007387 */ /* 0x0003e80000100800 */
[----:B-1----:R-:W4:Y:S04]  /*38860*/  LDL.LU R19, [R1+0x970] ;  /* 0x0009700001137983 */ /* 0x002f280000300800 */
[----:B------:R1:W-:Y:S04]  /*38870*/  STL [R1+0x9dc], R23 ;  /* 0x0009dc1701007387 */ /* 0x0003e80000100800 */
[----:B-1----:R-:W4:Y:S04]  /*38880*/  LDL.LU R23, [R1+0x968] ;  /* 0x0009680001177983 */ /* 0x002f280000300800 */
[----:B------:R1:W-:Y:S02]  /*38890*/  STL [R1+0x9b0], R155 ;  /* 0x0009b09b01007387 */ /* 0x0003e40000100800 */
[----:B-1----:R-:W-:-:S02]  /*388a0*/  IMAD.MOV.U32 R155, RZ, RZ, R17 ;  /* 0x000000ffff9b7224 */ /* 0x002fc400078e0011 */
[----:B------:R-:W4:Y:S04]  /*388b0*/  LDL.LU R17, [R1+0x960] ;  /* 0x0009600001117983 */ /* 0x000f280000300800 */
        /* <DEDUP_REMOVED lines=11> */
[----:B------:R-:W-:-:S05]  /*38970*/  IMAD.MOV.U32 R22, RZ, RZ, R156 ;  /* 0x000000ffff167224 */ /* 0x000fca00078e009c */
[----:B------:R-:W-:Y:S01]  /*38980*/  IADD3.X R22, R22, R2, RZ, P3, !PT ;  /* 0x0000000216167210 */ /* 0x000fe20001ffe4ff */
[----:B------:R1:W-:Y:S04]  /*38990*/  STL [R1+0x9a0], R6 ;  /* 0x0009a00601007387 */ /* 0x0003e80000100800 */
[----:B-1----:R0:W5:Y:S04]  /*389a0*/  LDL.LU R6, [R1+0x1934] ;  /* 0x0019340001067983 */ /* 0x0021680000300800 */
[----:B------:R-:W2:Y:S04]  /*389b0*/  LDL.LU R156, [R1+0x97c] ;  /* 0x00097c00019c7983 */ /* 0x000ea80000300800 */
[----:B------:R1:W-:Y:S02]  /*389c0*/  STL [R1+0x9c4], R22 ;  /* 0x0009c41601007387 */ /* 0x0003e40000100800 */
[----:B-1----:R-:W1:Y:S02]  /*389d0*/  LDC R22, c[0x0][0x23c] ;  /* 0x00008f00ff167b82 */ /* 0x002e640000000800 */
[----:B-1----:R-:W-:-:S04]  /*389e0*/  IMAD.SHL.U32 R22, R22, 0x80, RZ ;  /* 0x0000008016167824 */ /* 0x002fc800078e00ff */
[----:B------:R-:W-:-:S05]  /*389f0*/  IMAD.SHL.U32 R22, R22, 0x2, RZ ;  /* 0x0000000216167824 */ /* 0x000fca00078e00ff */
[----:B------:R-:W-:-:S05]  /*38a00*/  IADD3 R7, P3, R7, R22, RZ ;  /* 0x0000001607077210 */ /* 0x000fca0007f7e0ff */
[----:B------:R1:W-:Y:S04]  /*38a10*/  STL [R1+0x998], R7 ;  /* 0x0009980701007387 */ /* 0x0003e80000100800 */
[----:B-1----:R0:W5:Y:S04]  /*38a20*/  LDL.LU R7, [R1+0x1930] ;  /* 0x0019300001077983 */ /* 0x0021680000300800 */
[----:B------:R-:W3:Y:S01]  /*38a30*/  LDL.LU R22, [R1+0x9bc] ;  /* 0x0009bc0001167983 */ /* 0x000ee20000300800 */
        /* <DEDUP_REMOVED lines=8> */
[----:B------:R1:W-:Y:S04]  /*38ac0*/  STL [R1+0x990], R16 ;  /* 0x0009901001007387 */ /* 0x0003e80000100800 */
[----:B-1----:R-:W3:Y:S04]  /*38ad0*/  LDL.LU R16, [R1+0x192c] ;  /* 0x00192c0001107983 */ /* 0x002ee80000300800 */
[----:B------:R1:W-:Y:S04]  /*38ae0*/  STL [R1+0x9b4], R12 ;  /* 0x0009b40c01007387 */ /* 0x0003e80000100800 */
[----:B-1----:R-:W3:Y:S04]  /*38af0*/  LDL.LU R12, [R1+0x940] ;  /* 0x00094000010c7983 */ /* 0x002ee80000300800 */
[----:B------:R1:W-:Y:S04]  /*38b00*/  STL [R1+0x988], R3 ;  /* 0x0009880301007387 */ /* 0x0003e80000100800 */
[----:B-1----:R-:W3:Y:S04]  /*38b10*/  LDL.LU R3, [R1+0x1928] ;  /* 0x0019280001037983 */ /* 0x002ee80000300800 */
[----:B------:R-:W4:Y:S02]  /*38b20*/  LDL.LU R22, [R1+0x9ac] ;  /* 0x0009ac0001167983 */ /* 0x000f240000300800 */
[----:B----4-:R-:W-:-:S05]  /*38b30*/  IMAD.X R22, R22, 0x1, R2, P6 ;  /* 0x0000000116167824 */ /* 0x010fca00030e0602 */
[----:B------:R1:W-:Y:S02]  /*38b40*/  STL [R1+0x9ac], R22 ;  /* 0x0009ac1601007387 */ /* 0x0003e40000100800 */
[----:B-1----:R-:W1:Y:S02]  /*38b50*/  LDC R22, c[0x0][0x23c] ;  /* 0x00008f00ff167b82 */ /* 0x002e640000000800 */
[----:B-1----:R-:W-:-:S04]  /*38b60*/  IMAD.SHL.U32 R22, R22, 0x80, RZ ;  /* 0x0000008016167824 */ /* 0x002fc800078e00ff */
[----:B------:R-:W-:-:S05]  /*38b70*/  IMAD.SHL.U32 R22, R22, 0x2, RZ ;  /* 0x0000000216167824 */ /* 0x000fca00078e00ff */
[----:B------:R-:W-:-:S05]  /*38b80*/  IADD3 R9, P6, R9, R22, RZ ;  /* 0x0000001609097210 */ /* 0x000fca0007fde0ff */
[----:B------:R1:W-:Y:S04]  /*38b90*/  STL [R1+0x980], R9 ;  /* 0x0009800901007387 */ /* 0x0003e80000100800 */
[----:B-1----:R-:W4:Y:S04]  /*38ba0*/  LDL.LU R9, [R1+0x1924] ;  /* 0x0019240001097983 */ /* 0x002f280000300800 */
[----:B------:R-:W2:Y:S02]  /*38bb0*/  LDL.LU R22, [R1+0x9a4] ;  /* 0x0009a40001167983 */ /* 0x000ea40000300800 */
[----:B--2---:R-:W-:-:S05]  /*38bc0*/  IMAD.X R22, R22, 0x1, R2, P1 ;  /* 0x0000000116167824 */ /* 0x004fca00008e0602 */
[----:B------:R1:W-:Y:S02]  /*38bd0*/  STL [R1+0x9a4], R22 ;  /* 0x0009a41601007387 */ /* 0x0003e40000100800 */
[----:B-1----:R-:W1:Y:S02]  /*38be0*/  LDC R22, c[0x0][0x23c] ;  /* 0x00008f00ff167b82 */ /* 0x002e640000000800 */
[----:B-1----:R-:W-:-:S04]  /*38bf0*/  IMAD.SHL.U32 R22, R22, 0x80, RZ ;  /* 0x0000008016167824 */ /* 0x002fc800078e00ff */
[----:B------:R-:W-:-:S05]  /*38c00*/  IMAD.SHL.U32 R22, R22, 0x2, RZ ;  /* 0x0000000216167824 */ /* 0x000fca00078e00ff */
[----:B------:R-:W-:-:S05]  /*38c10*/  IADD3 R18, P1, R18, R22, RZ ;  /* 0x0000001612127210 */ /* 0x000fca0007f3e0ff */
[----:B------:R1:W-:Y:S04]  /*38c20*/  STL [R1+0x978], R18 ;  /* 0x0009781201007387 */ /* 0x0003e80000100800 */
[----:B-1----:R-:W2:Y:S04]  /*38c30*/  LDL.LU R18, [R1+0x1920] ;  /* 0x0019200001127983 */ /* 0x002ea80000300800 */
[----:B------:R-:W3:Y:S02]  /*38c40*/  LDL.LU R22, [R1+0x99c] ;  /* 0x00099c0001167983 */ /* 0x000ee40000300800 */
[----:B---3--:R-:W-:-:S05]  /*38c50*/  IMAD.X R22, R22, 0x1, R2, P2 ;  /* 0x0000000116167824 */ /* 0x008fca00010e0602 */
[----:B------:R1:W-:Y:S02]  /*38c60*/  STL [R1+0x99c], R22 ;  /* 0x00099c1601007387 */ /* 0x0003e40000100800 */
[----:B-1----:R-:W1:Y:S02]  /*38c70*/  LDC R22, c[0x0][0x23c] ;  /* 0x00008f00ff167b82 */ /* 0x002e640000000800 */
[----:B-1----:R-:W-:-:S04]  /*38c80*/  IMAD.SHL.U32 R22, R22, 0x80, RZ ;  /* 0x0000008016167824 */ /* 0x002fc800078e00ff */
[----:B------:R-:W-:-:S05]  /*38c90*/  IMAD.SHL.U32 R22, R22, 0x2, RZ ;  /* 0x0000000216167824 */ /* 0x000fca00078e00ff */
[----:B------:R-:W-:-:S05]  /*38ca0*/  IADD3 R19, P2, R19, R22, RZ ;  /* 0x0000001613137210 */ /* 0x000fca0007f5e0ff */
        /* <DEDUP_REMOVED lines=8> */
[----:B------:R-:W-:Y:S02]  /*38d30*/  IADD3 R23, P3, R23, R22, RZ ;  /* 0x0000001617177210 */ /* 0x000fe40007f7e0ff */
[----:B------:R-:W4:Y:S04]  /*38d40*/  LDL.LU R22, [R1+0x98c] ;  /* 0x00098c0001167983 */ /* 0x000f280000300800 */
[----:B------:R1:W-:Y:S04]  /*38d50*/  STL [R1+0x968], R23 ;  /* 0x0009681701007387 */ /* 0x0003e80000100800 */
[----:B-1----:R-:W2:Y:S01]  /*38d60*/  LDL.LU R23, [R1+0x918] ;  /* 0x0009180001177983 */ /* 0x002ea20000300800 */
[----:B----4-:R-:W-:-:S05]  /*38d70*/  IMAD.X R22, R22, 0x1, R2, P4 ;  /* 0x0000000116167824 */ /* 0x010fca00020e0602 */
[----:B------:R1:W-:Y:S02]  /*38d80*/  STL [R1+0x98c], R22 ;  /* 0x00098c1601007387 */ /* 0x0003e40000100800 */
[----:B-1----:R-:W1:Y:S02]  /*38d90*/  LDC R22, c[0x0][0x23c] ;  /* 0x00008f00ff167b82 */ /* 0x002e640000000800 */
[----:B-1----:R-:W-:-:S04]  /*38da0*/  IMAD.SHL.U32 R22, R22, 0x80, RZ ;  /* 0x0000008016167824 */ /* 0x002fc800078e00ff */
[----:B------:R-:W-:-:S05]  /*38db0*/  IMAD.SHL.U32 R22, R22, 0x2, RZ ;  /* 0x0000000216167824 */ /* 0x000fca00078e00ff */
[----:B------:R-:W-:-:S05]  /*38dc0*/  IADD3 R17, P4, R17, R22, RZ ;  /* 0x0000001611117210 */ /* 0x000fca0007f9e0ff */
[----:B------:R1:W-:Y:S04]  /*38dd0*/  STL [R1+0x960], R17 ;  /* 0x0009601101007387 */ /* 0x0003e80000100800 */
[----:B-1----:R-:W4:Y:S01]  /*38de0*/  LDL.LU R17, [R1+0x1918] ;  /* 0x0019180001117983 */ /* 0x002f220000300800 */
[--C-:B------:R-:W-:Y:S02]  /*38df0*/  IMAD.X R13, R13, 0x1, R2.reuse, P5 ;  /* 0x000000010d0d7824 */ /* 0x100fe400028e0602 */
[--C-:B------:R-:W-:Y:S01]  /*38e00*/  IMAD.X R156, R156, 0x1, R2.reuse, P6 ;  /* 0x000000019c9c7824 */ /* 0x100fe200030e0602 */
[-C--:B---3--:R-:W-:Y:S02]  /*38e10*/  IADD3 R19, P6, R19, R22.reuse, RZ ;  /* 0x0000001613137210 */ /* 0x088fe40007fde0ff */
[----:B------:R1:W-:Y:S01]  /*38e20*/  STL [R1+0x984], R13 ;  /* 0x0009840d01007387 */ /* 0x0003e20000100800 */
[----:B------:R-:W-:Y:S01]  /*38e30*/  IMAD.X R15, R15, 0x1, R2, P1 ;  /* 0x000000010f0f7824 */ /* 0x000fe200008e0602 */
[----:B------:R-:W-:-:S02]  /*38e40*/  IADD3 R8, P1, R8, R22, RZ ;  /* 0x0000001608087210 */ /* 0x000fc40007f3e0ff */
[----:B-1----:R-:W3:Y:S01]  /*38e50*/  LDL.LU R13, [R1+0x908] ;  /* 0x00090800010d7983 */ /* 0x002ee20000300800 */
[----:B----4-:R-:W-:-:S05]  /*38e60*/  IADD3 R17, P5, R17, R22, RZ ;  /* 0x0000001611117210 */ /* 0x010fca0007fbe0ff */
        /* <DEDUP_REMOVED lines=9> */
[----:B-1----:R-:W3:Y:S04]  /*38f00*/  LDL.LU R8, [R1+0x1914] ;  /* 0x0019140001087983 */ /* 0x002ee80000300800 */
        /* <DEDUP_REMOVED lines=18> */
[----:B------:R-:W-:Y:S01]  /*39030*/  IMAD.X R21, R21, 0x1, R2, P4 ;  /* 0x0000000115157824 */ /* 0x000fe200020e0602 */
[----:B------:R-:W-:-:S05]  /*39040*/  IADD3 R10, P4, R10, R22, RZ ;  /* 0x000000160a0a7210 */ /* 0x000fca0007f9e0ff */
[----:B------:R1:W-:Y:S04]  /*39050*/  STL [R1+0x930], R10 ;  /* 0x0009300a01007387 */ /* 0x0003e80000100800 */
[----:B-1----:R-:W3:Y:S04]  /*39060*/  LDL.LU R10, [R1+0x8c8] ;  /* 0x0008c800010a7983 */ /* 0x002ee80000300800 */
[----:B------:R-:W-:Y:S01]  /*39070*/  STL [R1+0x95c], R21 ;  /* 0x00095c1501007387 */ /* 0x000fe20000100800 */
[----:B----4-:R-:W-:Y:S01]  /*39080*/  IMAD.X R11, R11, 0x1, R2, P5 ;  /* 0x000000010b0b7824 */ /* 0x010fe200028e0602 */
[----:B------:R-:W-:Y:S01]  /*39090*/  IADD3 R153, P5, R153, R22, RZ ;  /* 0x0000001699997210 */ /* 0x000fe20007fbe0ff */
[----:B--2---:R-:W-:-:S03]  /*390a0*/  IMAD.MOV.U32 R22, RZ, RZ, R12 ;  /* 0x000000ffff167224 */ /* 0x004fc600078e000c */
[----:B------:R1:W-:Y:S01]  /*390b0*/  STL [R1+0x954], R11 ;  /* 0x0009540b01007387 */ /* 0x0003e20000100800 */
[----:B------:R-:W-:-:S03]  /*390c0*/  IMAD.X R22, R22, 0x1, R2, P6 ;  /* 0x0000000116167824 */ /* 0x000fc600030e0602 */
[----:B-1----:R-:W2:Y:S04]  /*390d0*/  LDL.LU R11, [R1+0x8c0] ;  /* 0x0008c000010b7983 */ /* 0x002ea80000300800 */
[----:B------:R-:W4:Y:S04]  /*390e0*/  LDL.LU R12, [R1+0x8b8] ;  /* 0x0008b800010c7983 */ /* 0x000f280000300800 */
[----:B------:R-:W4:Y:S04]  /*390f0*/  LDL.LU R21, [R1+0x8dc] ;  /* 0x0008dc0001157983 */ /* 0x000f280000300800 */
[----:B------:R1:W-:Y:S04]  /*39100*/  STL [R1+0x928], R153 ;  /* 0x0009289901007387 */ /* 0x0003e80000100800 */
[----:B-1----:R-:W4:Y:S04]  /*39110*/  LDL.LU R153, [R1+0x8b0] ;  /* 0x0008b00001997983 */ /* 0x002f280000300800 */
[----:B------:R1:W-:Y:S02]  /*39120*/  STL [R1+0x94c], R22 ;  /* 0x00094c1601007387 */ /* 0x0003e40000100800 */
[----:B-1----:R-:W1:Y:S02]  /*39130*/  LDC R22, c[0x0][0x23c] ;  /* 0x00008f00ff167b82 */ /* 0x002e640000000800 */
[----:B-1----:R-:W-:-:S04]  /*39140*/  IMAD.SHL.U32 R22, R22, 0x80, RZ ;  /* 0x0000008016167824 */ /* 0x002fc800078e00ff */
[----:B------:R-:W-:-:S05]  /*39150*/  IMAD.SHL.U32 R22, R22, 0x2, RZ ;  /* 0x0000000216167824 */ /* 0x000fca00078e00ff */
[----:B------:R-:W-:-:S05]  /*39160*/  IADD3 R14, P6, R14, R22, RZ ;  /* 0x000000160e0e7210 */ /* 0x000fca0007fde0ff */
[----:B------:R1:W-:Y:S04]  /*39170*/  STL [R1+0x920], R14 ;  /* 0x0009200e01007387 */ /* 0x0003e80000100800 */
[----:B-1----:R-:W4:Y:S04]  /*39180*/  LDL.LU R14, [R1+0x1908] ;  /* 0x00190800010e7983 */ /* 0x002f280000300800 */
[----:B------:R-:W3:Y:S02]  /*39190*/  LDL.LU R22, [R1+0x944] ;  /* 0x0009440001167983 */ /* 0x000ee40000300800 */
[----:B---3--:R-:W-:-:S05]  /*391a0*/  IMAD.X R22, R22, 0x1, R2, P1 ;  /* 0x0000000116167824 */ /* 0x008fca00008e0602 */
        /* <DEDUP_REMOVED lines=8> */
[----:B-1----:R-:W3:Y:S04]  /*39230*/  LDL.LU R23, [R1+0x1904] ;  /* 0x0019040001177983 */ /* 0x002ee80000300800 */
[----:B------:R-:W3:Y:S04]  /*39240*/  LDL.LU R155, [R1+0x8c4] ;  /* 0x0008c400019b7983 */ /* 0x000ee80000300800 */
        /* <DEDUP_REMOVED lines=35> */
[----:B----4-:R-:W-:-:S05]  /*39480*/  IADD3.X R22, R22, R2, RZ, P6, !PT ;  /* 0x0000000216167210 */ /* 0x010fca00037fe4ff */
        /* <DEDUP_REMOVED lines=22> */
[----:B----4-:R-:W-:-:S05]  /*395f0*/  IADD3 R19, P2, R19, R22, RZ ;  /* 0x0000001613137210 */ /* 0x010fca0007f5e0ff */
        /* <DEDUP_REMOVED lines=10> */
[----:B-1----:R0:W5:Y:S04]  /*396a0*/  LDL.LU R8, [R1+0x18e4] ;  /* 0x0018e40001087983 */ /* 0x0021680000300800 */
        /* <DEDUP_REMOVED lines=9> */
[----:B------:R-:W4:Y:S01]  /*39740*/  LDL.LU R22, [R1+0x8f4] ;  /* 0x0008f40001167983 */ /* 0x000f220000300800 */
[----:B------:R-:W-:Y:S02]  /*39750*/  WARPGROUP.DEPBAR.LE gsb0, 0x0 ;  /* 0x00008000000079c5 */ /* 0x000fe40000010000 */
[----:B------:R-:W-:Y:S01]  /*39760*/  WARPGROUP.ARRIVE ;  /* 0x00000000000079c5 */ /* 0x000fe20000000000 */
[----:B------:R-:W-:Y:S01]  /*39770*/  UMOV UR38, UR10 ;  /* 0x0000000a00267c82 */ /* 0x000fe20008000000 */
[----:B------:R-:W-:-:S04]  /*39780*/  UMOV UR39, UR11 ;  /* 0x0000000b00277c82 */ /* 0x000fc80008000000 */
[----:B------:R-:W-:Y:S01]  /*39790*/  HGMMA.64x256x16.F32.BF16 R24, gdesc[UR36].tnspA, R24, gsb0 ;  /* 0x23e00000241879f0 */ /* 0x000fe20008001818 */
        /* <DEDUP_REMOVED lines=28> */
[--C-:B------:R-:W-:Y:S02]  /*39960*/  IMAD.X R21, R21, 0x1, R2.reuse, P2 ;  /* 0x0000000115157824 */ /* 0x100fe400010e0602 */
[--C-:B------:R-:W-:Y:S02]  /*39970*/  IMAD.X R13, R13, 0x1, R2.reuse, P3 ;  /* 0x000000010d0d7824 */ /* 0x100fe400018e0602 */
[--C-:B------:R-:W-:Y:S01]  /*39980*/  IMAD.X R18, R18, 0x1, R2.reuse, P4 ;  /* 0x0000000112127824 */ /* 0x100fe200020e0602 */
[----:B------:R-:W-:Y:S01]  /*39990*/  UMOV UR50, UR22 ;  /* 0x0000001600327c82 */ /* 0x000fe20008000000 */
[----:B------:R-:W-:Y:S01]  /*399a0*/  UMOV UR51, UR23 ;  /* 0x0000001700337c82 */ /* 0x000fe20008000000 */
[----:B----4-:R-:W-:-:S05]  /*399b0*/  IMAD.X R22, R22, 0x1, R2, P1 ;  /* 0x0000000116167824 */ /* 0x010fca00008e0602 */
[----:B------:R1:W-:Y:S02]  /*399c0*/  STL [R1+0x8e4], R22 ;  /* 0x0008e41601007387 */ /* 0x0003e40000100800 */
[----:B-1----:R-:W1:Y:S02]  /*399d0*/  LDC R22, c[0x0][0x23c] ;  /* 0x00008f00ff167b82 */ /* 0x002e640000000800 */
[----:B-1----:R-:W-:-:S04]  /*399e0*/  IMAD.SHL.U32 R22, R22, 0x80, RZ ;  /* 0x0000008016167824 */ /* 0x002fc800078e00ff */
[----:B------:R-:W-:-:S05]  /*399f0*/  IMAD.SHL.U32 R22, R22, 0x2, RZ ;  /* 0x0000000216167824 */ /* 0x000fca00078e00ff */
[-C--:B------:R-:W-:Y:S02]  /*39a00*/  IADD3 R12, P1, R12, R22.reuse, RZ ;  /* 0x000000160c0c7210 */ /* 0x080fe40007f3e0ff */
[-C--:B------:R-:W-:Y:S02]  /*39a10*/  IADD3 R153, P2, R153, R22.reuse, RZ ;  /* 0x0000001699997210 */ /* 0x080fe40007f5e0ff */
[-C--:B---3--:R-:W-:Y:S01]  /*39a20*/  IADD3 R15, P3, R15, R22.reuse, RZ ;  /* 0x000000160f0f7210 */ /* 0x088fe20007f7e0ff */
[----:B------:R1:W-:Y:S01]  /*39a30*/  STL [R1+0x8b8], R12 ;  /* 0x0008b80c01007387 */ /* 0x0003e20000100800 */
[----:B------:R-:W-:-:S03]  /*39a40*/  IADD3 R17, P4, R17, R22, RZ ;  /* 0x0000001611117210 */ /* 0x000fc60007f9e0ff */
[----:B-1----:R0:W5:Y:S04]  /*39a50*/  LDL.LU R12, [R1+0x18d4] ;  /* 0x0018d400010c7983 */ /* 0x0021680000300800 */
[----:B------:R-:W-:Y:S04]  /*39a60*/  STL [R1+0x8dc], R21 ;  /* 0x0008dc1501007387 */ /* 0x000fe80000100800 */
[----:B------:R1:W-:Y:S01]  /*39a70*/  STL [R1+0x8d4], R13 ;  /* 0x0008d40d01007387 */ /* 0x0003e20000100800 */
[----:B------:R-:W-:Y:S02]  /*39a80*/  WARPGROUP.DEPBAR.LE gsb0, 0x0 ;  /* 0x00008000000079c5 */ /* 0x000fe40000010000 */
[----:B------:R-:W-:Y:S01]  /*39a90*/  UMOV UR54, UR26 ;  /* 0x0000001a00367c82 */ /* 0x000fe20008000000 */
[----:B------:R-:W-:Y:S01]  /*39aa0*/  UMOV UR55, UR27 ;  /* 0x0000001b00377c82 */ /* 0x000fe20008000000 */
[----:B------:R-:W-:-:S02]  /*39ab0*/  IMAD.X R155, R155, 0x1, R2, P5 ;  /* 0x000000019b9b7824 */ /* 0x000fc400028e0602 */
[--C-:B--2---:R-:W-:Y:S02]  /*39ac0*/  IMAD.X R19, R19, 0x1, R2.reuse, P3 ;  /* 0x0000000113137824 */ /* 0x104fe400018e0602 */
[----:B------:R-:W-:Y:S01]  /*39ad0*/  IMAD.X R156, R156, 0x1, R2, P4 ;  /* 0x000000019c9c7824 */ /* 0x000fe200020e0602 */
[----:B------:R-:W-:Y:S01]  /*39ae0*/  UMOV UR58, UR30 ;  /* 0x0000001e003a7c82 */ /* 0x000fe20008000000 */
[----:B------:R-:W-:Y:S01]  /*39af0*/  UMOV UR59, UR31 ;  /* 0x0000001f003b7c82 */ /* 0x000fe20008000000 */
[----:B-1----:R0:W5:Y:S04]  /*39b00*/  LDL.LU R13, [R1+0x18d0] ;  /* 0x0018d000010d7983 */ /* 0x0021680000300800 */
[----:B------:R-:W-:Y:S04]  /*39b10*/  STL [R1+0x8b0], R153 ;  /* 0x0008b09901007387 */ /* 0x000fe80000100800 */
[----:B------:R1:W-:Y:S01]  /*39b20*/  STL [R1+0x8a8], R15 ;  /* 0x0008a80f01007387 */ /* 0x0003e20000100800 */
[----:B------:R-:W2:Y:S03]  /*39b30*/  LDC R21, c[0x0][0x238] ;  /* 0x00008e00ff157b82 */ /* 0x000ea60000000800 */
[----:B-1----:R-:W3:Y:S04]  /*39b40*/  LDL.LU R15, [R1+0x18cc] ;  /* 0x0018cc00010f7983 */ /* 0x002ee80000300800 */
[----:B------:R1:W-:Y:S04]  /*39b50*/  STL [R1+0x8cc], R18 ;  /* 0x0008cc1201007387 */ /* 0x0003e80000100800 */
[----:B-1----:R-:W4:Y:S04]  /*39b60*/  LDL.LU R18, [R1+0x18c8] ;  /* 0x0018c80001127983 */ /* 0x002f280000300800 */
[----:B------:R1:W-:Y:S04]  /*39b70*/  STL [R1+0x8a0], R17 ;  /* 0x0008a01101007387 */ /* 0x0003e80000100800 */
[----:B-1----:R-:W2:Y:S01]  /*39b80*/  LDL.LU R17, [R1+0x18c4] ;  /* 0x0018c40001117983 */ /* 0x002ea20000300800 */
[----:B------:R-:W-:-:S06]  /*39b90*/  WARPGROUP.ARRIVE ;  /* 0x00000000000079c5 */ /* 0x000fcc0000000000 */
[----:B------:R-:W-:Y:S01]  /*39ba0*/  HGMMA.64x256x16.F32.BF16 R24, gdesc[UR48].tnspA, R24, gsb0 ;  /* 0x23e00000301879f0 */ /* 0x000fe20008001818 */
[----:B------:R-:W-:-:S05]  /*39bb0*/  IADD3 R14, P5, R14, R22, RZ ;  /* 0x000000160e0e7210 */ /* 0x000fca0007fbe0ff */
[----:B------:R1:W-:Y:S01]  /*39bc0*/  STL [R1+0x898], R14 ;  /* 0x0008980e01007387 */ /* 0x0003e20000100800 */
[----:B------:R-:W-:-:S03]  /*39bd0*/  IMAD.X R23, R23, 0x1, R2, P5 ;  /* 0x0000000117177824 */ /* 0x000fc600028e0602 */
[----:B-1----:R0:W5:Y:S04]  /*39be0*/  LDL.LU R14, [R1+0x18c0] ;  /* 0x0018c000010e7983 */ /* 0x0021680000300800 */
[----:B------:R-:W-:Y:S01]  /*39bf0*/  STL [R1+0x8c4], R155 ;  /* 0x0008c49b01007387 */ /* 0x000fe20000100800 */
[----:B------:R-:W-:Y:S02]  /*39c00*/  WARPGROUP.DEPBAR.LE gsb0, 0x0 ;  /* 0x00008000000079c5 */ /* 0x000fe40000010000 */
[----:B------:R-:W-:-:S11]  /*39c10*/  WARPGROUP.ARRIVE ;  /* 0x00000000000079c5 */ /* 0x000fd60000000000 */
[----:B------:R-:W-:Y:S01]  /*39c20*/  HGMMA.64x256x16.F32.BF16 R24, gdesc[UR52].tnspA, R24, gsb0 ;  /* 0x23e00000341879f0 */ /* 0x000fe20008001818 */
[----:B---3--:R-:W-:Y:S01]  /*39c30*/  IMAD.X R15, R15, 0x1, R2, P6 ;  /* 0x000000010f0f7824 */ /* 0x008fe200030e0602 */
[----:B------:R-:W-:-:S04]  /*39c40*/  IADD3 R16, P6, R16, R22, RZ ;  /* 0x0000001610107210 */ /* 0x000fc80007fde0ff */
[----:B------:R1:W-:Y:S01]  /*39c50*/  STL [R1+0x8bc], R15 ;  /* 0x0008bc0f01007387 */ /* 0x0003e20000100800 */
[----:B----4-:R-:W-:-:S03]  /*39c60*/  IMAD.X R18, R18, 0x1, R2, P2 ;  /* 0x0000000112127824 */ /* 0x010fc600010e0602 */
[----:B-1----:R0:W5:Y:S04]  /*39c70*/  LDL.LU R15, [R1+0x18bc] ;  /* 0x0018bc00010f7983 */ /* 0x0021680000300800 */
[----:B------:R1:W-:Y:S01]  /*39c80*/  STL [R1+0x890], R16 ;  /* 0x0008901001007387 */ /* 0x0003e20000100800 */
[----:B--2---:R-:W-:-:S03]  /*39c90*/  IMAD.X R17, R17, 0x1, R2, P1 ;  /* 0x0000000111117824 */ /* 0x004fc600008e0602 */
[----:B-1----:R0:W5:Y:S04]  /*39ca0*/  LDL.LU R16, [R1+0x18b8] ;  /* 0x0018b80001107983 */ /* 0x0021680000300800 */
[----:B------:R1:W-:Y:S01]  /*39cb0*/  STL [R1+0x8b4], R17 ;  /* 0x0008b41101007387 */ /* 0x0003e20000100800 */
[----:B------:R-:W-:-:S03]  /*39cc0*/  IMAD.X R3, R3, 0x1, R2, P6 ;  /* 0x0000000103037824 */ /* 0x000fc600030e0602 */
[----:B-1----:R0:W5:Y:S04]  /*39cd0*/  LDL.LU R17, [R1+0x18b4] ;  /* 0x0018b40001117983 */ /* 0x0021680000300800 */
[----:B------:R1:W-:Y:S04]  /*39ce0*/  STL [R1+0x8ac], R18 ;  /* 0x0008ac1201007387 */ /* 0x0003e80000100800 */
        /* <DEDUP_REMOVED lines=8> */
[----:B-1----:R0:W5:Y:S01]  /*39d70*/  LDL.LU R3, [R1+0x18a0] ;  /* 0x0018a00001037983 */ /* 0x0021620000300800 */
[----:B------:R-:W-:-:S02]  /*39d80*/  WARPGROUP.DEPBAR.LE gsb0, 0x0 ;  /* 0x00008000000079c5 */ /* 0x000fc40000010000 */
[----:B------:R-:W-:-:S06]  /*39d90*/  WARPGROUP.ARRIVE ;  /* 0x00000000000079c5 */ /* 0x000fcc0000000000 */
[----:B------:R-:W-:Y:S01]  /*39da0*/  HGMMA.64x256x16.F32.BF16 R24, gdesc[UR56].tnspA, R24, gsb0 ;  /* 0x23e00000381879f0 */ /* 0x000fe20008001818 */
[----:B------:R-:W-:Y:S02]  /*39db0*/  IMAD.SHL.U32 R21, R21, 0x80, RZ ;  /* 0x0000008015157824 */ /* 0x000fe400078e00ff */
[----:B------:R-:W-:Y:S02]  /*39dc0*/  IMAD.MOV.U32 R155, RZ, RZ, R154 ;  /* 0x000000ffff9b7224 */ /* 0x000fe400078e009a */
[----:B------:R-:W-:Y:S02]  /*39dd0*/  IMAD.MOV.U32 R153, RZ, RZ, R152 ;  /* 0x000000ffff997224 */ /* 0x000fe400078e0098 */
[----:B------:R-:W-:Y:S02]  /*39de0*/  IMAD.MOV.U32 R154, RZ, RZ, R20 ;  /* 0x000000ffff9a7224 */ /* 0x000fe400078e0014 */
[----:B------:R-:W-:Y:S02]  /*39df0*/  IMAD.SHL.U32 R21, R21, 0x2, RZ ;  /* 0x0000000215157824 */ /* 0x000fe400078e00ff */
[----:B------:R-:W-:Y:S01]  /*39e00*/  IMAD.MOV.U32 R152, RZ, RZ, R157 ;  /* 0x000000ffff987224 */ /* 0x000fe200078e009d */
[----:B------:R-:W-:-:S02]  /*39e10*/  WARPGROUP.DEPBAR.LE gsb0, 0x0 ;  /* 0x00008000000079c5 */ /* 0x000fc40000010000 */
[----:B0-----:R-:W-:Y:S05]  /*39e20*/  @P0 BRA `(.L_x_1) ;  /* 0xfffffdfc00340947 */ /* 0x001fea000383ffff */
[----:B------:R-:W2:Y:S04]  /*39e30*/  LDL.LU R20, [R1+0x1cc] ;  /* 0x0001cc0001147983 */ /* 0x000ea80000300800 */
[----:B------:R-:W3:Y:S04]  /*39e40*/  LDL.LU R154, [R1+0x5f0] ;  /* 0x0005f000019a7983 */ /* 0x000ee80000300800 */
[----:B------:R-:W4:Y:S04]  /*39e50*/  LDL.LU R155, [R1+0x3ec] ;  /* 0x0003ec00019b7983 */ /* 0x000f280000300800 */
[----:B------:R-:W4:Y:S04]  /*39e60*/  LDL.LU R152, [R1+0x3e4] ;  /* 0x0003e40001987983 */ /* 0x000f280000300800 */
[----:B------:R-:W2:Y:S04]  /*39e70*/  LDL.LU R153, [R1+0x1ec] ;  /* 0x0001ec0001997983 */ /* 0x000ea80000300800 */
[----:B------:R-:W2:Y:S04]  /*39e80*/  LDL.LU R2, [R1+0x5ec] ;  /* 0x0005ec0001027983 */ /* 0x000ea80000300800 */
[----:B------:R-:W3:Y:S04]  /*39e90*/  LDL.LU R22, [R1+0x1e4] ;  /* 0x0001e40001167983 */ /* 0x000ee80000300800 */
[----:B------:R-:W3:Y:S04]  /*39ea0*/  LDL.LU R0, [R1+0x5e4] ;  /* 0x0005e40001007983 */ /* 0x000ee80000300800 */
[----:B------:R-:W4:Y:S04]  /*39eb0*/  LDL.LU R21, [R1+0x3e8] ;  /* 0x0003e80001157983 */ /* 0x000f280000300800 */
[----:B-----5:R-:W4:Y:S04]  /*39ec0*/  LDL.LU R19, [R1+0x3e0] ;  /* 0x0003e00001137983 */ /* 0x020f280000300800 */
        /* <DEDUP_REMOVED lines=16> */
[----:B------:R0:W-:Y:S04]  /*39fd0*/  STL [R1+0x1a48], R172 ;  /* 0x001a48ac01007387 */ /* 0x0001e80000100800 */
[----:B0-----:R-:W4:Y:S04]  /*39fe0*/  LDL.LU R172, [R1+0x1f0] ;  /* 0x0001f00001ac7983 */ /* 0x001f280000300800 */
        /* <DEDUP_REMOVED lines=35> */
[----:B------:R-:W-:Y:S01]  /*3a220*/  STL [R1+0x19e0], R89 ;  /* 0x0019e05901007387 */ /* 0x000fe20000100800 */
[----:B--2---:R-:W-:-:S03]  /*3a230*/  F2FP.BF16.F32.PACK_AB R2, R153, R2 ;  /* 0x000000029902723e */ /* 0x004fc600000010ff */
[----:B------:R-:W-:Y:S04]  /*3a240*/  STL [R1+0x19dc], R90 ;  /* 0x0019dc5a01007387 */ /* 0x000fe80000100800 */
[----:B------:R-:W-:Y:S01]  /*3a250*/  STL [R1+0x19d8], R88 ;  /* 0x0019d85801007387 */ /* 0x000fe20000100800 */
[----:B---3--:R-:W-:-:S03]  /*3a260*/  F2FP.BF16.F32.PACK_AB R0, R22, R0 ;  /* 0x000000001600723e */ /* 0x008fc600000010ff */
        /* <DEDUP_REMOVED lines=70> */
[----:B------:R4:W-:Y:S04]  /*3a6d0*/  STL [R1+0x18bc], R24 ;  /* 0x0018bc1801007387 */ /* 0x0009e80000100800 */
[----:B------:R-:W-:Y:S04]  /*3a6e0*/  STL [R1+0x18b8], R244 ;  /* 0x0018b8f401007387 */ /* 0x000fe80000100800 */
[----:B------:R-:W-:Y:S01]  /*3a6f0*/  STL [R1+0x18b4], R245 ;  /* 0x0018b4f501007387 */ /* 0x000fe20000100800 */
[----:B----4-:R-:W-:-:S03]  /*3a700*/  F2FP.BF16.F32.PACK_AB R24, R149, R166 ;  /* 0x000000a69518723e */ /* 0x010fc600000010ff */
[----:B------:R-:W-:Y:S04]  /*3a710*/  STL [R1+0x18b0], R158 ;  /* 0x0018b09e01007387 */ /* 0x000fe80000100800 */
[----:B------:R-:W-:Y:S04]  /*3a720*/  STL [R1+0x18ac], R159 ;  /* 0x0018ac9f01007387 */ /* 0x000fe80000100800 */
[----:B------:R-:W-:Y:S04]  /*3a730*/  STL [R1+0x18a8], R156 ;  /* 0x0018a89c01007387 */ /* 0x000fe80000100800 */
[----:B------:R0:W-:Y:S04]  /*3a740*/  STL [R1+0x18a4], R23 ;  /* 0x0018a41701007387 */ /* 0x0001e80000100800 */
[----:B------:R1:W-:Y:S01]  /*3a750*/  STL [R1+0x18a0], R3 ;  /* 0x0018a00301007387 */ /* 0x0003e20000100800 */
[----:B0-----:R-:W-:-:S02]  /*3a760*/  F2FP.BF16.F32.PACK_AB R23, R102, R167 ;  /* 0x000000a76617723e */ /* 0x001fc400000010ff */
[----:B-1----:R-:W-:-:S05]  /*3a770*/  F2FP.BF16.F32.PACK_AB R3, R151, R100 ;  /* 0x000000649703723e */ /* 0x002fca00000010ff */
[----:B------:R0:W-:Y:S04]  /*3a780*/  STL [R1+0x61c], R3 ;  /* 0x00061c0301007387 */ /* 0x0001e80000100800 */
[----:B------:R1:W-:Y:S04]  /*3a790*/  STL [R1+0x618], R24 ;  /* 0x0006181801007387 */ /* 0x0003e80000100800 */
[----:B------:R2:W-:Y:S01]  /*3a7a0*/  STL [R1+0x614], R23 ;  /* 0x0006141701007387 */ /* 0x0005e20000100800 */
[----:B0-----:R-:W-:Y:S02]  /*3a7b0*/  F2FP.BF16.F32.PACK_AB R3, R168, R169 ;  /* 0x000000a9a803723e */ /* 0x001fe400000010ff */
[----:B-1----:R-:W-:-:S03]  /*3a7c0*/  F2FP.BF16.F32.PACK_AB R24, R150, R101 ;  /* 0x000000659618723e */ /* 0x002fc600000010ff */
[----:B------:R0:W-:Y:S01]  /*3a7d0*/  STL [R1+0x610], R3 ;  /* 0x0006100301007387 */ /* 0x0001e20000100800 */
[----:B--2---:R-:W-:-:S03]  /*3a7e0*/  F2FP.BF16.F32.PACK_AB R23, R148, R170 ;  /* 0x000000aa9417723e */ /* 0x004fc600000010ff */
[----:B------:R1:W-:Y:S04]  /*3a7f0*/  STL [R1+0x60c], R24 ;  /* 0x00060c1801007387 */ /* 0x0003e80000100800 */
[----:B------:R2:W-:Y:S01]  /*3a800*/  STL [R1+0x608], R23 ;  /* 0x0006081701007387 */ /* 0x0005e20000100800 */
[----:B0-----:R-:W-:Y:S02]  /*3a810*/  F2FP.BF16.F32.PACK_AB R3, R103, R171 ;  /* 0x000000ab6703723e */ /* 0x001fe400000010ff */
[----:B-1----:R-:W-:-:S03]  /*3a820*/  F2FP.BF16.F32.PACK_AB R24, R172, R154 ;  /* 0x0000009aac18723e */ /* 0x002fc600000010ff */
[----:B------:R0:W-:Y:S01]  /*3a830*/  STL [R1+0x604], R3 ;  /* 0x0006040301007387 */ /* 0x0001e20000100800 */
[----:B------:R-:W-:Y:S01]  /*3a840*/  IMAD.MOV.U32 R172, RZ, RZ, R20 ;  /* 0x000000ffffac7224 */ /* 0x000fe200078e0014 */
[----:B--2---:R-:W-:Y:S02]  /*3a850*/  F2FP.BF16.F32.PACK_AB R23, R147, R155 ;  /* 0x0000009b9317723e */ /* 0x004fe400000010ff */
[----:B------:R-:W-:Y:S04]  /*3a860*/  STL [R1+0x600], R24 ;  /* 0x0006001801007387 */ /* 0x000fe80000100800 */
[----:B------:R-:W-:Y:S01]  /*3a870*/  STL [R1+0x3fc], R23 ;  /* 0x0003fc1701007387 */ /* 0x000fe20000100800 */
[----:B0-----:R-:W-:-:S05]  /*3a880*/  F2FP.BF16.F32.PACK_AB R3, R145, R152 ;  /* 0x000000989103723e */ /* 0x001fca00000010ff */
        /* <DEDUP_REMOVED lines=26> */
[----:B------:R-:W2:Y:S04]  /*3aa30*/  LDL.LU R171, [R1+0x1c4] ;  /* 0x0001c40001ab7983 */ /* 0x000ea80000300800 */
[----:B------:R3:W-:Y:S04]  /*3aa40*/  STL [R1+0x1e0], R0 ;  /* 0x0001e00001007387 */ /* 0x0007e80000100800 */
        /* <DEDUP_REMOVED lines=136> */
[----:B0-----:R-:W4:Y:S04]  /*3b2d0*/  LDL.LU R3, [R1+0x28] ;  /* 0x0000280001037983 */ /* 0x001f280000300800 */
[----:B-1----:R-:W4:Y:S04]  /*3b2e0*/  LDL.LU R2, [R1+0x210] ;  /* 0x0002100001027983 */ /* 0x002f280000300800 */
[----:B------:R-:W4:Y:S01]  /*3b2f0*/  LDL.LU R22, [R1+0x18] ;  /* 0x0000180001167983 */ /* 0x000f220000300800 */
[----:B------:R-:W-:-:S03]  /*3b300*/  F2FP.BF16.F32.PACK_AB R243, R139, R243 ;  /* 0x000000f38bf3723e */ /* 0x000fc600000010ff */
[----:B---3--:R-:W3:Y:S01]  /*3b310*/  LDL.LU R0, [R1+0x418] ;  /* 0x0004180001007983 */ /* 0x008ee20000300800 */
[----:B------:R-:W-:-:S03]  /*3b320*/  F2FP.BF16.F32.PACK_AB R242, R137, R242 ;  /* 0x000000f289f2723e */ /* 0x000fc600000010ff */
[----:B------:R-:W3:Y:S01]  /*3b330*/  LDL.LU R21, [R1+0x10] ;  /* 0x0000100001157983 */ /* 0x000ee20000300800 */
[----:B------:R-:W-:-:S03]  /*3b340*/  F2FP.BF16.F32.PACK_AB R241, R172, R241 ;  /* 0x000000f1acf1723e */ /* 0x000fc600000010ff */
[----:B------:R-:W3:Y:S01]  /*3b350*/  LDL.LU R157, [R1+0x410] ;  /* 0x00041000019d7983 */ /* 0x000ee20000300800 */
[----:B--2---:R-:W-:-:S03]  /*3b360*/  F2FP.BF16.F32.PACK_AB R240, R171, R240 ;  /* 0x000000f0abf0723e */ /* 0x004fc600000010ff */
[----:B------:R-:W2:Y:S01]  /*3b370*/  LDL.LU R20, [R1+0x20c] ;  /* 0x00020c0001147983 */ /* 0x000ea20000300800 */
[----:B------:R-:W-:-:S03]  /*3b380*/  F2FP.BF16.F32.PACK_AB R239, R138, R239 ;  /* 0x000000ef8aef723e */ /* 0x000fc600000010ff */
[----:B------:R-:W3:Y:S01]  /*3b390*/  LDL.LU R139, [R1+0x30c] ;  /* 0x00030c00018b7983 */ /* 0x000ee20000300800 */
[----:B------:R-:W-:-:S03]  /*3b3a0*/  F2FP.BF16.F32.PACK_AB R238, R136, R238 ;  /* 0x000000ee88ee723e */ /* 0x000fc600000010ff */
[----:B------:R-:W2:Y:S01]  /*3b3b0*/  LDL.LU R137, [R1+0x50c] ;  /* 0x00050c0001897983 */ /* 0x000ea20000300800 */
[----:B----4-:R-:W-:-:S03]  /*3b3c0*/  F2FP.BF16.F32.PACK_AB R237, R103, R237 ;  /* 0x000000ed67ed723e */ /* 0x010fc600000010ff */
[----:B------:R-:W4:Y:S01]  /*3b3d0*/  LDL.LU R172, [R1+0x1a48] ;  /* 0x001a480001ac7983 */ /* 0x000f220000300800 */
[----:B------:R-:W-:-:S03]  /*3b3e0*/  F2FP.BF16.F32.PACK_AB R236, R170, R236 ;  /* 0x000000ecaaec723e */ /* 0x000fc600000010ff */
[----:B------:R-:W3:Y:S01]  /*3b3f0*/  LDL.LU R171, [R1+0x1a44] ;  /* 0x001a440001ab7983 */ /* 0x000ee20000300800 */
[----:B------:R-:W-:-:S03]  /*3b400*/  F2FP.BF16.F32.PACK_AB R235, R135, R235 ;  /* 0x000000eb87eb723e */ /* 0x000fc600000010ff */
[----:B------:R-:W2:Y:S01]  /*3b410*/  LDL.LU R138, [R1+0x304] ;  /* 0x00030400018a7983 */ /* 0x000ea20000300800 */
[----:B------:R-:W-:-:S03]  /*3b420*/  F2FP.BF16.F32.PACK_AB R234, R133, R234 ;  /* 0x000000ea85ea723e */ /* 0x000fc600000010ff */
[----:B------:R-:W2:Y:S01]  /*3b430*/  LDL.LU R136, [R1+0x504] ;  /* 0x0005040001887983 */ /* 0x000ea20000300800 */
[----:B------:R-:W-:-:S03]  /*3b440*/  F2FP.BF16.F32.PACK_AB R233, R101, R233 ;  /* 0x000000e965e9723e */ /* 0x000fc600000010ff */
[----:B------:R-:W3:Y:S01]  /*3b450*/  LDL.LU R103, [R1+0x1a40] ;  /* 0x001a400001677983 */ /* 0x000ee20000300800 */
[----:B------:R-:W-:-:S03]  /*3b460*/  F2FP.BF16.F32.PACK_AB R232, R169, R232 ;  /* 0x000000e8a9e8723e */ /* 0x000fc600000010ff */
[----:B------:R-:W2:Y:S01]  /*3b470*/  LDL.LU R170, [R1+0x1a3c] ;  /* 0x001a3c0001aa7983 */ /* 0x000ea20000300800 */
        /* <DEDUP_REMOVED lines=53> */
[----:B------:R-:W2:Y:S04]  /*3b7d0*/  LDL.LU R97, [R1+0x1a08] ;  /* 0x001a080001617983 */ /* 0x000ea80000300800 */
[----:B------:R-:W2:Y:S04]  /*3b7e0*/  LDL.LU R161, [R1+0x1a04] ;  /* 0x001a040001a17983 */ /* 0x000ea80000300800 */
[----:B------:R-:W2:Y:S04]  /*3b7f0*/  LDL.LU R122, [R1+0x264] ;  /* 0x00026400017a7983 */ /* 0x000ea80000300800 */
[----:B------:R-:W2:Y:S04]  /*3b800*/  LDL.LU R120, [R1+0x464] ;  /* 0x0004640001787983 */ /* 0x000ea80000300800 */
[----:B------:R-:W2:Y:S01]  /*3b810*/  LDL.LU R160, [R1+0x1a00] ;  /* 0x001a000001a07983 */ /* 0x000ea20000300800 */
[----:B------:R-:W-:-:S02]  /*3b820*/  F2FP.BF16.F32.PACK_AB R204, R98, R204 ;  /* 0x000000cc62cc723e */ /* 0x000fc400000010ff */
[----:B------:R-:W-:Y:S01]  /*3b830*/  F2FP.BF16.F32.PACK_AB R203, R119, R203 ;  /* 0x000000cb77cb723e */ /* 0x000fe200000010ff */
[----:B------:R-:W2:Y:S01]  /*3b840*/  LDL.LU R98, [R1+0x19fc] ;  /* 0x0019fc0001627983 */ /* 0x000ea20000300800 */
[----:B------:R-:W-:Y:S02]  /*3b850*/  F2FP.BF16.F32.PACK_AB R202, R117, R202 ;  /* 0x000000ca75ca723e */ /* 0x000fe400000010ff */
[----:B------:R-:W-:Y:S01]  /*3b860*/  F2FP.BF16.F32.PACK_AB R201, R96, R201 ;  /* 0x000000c960c9723e */ /* 0x000fe200000010ff */
        /* <DEDUP_REMOVED lines=58> */
[----:B------:R-:W2:Y:S01]  /*3bc10*/  LDL.LU R81, [R1+0x19c0] ;  /* 0x0019c00001517983 */ /* 0x000ea20000300800 */
[----:B----4-:R-:W-:-:S03]  /*3bc20*/  F2FP.BF16.F32.PACK_AB R172, R82, R172 ;  /* 0x000000ac52ac723e */ /* 0x010fc600000010ff */
[----:B------:R-:W4:Y:S01]  /*3bc30*/  LDL.LU R82, [R1+0x19bc] ;  /* 0x0019bc0001527983 */ /* 0x000f220000300800 */
[----:B---3--:R-:W-:-:S03]  /*3bc40*/  F2FP.BF16.F32.PACK_AB R171, R103, R171 ;  /* 0x000000ab67ab723e */ /* 0x008fc600000010ff */
[----:B------:R-:W3:Y:S01]  /*3bc50*/  LDL.LU R103, [R1+0x218] ;  /* 0x0002180001677983 */ /* 0x000ee20000300800 */
[----:B--2---:R-:W-:-:S03]  /*3bc60*/  F2FP.BF16.F32.PACK_AB R170, R101, R170 ;  /* 0x000000aa65aa723e */ /* 0x004fc600000010ff */
        /* <DEDUP_REMOVED lines=23> */
[----:B------:R-:W-:Y:S02]  /*3bde0*/  F2FP.BF16.F32.PACK_AB R153, R73, R153 ;  /* 0x000000994999723e */ /* 0x000fe400000010ff */
[----:B------:R-:W-:Y:S02]  /*3bdf0*/  F2FP.BF16.F32.PACK_AB R152, R74, R152 ;  /* 0x000000984a98723e */ /* 0x000fe400000010ff */
[----:B------:R-:W-:Y:S02]  /*3be00*/  F2FP.BF16.F32.PACK_AB R149, R72, R149 ;  /* 0x000000954895723e */ /* 0x000fe400000010ff */
[----:B------:R-:W-:Y:S02]  /*3be10*/  F2FP.BF16.F32.PACK_AB R154, R96, R154 ;  /* 0x0000009a609a723e */ /* 0x000fe400000010ff */
[----:B------:R-:W2:Y:S01]  /*3be20*/  LDL.LU R96, [R1+0x420] ;  /* 0x0004200001607983 */ /* 0x000ea20000300800 */
[----:B------:R-:W-:-:S03]  /*3be30*/  F2FP.BF16.F32.PACK_AB R151, R95, R151 ;  /* 0x000000975f97723e */ /* 0x000fc600000010ff */
[----:B------:R-:W2:Y:S01]  /*3be40*/  LDL.LU R73, [R1+0x19a0] ;  /* 0x0019a00001497983 */ /* 0x000ea20000300800 */
[----:B------:R-:W-:-:S03]  /*3be50*/  F2FP.BF16.F32.PACK_AB R148, R71, R148 ;  /* 0x000000944794723e */ /* 0x000fc600000010ff */
[----:B------:R-:W2:Y:S04]  /*3be60*/  LDL.LU R74, [R1+0x199c] ;  /* 0x00199c00014a7983 */ /* 0x000ea80000300800 */
        /* <DEDUP_REMOVED lines=59> */
[----:B----4-:R-:W-:Y:S02]  /*3c220*/  F2FP.BF16.F32.PACK_AB R7, R82, R7 ;  /* 0x000000075207723e */ /* 0x010fe400000010ff */
[----:B------:R-:W4:Y:S01]  /*3c230*/  LDL.LU R82, [R1+0x2a4] ;  /* 0x0002a40001527983 */ /* 0x000f220000300800 */
[----:B---3--:R-:W-:-:S03]  /*3c240*/  F2FP.BF16.F32.PACK_AB R6, R80, R6 ;  /* 0x000000065006723e */ /* 0x008fc600000010ff */
[----:B------:R-:W3:Y:S04]  /*3c250*/  LDL.LU R80, [R1+0x4a4] ;  /* 0x0004a40001507983 */ /* 0x000ee80000300800 */
[----:B------:R-:W3:Y:S04]  /*3c260*/  LDL.LU R57, [R1+0x1960] ;  /* 0x0019600001397983 */ /* 0x000ee80000300800 */
[----:B------:R-:W3:Y:S01]  /*3c270*/  LDL.LU R58, [R1+0x195c] ;  /* 0x00195c00013a7983 */ /* 0x000ee20000300800 */
[----:B--2---:R-:W-:-:S03]  /*3c280*/  F2FP.BF16.F32.PACK_AB R11, R79, R11 ;  /* 0x0000000b4f0b723e */ /* 0x004fc600000010ff */
[----:B------:R-:W2:Y:S01]  /*3c290*/  LDL.LU R79, [R1+0x2bc] ;  /* 0x0002bc00014f7983 */ /* 0x000ea20000300800 */
[----:B------:R-:W-:-:S03]  /*3c2a0*/  F2FP.BF16.F32.PACK_AB R10, R77, R10 ;  /* 0x0000000a4d0a723e */ /* 0x000fc600000010ff */
[----:B------:R-:W4:Y:S04]  /*3c2b0*/  LDL.LU R77, [R1+0x4bc] ;  /* 0x0004bc00014d7983 */ /* 0x000f280000300800 */
[----:B------:R-:W3:Y:S04]  /*3c2c0*/  LDL.LU R56, [R1+0x1958] ;  /* 0x0019580001387983 */ /* 0x000ee80000300800 */
[----:B------:R-:W3:Y:S01]  /*3c2d0*/  LDL.LU R55, [R1+0x1954] ;  /* 0x0019540001377983 */ /* 0x000ee20000300800 */
[----:B------:R-:W-:-:S03]  /*3c2e0*/  F2FP.BF16.F32.PACK_AB R15, R78, R15 ;  /* 0x0000000f4e0f723e */ /* 0x000fc600000010ff */
[----:B------:R-:W4:Y:S01]  /*3c2f0*/  LDL.LU R78, [R1+0x2b4] ;  /* 0x0002b400014e7983 */ /* 0x000f220000300800 */
[----:B------:R-:W-:-:S03]  /*3c300*/  F2FP.BF16.F32.PACK_AB R14, R76, R14 ;  /* 0x0000000e4c0e723e */ /* 0x000fc600000010ff */
[----:B------:R-:W3:Y:S04]  /*3c310*/  LDL.LU R76, [R1+0x4b4] ;  /* 0x0004b400014c7983 */ /* 0x000ee80000300800 */
[----:B------:R-:W3:Y:S04]  /*3c320*/  LDL.LU R53, [R1+0x1950] ;  /* 0x0019500001357983 */ /* 0x000ee80000300800 */
[----:B------:R-:W3:Y:S01]  /*3c330*/  LDL.LU R54, [R1+0x194c] ;  /* 0x00194c0001367983 */ /* 0x000ee20000300800 */
[----:B------:R-:W-:-:S03]  /*3c340*/  F2FP.BF16.F32.PACK_AB R19, R75, R19 ;  /* 0x000000134b13723e */ /* 0x000fc600000010ff */
[----:B------:R-:W2:Y:S01]  /*3c350*/  LDL.LU R75, [R1+0x2c8] ;  /* 0x0002c800014b7983 */ /* 0x000ea20000300800 */
[----:B------:R-:W-:Y:S02]  /*3c360*/  F2FP.BF16.F32.PACK_AB R17, R52, R17 ;  /* 0x000000113411723e */ /* 0x000fe400000010ff */
[----:B------:R-:W-:Y:S02]  /*3c370*/  F2FP.BF16.F32.PACK_AB R16, R51, R16 ;  /* 0x000000103310723e */ /* 0x000fe400000010ff */
[----:B------:R-:W-:Y:S02]  /*3c380*/  F2FP.BF16.F32.PACK_AB R18, R73, R18 ;  /* 0x000000124912723e */ /* 0x000fe400000010ff */
[----:B------:R-:W4:Y:S04]  /*3c390*/  LDL.LU R73, [R1+0x4c8] ;  /* 0x0004c80001497983 */ /* 0x000f280000300800 */
[----:B------:R-:W3:Y:S04]  /*3c3a0*/  LDL.LU R52, [R1+0x1948] ;  /* 0x0019480001347983 */ /* 0x000ee80000300800 */
[----:B------:R-:W3:Y:S01]  /*3c3b0*/  LDL.LU R51, [R1+0x1944] ;  /* 0x0019440001337983 */ /* 0x000ee20000300800 */
[----:B--2---:R-:W-:-:S03]  /*3c3c0*/  F2FP.BF16.F32.PACK_AB R75, R74, R75 ;  /* 0x0000004b4a4b723e */ /* 0x004fc600000010ff */
[----:B------:R-:W2:Y:S02]  /*3c3d0*/  LDL.LU R74, [R1+0x2c0] ;  /* 0x0002c000014a7983 */ /* 0x000ea40000300800 */
[----:B--2---:R-:W-:Y:S02]  /*3c3e0*/  F2FP.BF16.F32.PACK_AB R74, R72, R74 ;  /* 0x0000004a484a723e */ /* 0x004fe400000010ff */
[----:B------:R-:W2:Y:S01]  /*3c3f0*/  LDL.LU R72, [R1+0x4c0] ;  /* 0x0004c00001487983 */ /* 0x000ea20000300800 */
[----:B----4-:R-:W-:Y:S02]  /*3c400*/  F2FP.BF16.F32.PACK_AB R73, R49, R73 ;  /* 0x000000493149723e */ /* 0x010fe400000010ff */
[----:B------:R-:W-:Y:S01]  /*3c410*/  F2FP.BF16.F32.PACK_AB R79, R71, R79 ;  /* 0x0000004f474f723e */ /* 0x000fe200000010ff */
[----:B------:R-:W4:Y:S01]  /*3c420*/  LDL.LU R49, [R1+0x1940] ;  /* 0x0019400001317983 */ /* 0x000f220000300800 */
[----:B--2---:R-:W-:-:S03]  /*3c430*/  F2FP.BF16.F32.PACK_AB R72, R50, R72 ;  /* 0x000000483248723e */ /* 0x004fc600000010ff */
[----:B------:R-:W2:Y:S04]  /*3c440*/  LDL.LU R50, [R1+0x193c] ;  /* 0x00193c0001327983 */ /* 0x000ea80000300800 */
[----:B------:R-:W4:Y:S01]  /*3c450*/  LDL.LU R71, [R1+0x2b8] ;  /* 0x0002b80001477983 */ /* 0x000f220000300800 */
[----:B------:R-:W-:Y:S02]  /*3c460*/  F2FP.BF16.F32.PACK_AB R78, R69, R78 ;  /* 0x0000004e454e723e */ /* 0x000fe400000010ff */
[----:B------:R-:W-:Y:S01]  /*3c470*/  F2FP.BF16.F32.PACK_AB R77, R48, R77 ;  /* 0x0000004d304d723e */ /* 0x000fe200000010ff */
[----:B------:R-:W2:Y:S01]  /*3c480*/  LDL.LU R69, [R1+0x4b8] ;  /* 0x0004b80001457983 */ /* 0x000ea20000300800 */
[----:B---3--:R-:W-:-:S03]  /*3c490*/  F2FP.BF16.F32.PACK_AB R76, R47, R76 ;  /* 0x0000004c2f4c723e */ /* 0x008fc600000010ff */
[----:B------:R-:W3:Y:S04]  /*3c4a0*/  LDL.LU R48, [R1+0x1938] ;  /* 0x0019380001307983 */ /* 0x000ee80000300800 */
[----:B------:R-:W3:Y:S01]  /*3c4b0*/  LDL.LU R47, [R1+0x1934] ;  /* 0x00193400012f7983 */ /* 0x000ee20000300800 */
[----:B----4-:R-:W-:-:S03]  /*3c4c0*/  F2FP.BF16.F32.PACK_AB R71, R70, R71 ;  /* 0x000000474647723e */ /* 0x010fc600000010ff */
[----:B------:R-:W4:Y:S02]  /*3c4d0*/  LDL.LU R70, [R1+0x2b0] ;  /* 0x0002b00001467983 */ /* 0x000f240000300800 */
[----:B----4-:R-:W-:Y:S02]  /*3c4e0*/  F2FP.BF16.F32.PACK_AB R70, R68, R70 ;  /* 0x000000464446723e */ /* 0x010fe400000010ff */
[----:B------:R-:W4:Y:S01]  /*3c4f0*/  LDL.LU R68, [R1+0x4b0] ;  /* 0x0004b00001447983 */ /* 0x000f220000300800 */
[----:B--2---:R-:W-:Y:S02]  /*3c500*/  F2FP.BF16.F32.PACK_AB R69, R45, R69 ;  /* 0x000000452d45723e */ /* 0x004fe400000010ff */
[----:B------:R-:W-:Y:S01]  /*3c510*/  F2FP.BF16.F32.PACK_AB R83, R67, R83 ;  /* 0x000000534353723e */ /* 0x000fe200000010ff */
[----:B------:R-:W2:Y:S01]  /*3c520*/  LDL.LU R45, [R1+0x1930] ;  /* 0x00193000012d7983 */ /* 0x000ea20000300800 */
[----:B----4-:R-:W-:-:S03]  /*3c530*/  F2FP.BF16.F32.PACK_AB R68, R46, R68 ;  /* 0x000000442e44723e */ /* 0x010fc600000010ff */
[----:B------:R-:W4:Y:S04]  /*3c540*/  LDL.LU R46, [R1+0x192c] ;  /* 0x00192c00012e7983 */ /* 0x000f280000300800 */
[----:B------:R-:W3:Y:S01]  /*3c550*/  LDL.LU R67, [R1+0x2a8] ;  /* 0x0002a80001437983 */ /* 0x000ee20000300800 */
[----:B------:R-:W-:Y:S02]  /*3c560*/  F2FP.BF16.F32.PACK_AB R82, R65, R82 ;  /* 0x000000524152723e */ /* 0x000fe400000010ff */
[----:B------:R-:W-:Y:S01]  /*3c570*/  F2FP.BF16.F32.PACK_AB R81, R44, R81 ;  /* 0x000000512c51723e */ /* 0x000fe200000010ff */
[----:B------:R-:W2:Y:S01]  /*3c580*/  LDL.LU R65, [R1+0x4a8] ;  /* 0x0004a80001417983 */ /* 0x000ea20000300800 */
[----:B------:R-:W-:-:S03]  /*3c590*/  F2FP.BF16.F32.PACK_AB R80, R43, R80 ;  /* 0x000000502b50723e */ /* 0x000fc600000010ff */
[----:B------:R-:W4:Y:S04]  /*3c5a0*/  LDL.LU R44, [R1+0x1928] ;  /* 0x00192800012c7983 */ /* 0x000f280000300800 */
[----:B------:R-:W4:Y:S01]  /*3c5b0*/  LDL.LU R43, [R1+0x1924] ;  /* 0x00192400012b7983 */ /* 0x000f220000300800 */
[----:B---3--:R-:W-:-:S03]  /*3c5c0*/  F2FP.BF16.F32.PACK_AB R67, R66, R67 ;  /* 0x000000434243723e */ /* 0x008fc600000010ff */
[----:B------:R-:W3:Y:S02]  /*3c5d0*/  LDL.LU R66, [R1+0x2a0] ;  /* 0x0002a00001427983 */ /* 0x000ee40000300800 */
[----:B---3--:R-:W-:Y:S02]  /*3c5e0*/  F2FP.BF16.F32.PACK_AB R66, R64, R66 ;  /* 0x000000424042723e */ /* 0x008fe400000010ff */
[----:B------:R-:W3:Y:S01]  /*3c5f0*/  LDL.LU R64, [R1+0x4a0] ;  /* 0x0004a00001407983 */ /* 0x000ee20000300800 */
[----:B--2---:R-:W-:Y:S02]  /*3c600*/  F2FP.BF16.F32.PACK_AB R65, R41, R65 ;  /* 0x000000412941723e */ /* 0x004fe400000010ff */
[----:B------:R-:W-:Y:S01]  /*3c610*/  F2FP.BF16.F32.PACK_AB R87, R63, R87 ;  /* 0x000000573f57723e */ /* 0x000fe200000010ff */
[----:B------:R-:W2:Y:S01]  /*3c620*/  LDL.LU R41, [R1+0x1920] ;  /* 0x0019200001297983 */ /* 0x000ea20000300800 */
[----:B---3--:R-:W-:-:S03]  /*3c630*/  F2FP.BF16.F32.PACK_AB R64, R42, R64 ;  /* 0x000000402a40723e */ /* 0x008fc600000010ff */
[----:B------:R-:W3:Y:S04]  /*3c640*/  LDL.LU R42, [R1+0x191c] ;  /* 0x00191c00012a7983 */ /* 0x000ee80000300800 */
[----:B------:R-:W4:Y:S01]  /*3c650*/  LDL.LU R63, [R1+0x298] ;  /* 0x00029800013f7983 */ /* 0x000f220000300800 */
[----:B------:R-:W-:Y:S02]  /*3c660*/  F2FP.BF16.F32.PACK_AB R86, R61, R86 ;  /* 0x000000563d56723e */ /* 0x000fe400000010ff */
[----:B------:R-:W-:Y:S01]  /*3c670*/  F2FP.BF16.F32.PACK_AB R85, R40, R85 ;  /* 0x000000552855723e */ /* 0x000fe200000010ff */
[----:B------:R-:W2:Y:S01]  /*3c680*/  LDL.LU R61, [R1+0x498] ;  /* 0x00049800013d7983 */ /* 0x000ea20000300800 */
[----:B------:R-:W-:-:S03]  /*3c690*/  F2FP.BF16.F32.PACK_AB R84, R39, R84 ;  /* 0x000000542754723e */ /* 0x000fc600000010ff */
        /* <DEDUP_REMOVED lines=25> */
[----:B------:R-:W-:Y:S02]  /*3c830*/  F2FP.BF16.F32.PACK_AB R110, R53, R110 ;  /* 0x0000006e356e723e */ /* 0x000fe400000010ff */
[----:B------:R-:W-:-:S02]  /*3c840*/  F2FP.BF16.F32.PACK_AB R109, R32, R109 ;  /* 0x0000006d206d723e */ /* 0x000fc400000010ff */
[----:B------:R-:W-:Y:S02]  /*3c850*/  F2FP.BF16.F32.PACK_AB R108, R31, R108 ;  /* 0x0000006c1f6c723e */ /* 0x000fe400000010ff */
[----:B------:R-:W-:Y:S02]  /*3c860*/  F2FP.BF16.F32.PACK_AB R119, R54, R119 ;  /* 0x000000773677723e */ /* 0x000fe400000010ff */
[----:B------:R-:W-:Y:S02]  /*3c870*/  F2FP.BF16.F32.PACK_AB R118, R52, R118 ;  /* 0x000000763476723e */ /* 0x000fe400000010ff */
[----:B------:R-:W-:Y:S02]  /*3c880*/  F2FP.BF16.F32.PACK_AB R117, R29, R117 ;  /* 0x000000751d75723e */ /* 0x000fe400000010ff */
        /* <DEDUP_REMOVED lines=10> */
[----:B---3--:R-:W-:Y:S02]  /*3c930*/  F2FP.BF16.F32.PACK_AB R56, R34, R56 ;  /* 0x000000382238723e */ /* 0x008fe400000010ff */
[----:B------:R-:W3:Y:S04]  /*3c940*/  LDL.LU R34, [R1+0x18fc] ;  /* 0x0018fc0001227983 */ /* 0x000ee80000300800 */
[----:B------:R-:W4:Y:S04]  /*3c950*/  LDL.LU R55, [R1+0x24c] ;  /* 0x00024c0001377983 */ /* 0x000f280000300800 */
[----:B------:R-:W2:Y:S04]  /*3c960*/  LDL.LU R53, [R1+0x44c] ;  /* 0x00044c0001357983 */ /* 0x000ea80000300800 */
[----:B------:R-:W3:Y:S04]  /*3c970*/  LDL.LU R32, [R1+0x18f8] ;  /* 0x0018f80001207983 */ /* 0x000ee80000300800 */
[----:B------:R-:W3:Y:S04]  /*3c980*/  LDL.LU R31, [R1+0x18f4] ;  /* 0x0018f400011f7983 */ /* 0x000ee80000300800 */
[----:B------:R-:W2:Y:S04]  /*3c990*/  LDL.LU R54, [R1+0x244] ;  /* 0x0002440001367983 */ /* 0x000ea80000300800 */
[----:B------:R-:W3:Y:S04]  /*3c9a0*/  LDL.LU R52, [R1+0x444] ;  /* 0x0004440001347983 */ /* 0x000ee80000300800 */
        /* <DEDUP_REMOVED lines=10> */
[----:B------:R-:W4:Y:S01]  /*3ca50*/  LDL.LU R47, [R1+0x258] ;  /* 0x00025800012f7983 */ /* 0x000f220000300800 */
[----:B------:R-:W-:-:S02]  /*3ca60*/  F2FP.BF16.F32.PACK_AB R142, R45, R142 ;  /* 0x0000008e2d8e723e */ /* 0x000fc400000010ff */
        /* <DEDUP_REMOVED lines=33> */
[----:B------:R-:W3:Y:S01]  /*3cc80*/  LDL.LU R37, [R1+0x438] ;  /* 0x0004380001257983 */ /* 0x000ee20000300800 */
[----:B------:R-:W-:-:S03]  /*3cc90*/  F2FP.BF16.F32.PACK_AB R48, R245, R48 ;  /* 0x00000030f530723e */ /* 0x000fc600000010ff */
[----:B------:R-:W2:Y:S04]  /*3cca0*/  LDL.LU R244, [R1+0x18b8] ;  /* 0x0018b80001f47983 */ /* 0x000ea80000300800 */
[----:B------:R-:W2:Y:S01]  /*3ccb0*/  LDL.LU R245, [R1+0x18b4] ;  /* 0x0018b40001f57983 */ /* 0x000ea20000300800 */
[----:B----4-:R-:W-:-:S03]  /*3ccc0*/  F2FP.BF16.F32.PACK_AB R39, R38, R39 ;  /* 0x000000272627723e */ /* 0x010fc600000010ff */
[----:B------:R-:W4:Y:S02]  /*3ccd0*/  LDL.LU R38, [R1+0x230] ;  /* 0x0002300001267983 */ /* 0x000f240000300800 */
[----:B----4-:R-:W-:Y:S02]  /*3cce0*/  F2FP.BF16.F32.PACK_AB R38, R36, R38 ;  /* 0x000000262426723e */ /* 0x010fe400000010ff */
[----:B------:R-:W4:Y:S01]  /*3ccf0*/  LDL.LU R36, [R1+0x430] ;  /* 0x0004300001247983 */ /* 0x000f220000300800 */
[----:B---3--:R-:W-:Y:S02]  /*3cd00*/  F2FP.BF16.F32.PACK_AB R37, R158, R37 ;  /* 0x000000259e25723e */ /* 0x008fe400000010ff */
[----:B------:R-:W-:Y:S01]  /*3cd10*/  F2FP.BF16.F32.PACK_AB R95, R35, R95 ;  /* 0x0000005f235f723e */ /* 0x000fe200000010ff */
[----:B------:R-:W3:Y:S01]  /*3cd20*/  LDL.LU R158, [R1+0x18b0] ;  /* 0x0018b000019e7983 */ /* 0x000ee20000300800 */
[----:B----4-:R-:W-:-:S03]  /*3cd30*/  F2FP.BF16.F32.PACK_AB R36, R159, R36 ;  /* 0x000000249f24723e */ /* 0x010fc600000010ff */
[----:B------:R-:W3:Y:S04]  /*3cd40*/  LDL.LU R159, [R1+0x18ac] ;  /* 0x0018ac00019f7983 */ /* 0x000ee80000300800 */
[----:B------:R-:W4:Y:S01]  /*3cd50*/  LDL.LU R35, [R1+0x228] ;  /* 0x0002280001237983 */ /* 0x000f220000300800 */
[----:B------:R-:W-:Y:S02]  /*3cd60*/  F2FP.BF16.F32.PACK_AB R94, R33, R94 ;  /* 0x0000005e215e723e */ /* 0x000fe400000010ff */
[----:B------:R-:W-:Y:S01]  /*3cd70*/  F2FP.BF16.F32.PACK_AB R93, R156, R93 ;  /* 0x0000005d9c5d723e */ /* 0x000fe200000010ff */
[----:B------:R-:W2:Y:S01]  /*3cd80*/  LDL.LU R33, [R1+0x428] ;  /* 0x0004280001217983 */ /* 0x000ea20000300800 */
[----:B------:R-:W-:-:S03]  /*3cd90*/  F2FP.BF16.F32.PACK_AB R92, R23, R92 ;  /* 0x0000005c175c723e */ /* 0x000fc600000010ff */
[----:B------:R0:W5:Y:S04]  /*3cda0*/  LDL.LU R156, [R1+0x18a8] ;  /* 0x0018a800019c7983 */ /* 0x0001680000300800 */
[----:B------:R0:W5:Y:S01]  /*3cdb0*/  LDL.LU R23, [R1+0x18a4] ;  /* 0x0018a40001177983 */ /* 0x0001620000300800 */
[----:B----4-:R-:W-:-:S03]  /*3cdc0*/  F2FP.BF16.F32.PACK_AB R35, R34, R35 ;  /* 0x000000232223723e */ /* 0x010fc600000010ff */
[----:B------:R-:W4:Y:S01]  /*3cdd0*/  LDL.LU R34, [R1+0x220] ;  /* 0x0002200001227983 */ /* 0x000f220000300800 */
[----:B--2---:R-:W-:Y:S02]  /*3cde0*/  F2FP.BF16.F32.PACK_AB R33, R3, R33 ;  /* 0x000000210321723e */ /* 0x004fe400000010ff */
[----:B----4-:R-:W-:Y:S02]  /*3cdf0*/  F2FP.BF16.F32.PACK_AB R34, R32, R34 ;  /* 0x000000222022723e */ /* 0x010fe400000010ff */
[----:B------:R-:W2:Y:S04]  /*3ce00*/  LDL.LU R32, [R1+0x20] ;  /* 0x0000200001207983 */ /* 0x000ea80000300800 */
[----:B------:R0:W5:Y:S01]  /*3ce10*/  LDL.LU R3, [R1+0x18a0] ;  /* 0x0018a00001037983 */ /* 0x0001620000300800 */
        /* <DEDUP_REMOVED lines=11> */
[----:B---3--:R-:W-:Y:S02]  /*3ced0*/  F2FP.BF16.F32.PACK_AB R24, R159, R158 ;  /* 0x0000009e9f18723e */ /* 0x008fe400000010ff */
[----:B--2---:R-:W-:-:S02]  /*3cee0*/  F2FP.BF16.F32.PACK_AB R32, R32, R96 ;  /* 0x000000602020723e */ /* 0x004fc400000010ff */
[----:B------:R-:W-:Y:S02]  /*3cef0*/  F2FP.BF16.F32.PACK_AB R96, R102, R101 ;  /* 0x000000656660723e */ /* 0x000fe400000010ff */
[----:B------:R-:W-:Y:S02]  /*3cf00*/  F2FP.BF16.F32.PACK_AB R102, R25, R252 ;  /* 0x000000fc1966723e */ /* 0x000fe400000010ff */
[----:B------:R-:W-:Y:S02]  /*3cf10*/  F2FP.BF16.F32.PACK_AB R101, R251, R250 ;  /* 0x000000fafb65723e */ /* 0x000fe400000010ff */
[----:B0-----:R-:W-:-:S07]  /*3cf20*/  F2FP.BF16.F32.PACK_AB R25, R245, R244 ;  /* 0x000000f4f519723e */ /* 0x001fce00000010ff */
.L_x_0:
[----:B------:R-:W0:Y:S01]  /*3cf30*/  S2R R0, SR_TID.X ;  /* 0x0000000000007919 */ /* 0x000e220000002100 */
[----:B------:R-:W-:Y:S01]  /*3cf40*/  MOV R157, 0x400 ;  /* 0x00000400009d7802 */ /* 0x000fe20000000f00 */
[----:B------:R-:W1:Y:S01]  /*3cf50*/  LDC R252, c[0x0][0x22c] ;  /* 0x00008b00fffc7b82 */ /* 0x000e620000000800 */
[----:B------:R-:W2:Y:S01]  /*3cf60*/  S2R R158, SR_CgaCtaId ;  /* 0x00000000009e7919 */ /* 0x000ea20000008800 */
[----:B------:R-:W3:Y:S01]  /*3cf70*/  S2R R22, SR_TID.X ;  /* 0x0000000000167919 */ /* 0x000ee20000002100 */
[C---:B0-----:R-:W-:Y:S02]  /*3cf80*/  IMAD.SHL.U32 R20, R0.reuse, 0x10, RZ ;  /* 0x0000001000147824 */ /* 0x041fe400078e00ff */
[----:B------:R-:W-:Y:S01]  /*3cf90*/  IMAD.SHL.U32 R2, R0, 0x40, RZ ;  /* 0x0000004000027824 */ /* 0x000fe200078e00ff */
[----:B--2---:R-:W-:Y:S01]  /*3cfa0*/  LEA R157, R158, R157, 0x18 ;  /* 0x0000009d9e9d7211 */ /* 0x004fe200078ec0ff */
[----:B------:R-:W-:Y:S01]  /*3cfb0*/  IMAD.SHL.U32 R21, R0, 0x8, RZ ;  /* 0x0000000800157824 */ /* 0x000fe200078e00ff */
[----:B------:R-:W-:Y:S01]  /*3cfc0*/  LOP3.LUT R20, R20, 0xf0, RZ, 0xc0, !PT ;  /* 0x000000f014147812 */ /* 0x000fe200078ec0ff */
[----:B------:R-:W0:Y:S01]  /*3cfd0*/  LDC.64 R158, c[0x0][0x228] ;  /* 0x00008a00ff9e7b82 */ /* 0x000e220000000a00 */
[----:B------:R-:W-:-:S02]  /*3cfe0*/  LOP3.LUT R2, R2, 0x400, RZ, 0xc0, !PT ;  /* 0x0000040002027812 */ /* 0x000fc400078ec0ff */
[----:B---3--:R-:W-:Y:S02]  /*3cff0*/  LOP3.LUT R22, R22, 0x7f, RZ, 0xc0, !PT ;  /* 0x0000007f16167812 */ /* 0x008fe400078ec0ff */
[----:B------:R-:W-:Y:S02]  /*3d000*/  IADD3 R0, R2, R157, R20 ;  /* 0x0000009d02007210 */ /* 0x000fe40007ffe014 */
[----:B------:R-:W-:Y:S01]  /*3d010*/  LOP3.LUT R2, R21, 0x300, RZ, 0xc0, !PT ;  /* 0x0000030015027812 */ /* 0x000fe200078ec0ff */
[----:B------:R-:W-:Y:S01]  /*3d020*/  IMAD R22, R22, 0x10, R157 ;  /* 0x0000001016167824 */ /* 0x000fe200078e029d */
[----:B------:R-:W-:Y:S03]  /*3d030*/  BAR.SYNC.DEFER_BLOCKING 0x0 ;  /* 0x0000000000007b1d */ /* 0x000fe60000010000 */
[----:B------:R-:W-:-:S05]  /*3d040*/  IMAD.IADD R0, R0, 0x1, R2 ;  /* 0x0000000100007824 */ /* 0x000fca00078e0202 */
[----:B------:R-:W2:Y:S08]  /*3d050*/  LDC.64 R20, c[0x0][0x228] ;  /* 0x00008a00ff147b82 */ /* 0x000eb00000000a00 */
[----:B------:R-:W3:Y:S08]  /*3d060*/  LDC R2, c[0x0][0x244] ;  /* 0x00009100ff027b82 */ /* 0x000ef00000000800 */
[----:B------:R-:W4:Y:S01]  /*3d070*/  LDC R157, c[0x0][0x248] ;  /* 0x00009200ff9d7b82 */ /* 0x000f220000000800 */
[----:B------:R-:W-:Y:S07]  /*3d080*/  STSM.16.M88.4 [R0], R24 ;  /* 0x0000001800007844 */ /* 0x000fee0000000200 */
[----:B------:R-:W-:Y:S06]  /*3d090*/  BAR.SYNC.DEFER_BLOCKING 0x0 ;  /* 0x0000000000007b1d */ /* 0x000fec0000010000 */
[----:B------:R-:W1:Y:S02]  /*3d0a0*/  LDS.128 R24, [R22] ;  /* 0x0000000016187984 */ /* 0x000e640000000c00 */
[----:B------:R-:W-:Y:S06]  /*3d0b0*/  BAR.SYNC.DEFER_BLOCKING 0x0 ;  /* 0x0000000000007b1d */ /* 0x000fec0000010000 */
[----:B------:R-:W-:Y:S02]  /*3d0c0*/  STSM.16.M88.4 [R0], R100 ;  /* 0x0000006400007844 */ /* 0x000fe40000000200 */
[----:B------:R-:W-:Y:S06]  /*3d0d0*/  BAR.SYNC.DEFER_BLOCKING 0x0 ;  /* 0x0000000000007b1d */ /* 0x000fec0000010000 */
[----:B-1----:R-:W-:Y:S04]  /*3d0e0*/  STL.64 [R1+0x20], R24 ;  /* 0x0000201801007387 */ /* 0x002fe80000100a00 */
[----:B------:R-:W-:Y:S04]  /*3d0f0*/  STL.64 [R1+0x28], R26 ;  /* 0x0000281a01007387 */ /* 0x000fe80000100a00 */
[----:B------:R-:W1:Y:S01]  /*3d100*/  LDS.128 R24, [R22] ;  /* 0x0000000016187984 */ /* 0x000e620000000c00 */
        /* <DEDUP_REMOVED lines=9> */
[----:B-1----:R-:W-:Y:S04]  /*3d1a0*/  STL.64 [R1], R24 ;  /* 0x0000001801007387 */ /* 0x002fe80000100a00 */
        /* <DEDUP_REMOVED lines=11> */
[----:B-1----:R1:W-:Y:S04]  /*3d260*/  STL.64 [R1+0x18d8], R244 ;  /* 0x0018d8f401007387 */ /* 0x0023e80000100a00 */
[----:B------:R0:W-:Y:S04]  /*3d270*/  STL.64 [R1+0x18c0], R246 ;  /* 0x0018c0f601007387 */ /* 0x0001e80000100a00 */
[----:B-1----:R-:W3:Y:S04]  /*3d280*/  LDL.LU R244, [R1+0x610] ;  /* 0x0006100001f47983 */ /* 0x002ee80000300800 */
[----:B------:R-:W1:Y:S01]  /*3d290*/  LDS.128 R100, [R22] ;  /* 0x0000000016647984 */ /* 0x000e620000000c00 */
[----:B------:R-:W-:Y:S06]  /*3d2a0*/  BAR.SYNC.DEFER_BLOCKING 0x0 ;  /* 0x0000000000007b1d */ /* 0x000fec0000010000 */
[----:B------:R-:W3:Y:S04]  /*3d2b0*/  LDL.LU R245, [R1+0x614] ;  /* 0x0006140001f57983 */ /* 0x000ee80000300800 */
[----:B0-----:R-:W3:Y:S04]  /*3d2c0*/  LDL.LU R246, [R1+0x618] ;  /* 0x0006180001f67983 */ /* 0x001ee80000300800 */
[----:B------:R-:W3:Y:S04]  /*3d2d0*/  LDL.LU R247, [R1+0x61c] ;  /* 0x00061c0001f77983 */ /* 0x000ee80000300800 */
[----:B------:R-:W2:Y:S04]  /*3d2e0*/  LDL.LU R248, [R1+0x3f0] ;  /* 0x0003f00001f87983 */ /* 0x000ea80000300800 */
[----:B------:R-:W-:Y:S01]  /*3d2f0*/  STSM.16.M88.4 [R0], R36 ;  /* 0x0000002400007844 */ /* 0x000fe20000000200 */
[----:B------:R-:W-:Y:S06]  /*3d300*/  BAR.SYNC.DEFER_BLOCKING 0x0 ;  /* 0x0000000000007b1d */ /* 0x000fec0000010000 */
[----:B------:R-:W2:Y:S04]  /*3d310*/  LDL.LU R249, [R1+0x3f4] ;  /* 0x0003f40001f97983 */ /* 0x000ea80000300800 */
[----:B------:R-:W2:Y:S04]  /*3d320*/  LDL.LU R250, [R1+0x3f8] ;  /* 0x0003f80001fa7983 */ /* 0x000ea80000300800 */
[----:B------:R-:W2:Y:S04]  /*3d330*/  LDL.LU R251, [R1+0x3fc] ;  /* 0x0003fc0001fb7983 */ /* 0x000ea80000300800 */
[----:B-1----:R-:W-:Y:S04]  /*3d340*/  STL.64 [R1+0x18e0], R102 ;  /* 0x0018e06601007387 */ /* 0x002fe80000100a00 */
[----:B------:R-:W-:Y:S01]  /*3d350*/  LDS.128 R96, [R22] ;  /* 0x0000000016607984 */ /* 0x000fe20000000c00 */
[----:B------:R-:W-:Y:S06]  /*3d360*/  BAR.SYNC.DEFER_BLOCKING 0x0 ;  /* 0x0000000000007b1d */ /* 0x000fec0000010000 */
[----:B------:R-:W-:Y:S02]  /*3d370*/  STSM.16.M88.4 [R0], R48 ;  /* 0x0000003000007844 */ /* 0x000fe40000000200 */
[----:B------:R-:W-:Y:S06]  /*3d380*/  BAR.SYNC.DEFER_BLOCKING 0x0 ;  /* 0x0000000000007b1d */ /* 0x000fec0000010000 */
[----:B------:R-:W-:Y:S02]  /*3d390*/  LDS.128 R92, [R22] ;  /* 0x00000000165c7984 */ /* 0x000fe40000000c00 */
        /* <DEDUP_REMOVED lines=181> */
[----:B------:R0:W-:Y:S02]  /*3def0*/  STSM.16.M88.4 [R0], R224 ;  /* 0x000000e000007844 */ /* 0x0001e40000000200 */
[----:B------:R-:W-:Y:S06]  /*3df00*/  BAR.SYNC.DEFER_BLOCKING 0x0 ;  /* 0x0000000000007b1d */ /* 0x000fec0000010000 */
[----:B0-----:R-:W4:Y:S04]  /*3df10*/  LDL.LU R224, [R1+0x1e0] ;  /* 0x0001e00001e07983 */ /* 0x001f280000300800 */
[----:B------:R-:W4:Y:S04]  /*3df20*/  LDL.LU R225, [R1+0x1e4] ;  /* 0x0001e40001e17983 */ /* 0x000f280000300800 */
[----:B------:R-:W4:Y:S04]  /*3df30*/  LDL.LU R226, [R1+0x1e8] ;  /* 0x0001e80001e27983 */ /* 0x000f280000300800 */
[----:B------:R-:W4:Y:S04]  /*3df40*/  LDL.LU R227, [R1+0x1ec] ;  /* 0x0001ec0001e37983 */ /* 0x000f280000300800 */
[----:B------:R-:W-:Y:S01]  /*3df50*/  LDS.128 R204, [R22] ;  /* 0x0000000016cc7984 */ /* 0x000fe20000000c00 */
[----:B------:R-:W-:Y:S06]  /*3df60*/  BAR.SYNC.DEFER_BLOCKING 0x0 ;  /* 0x0000000000007b1d */ /* 0x000fec0000010000 */
[----:B------:R0:W-:Y:S02]  /*3df70*/  STSM.16.M88.4 [R0], R228 ;  /* 0x000000e400007844 */ /* 0x0001e40000000200 */
[----:B------:R-:W-:Y:S06]  /*3df80*/  BAR.SYNC.DEFER_BLOCKING 0x0 ;  /* 0x0000000000007b1d */ /* 0x000fec0000010000 */
[----:B0-----:R-:W3:Y:S04]  /*3df90*/  LDL.LU R228, [R1+0x1f0] ;  /* 0x0001f00001e47983 */ /* 0x001ee80000300800 */
[----:B------:R-:W3:Y:S04]  /*3dfa0*/  LDL.LU R229, [R1+0x1f4] ;  /* 0x0001f40001e57983 */ /* 0x000ee80000300800 */
[----:B------:R-:W3:Y:S04]  /*3dfb0*/  LDL.LU R230, [R1+0x1f8] ;  /* 0x0001f80001e67983 */ /* 0x000ee80000300800 */
[----:B------:R-:W3:Y:S04]  /*3dfc0*/  LDL.LU R231, [R1+0x1fc] ;  /* 0x0001fc0001e77983 */ /* 0x000ee80000300800 */
[----:B------:R-:W-:Y:S01]  /*3dfd0*/  LDS.128 R208, [R22] ;  /* 0x0000000016d07984 */ /* 0x000fe20000000c00 */
[----:B------:R-:W-:Y:S06]  /*3dfe0*/  BAR.SYNC.DEFER_BLOCKING 0x0 ;  /* 0x0000000000007b1d */ /* 0x000fec0000010000 */
[----:B------:R0:W-:Y:S02]  /*3dff0*/  STSM.16.M88.4 [R0], R232 ;  /* 0x000000e800007844 */ /* 0x0001e40000000200 */
[----:B------:R-:W-:Y:S06]  /*3e000*/  BAR.SYNC.DEFER_BLOCKING 0x0 ;  /* 0x0000000000007b1d */ /* 0x000fec0000010000 */
[----:B0-----:R-:W2:Y:S04]  /*3e010*/  LDL.LU R232, [R1+0x3e0] ;  /* 0x0003e00001e87983 */ /* 0x001ea80000300800 */
[----:B------:R-:W2:Y:S04]  /*3e020*/  LDL.LU R233, [R1+0x3e4] ;  /* 0x0003e40001e97983 */ /* 0x000ea80000300800 */
[----:B------:R-:W2:Y:S04]  /*3e030*/  LDL.LU R234, [R1+0x3e8] ;  /* 0x0003e80001ea7983 */ /* 0x000ea80000300800 */
[----:B------:R-:W2:Y:S04]  /*3e040*/  LDL.LU R235, [R1+0x3ec] ;  /* 0x0003ec0001eb7983 */ /* 0x000ea80000300800 */
[----:B------:R-:W-:Y:S01]  /*3e050*/  LDS.128 R212, [R22] ;  /* 0x0000000016d47984 */ /* 0x000fe20000000c00 */
[----:B------:R-:W-:Y:S06]  /*3e060*/  BAR.SYNC.DEFER_BLOCKING 0x0 ;  /* 0x0000000000007b1d */ /* 0x000fec0000010000 */
[----:B------:R-:W-:Y:S02]  /*3e070*/  STSM.16.M88.4 [R0], R236 ;  /* 0x000000ec00007844 */ /* 0x000fe40000000200 */
[----:B------:R-:W-:Y:S06]  /*3e080*/  BAR.SYNC.DEFER_BLOCKING 0x0 ;  /* 0x0000000000007b1d */ /* 0x000fec0000010000 */
[----:B------:R-:W-:Y:S02]  /*3e090*/  LDS.128 R216, [R22] ;  /* 0x0000000016d87984 */ /* 0x000fe40000000c00 */
        /* <DEDUP_REMOVED lines=9> */
[----:B----4-:R-:W-:Y:S02]  /*3e130*/  STSM.16.M88.4 [R0], R224 ;  /* 0x000000e000007844 */ /* 0x010fe40000000200 */
[----:B------:R-:W-:Y:S06]  /*3e140*/  BAR.SYNC.DEFER_BLOCKING 0x0 ;  /* 0x0000000000007b1d */ /* 0x000fec0000010000 */
[----:B------:R-:W-:Y:S02]  /*3e150*/  LDS.128 R224, [R22] ;  /* 0x0000000016e07984 */ /* 0x000fe40000000c00 */
[----:B------:R-:W-:Y:S06]  /*3e160*/  BAR.SYNC.DEFER_BLOCKING 0x0 ;  /* 0x0000000000007b1d */ /* 0x000fec0000010000 */
[----:B---3--:R-:W-:Y:S02]  /*3e170*/  STSM.16.M88.4 [R0], R228 ;  /* 0x000000e400007844 */ /* 0x008fe40000000200 */
[----:B------:R-:W-:Y:S06]  /*3e180*/  BAR.SYNC.DEFER_BLOCKING 0x0 ;  /* 0x0000000000007b1d */ /* 0x000fec0000010000 */
[----:B------:R-:W-:Y:S02]  /*3e190*/  LDS.128 R228, [R22] ;  /* 0x0000000016e47984 */ /* 0x000fe40000000c00 */
[----:B------:R-:W-:Y:S06]  /*3e1a0*/  BAR.SYNC.DEFER_BLOCKING 0x0 ;  /* 0x0000000000007b1d */ /* 0x000fec0000010000 */
[----:B--2---:R-:W-:Y:S02]  /*3e1b0*/  STSM.16.M88.4 [R0], R232 ;  /* 0x000000e800007844 */ /* 0x004fe40000000200 */
[----:B------:R-:W-:Y:S06]  /*3e1c0*/  BAR.SYNC.DEFER_BLOCKING 0x0 ;  /* 0x0000000000007b1d */ /* 0x000fec0000010000 */
[----:B------:R-:W0:Y:S02]  /*3e1d0*/  LDS.128 R232, [R22] ;  /* 0x0000000016e87984 */ /* 0x000e240000000c00 */
[----:B------:R-:W-:Y:S06]  /*3e1e0*/  BAR.SYNC.DEFER_BLOCKING 0x0 ;  /* 0x0000000000007b1d */ /* 0x000fec0000010000 */
[----:B------:R1:W-:Y:S02]  /*3e1f0*/  STSM.16.M88.4 [R0], R248 ;  /* 0x000000f800007844 */ /* 0x0003e40000000200 */
[----:B------:R-:W-:Y:S06]  /*3e200*/  BAR.SYNC.DEFER_BLOCKING 0x0 ;  /* 0x0000000000007b1d */ /* 0x000fec0000010000 */
[----:B0-----:R-:W-:Y:S04]  /*3e210*/  STL [R1+0x18bc], R234 ;  /* 0x0018bcea01007387 */ /* 0x001fe80000100800 */
[----:B------:R-:W-:Y:S04]  /*3e220*/  STL [R1+0x18b4], R235 ;  /* 0x0018b4eb01007387 */ /* 0x000fe80000100800 */
[----:B-1----:R-:W2:Y:S04]  /*3e230*/  LDL.LU R249, [R1+0x20] ;  /* 0x0000200001f97983 */ /* 0x002ea80000300800 */
[----:B------:R-:W0:Y:S01]  /*3e240*/  LDS.128 R236, [R22] ;  /* 0x0000000016ec7984 */ /* 0x000e220000000c00 */
[----:B------:R-:W-:Y:S06]  /*3e250*/  BAR.SYNC.DEFER_BLOCKING 0x0 ;  /* 0x0000000000007b1d */ /* 0x000fec0000010000 */
[----:B------:R-:W-:Y:S02]  /*3e260*/  STSM.16.M88.4 [R0], R240 ;  /* 0x000000f000007844 */ /* 0x000fe40000000200 */
[----:B------:R-:W-:Y:S06]  /*3e270*/  BAR.SYNC.DEFER_BLOCKING 0x0 ;  /* 0x0000000000007b1d */ /* 0x000fec0000010000 */
[----:B0-----:R-:W-:Y:S04]  /*3e280*/  STL [R1+0x18b8], R238 ;  /* 0x0018b8ee01007387 */ /* 0x001fe80000100800 */
[----:B------:R-:W-:Y:S04]  /*3e290*/  STL [R1+0x18b0], R239 ;  /* 0x0018b0ef01007387 */ /* 0x000fe80000100800 */
[----:B------:R-:W0:Y:S01]  /*3e2a0*/  LDS.128 R240, [R22] ;  /* 0x0000000016f07984 */ /* 0x000e220000000c00 */
[----:B------:R-:W-:-:S02]  /*3e2b0*/  IMAD.MOV.U32 R103, RZ, RZ, R21 ;  /* 0x000000ffff677224 */ /* 0x000fc400078e0015 */
[----:B------:R-:W-:Y:S01]  /*3e2c0*/  IMAD.MOV.U32 R235, RZ, RZ, R159 ;  /* 0x000000ffffeb7224 */ /* 0x000fe200078e009f */
[----:B------:R-:W-:Y:S06]  /*3e2d0*/  BAR.SYNC.DEFER_BLOCKING 0x0 ;  /* 0x0000000000007b1d */ /* 0x000fec0000010000 */
[----:B0-----:R-:W-:Y:S04]  /*3e2e0*/  STL [R1+0x18ac], R240 ;  /* 0x0018acf001007387 */ /* 0x001fe80000100800 */
[----:B------:R-:W-:Y:S04]  /*3e2f0*/  STL [R1+0x18a8], R241 ;  /* 0x0018a8f101007387 */ /* 0x000fe80000100800 */
[----:B------:R-:W-:Y:S04]  /*3e300*/  STL [R1+0x18a4], R242 ;  /* 0x0018a4f201007387 */ /* 0x000fe80000100800 */
[----:B------:R-:W-:Y:S04]  /*3e310*/  STL [R1+0x18a0], R243 ;  /* 0x0018a0f301007387 */ /* 0x000fe80000100800 */
[----:B------:R-:W3:Y:S04]  /*3e320*/  LDL.LU R248, [R1+0x10] ;  /* 0x0000100001f87983 */ /* 0x000ee80000300800 */
[----:B------:R-:W4:Y:S01]  /*3e330*/  LDL.LU R251, [R1+0x24] ;  /* 0x0000240001fb7983 */ /* 0x000f220000300800 */
[----:B------:R-:W-:-:S02]  /*3e340*/  IMAD.MOV.U32 R21, RZ, RZ, R158 ;  /* 0x000000ffff157224 */ /* 0x000fc400078e009e */
[----:B------:R-:W0:Y:S01]  /*3e350*/  LDC.64 R158, c[0x0][0x228] ;  /* 0x00008a00ff9e7b82 */ /* 0x000e220000000a00 */
[----:B------:R1:W-:Y:S01]  /*3e360*/  STSM.16.M88.4 [R0], R244 ;  /* 0x000000f400007844 */ /* 0x0003e20000000200 */
[----:B------:R-:W-:-:S06]  /*3e370*/  IMAD.MOV.U32 R102, RZ, RZ, R20 ;  /* 0x000000ffff667224 */ /* 0x000fcc00078e0014 */
[----:B------:R-:W-:Y:S01]  /*3e380*/  BAR.SYNC.DEFER_BLOCKING 0x0 ;  /* 0x0000000000007b1d */ /* 0x000fe20000010000 */
[----:B0-----:R-:W-:Y:S02]  /*3e390*/  IMAD.MOV.U32 R20, RZ, RZ, R159 ;  /* 0x000000ffff147224 */ /* 0x001fe400078e009f */
[----:B-1----:R-:W-:-:S05]  /*3e3a0*/  IMAD.MOV.U32 R246, RZ, RZ, R158 ;  /* 0x000000fffff67224 */ /* 0x002fca00078e009e */
[----:B------:R-:W0:Y:S01]  /*3e3b0*/  LDC.64 R158, c[0x0][0x220] ;  /* 0x00008800ff9e7b82 */ /* 0x000e220000000a00 */
[----:B-----5:R-:W-:Y:S02]  /*3e3c0*/  IADD3 R0, R3, 0xff, RZ ;  /* 0x000000ff03007810 */ /* 0x020fe40007ffe0ff */
[C---:B------:R-:W-:Y:S02]  /*3e3d0*/  ISETP.GE.AND P1, PT, R23.reuse, R21, PT ;  /* 0x000000151700720c */ /* 0x040fe40003f26270 */
[----:B------:R-:W-:Y:S01]  /*3e3e0*/  ISETP.GE.AND P0, PT, R0, R103, PT ;  /* 0x000000670000720c */ /* 0x000fe20003f06270 */
[----:B------:R-:W-:Y:S01]  /*3e3f0*/  IMAD R0, R23, R2, RZ ;  /* 0x0000000217007224 */ /* 0x000fe200078e02ff */
[----:B------:R-:W-:-:S03]  /*3e400*/  ISETP.LT.AND P1, PT, R3, R20, !P1 ;  /* 0x000000140300720c */ /* 0x000fc60004f21270 */
[----:B------:R-:W-:Y:S01]  /*3e410*/  IMAD R2, R2, 0x80, R0 ;  /* 0x0000008002027824 */ /* 0x000fe200078e0200 */
[----:B0-----:R-:W-:-:S04]  /*3e420*/  LEA R20, P2, R0, R158, 0x1 ;  /* 0x0000009e00147211 */ /* 0x001fc800078408ff */
[----:B------:R-:W-:Y:S01]  /*3e430*/  LEA.HI.X.SX32 R21, R0, R159, 0x1, P2 ;  /* 0x0000009f00157211 */ /* 0x000fe200010f0eff */
[----:B------:R-:W-:Y:S01]  /*3e440*/  IMAD R0, R3, R157, RZ ;  /* 0x0000009d03007224 */ /* 0x000fe200078e02ff */
[----:B------:R-:W-:-:S03]  /*3e450*/  LEA R158, P2, R2, R158, 0x1 ;  /* 0x0000009e029e7211 */ /* 0x000fc600078408ff */
[----:B------:R-:W-:Y:S01]  /*3e460*/  IMAD.WIDE R238, R0, 0x2, R20 ;  /* 0x0000000200ee7825 */ /* 0x000fe200078e0214 */
[----:B------:R-:W-:-:S04]  /*3e470*/  LEA.HI.X.SX32 R159, R2, R159, 0x1, P2 ;  /* 0x0000009f029f7211 */ /* 0x000fc800010f0eff */
[----:B--2---:R0:W-:Y:S01]  /*3e480*/  @P1 STG.E.U16 desc[UR60][R238.64], R249 ;  /* 0x000000f9ee001986 */ /* 0x0041e2000c10153c */
[----:B------:R-:W-:-:S03]  /*3e490*/  PRMT R2, R249, 0x7632, R2 ;  /* 0x00007632f9027816 */ /* 0x000fc60000000002 */
[----:B0-----:R-:W2:Y:S01]  /*3e4a0*/  LDL.LU R249, [R1+0x14] ;  /* 0x0000140001f97983 */ /* 0x001ea20000300800 */
[----:B------:R-:W0:Y:S01]  /*3e4b0*/  LDC.64 R238, c[0x0][0x228] ;  /* 0x00008a00ffee7b82 */ /* 0x000e220000000a00 */
[----:B------:R-:W-:Y:S01]  /*3e4c0*/  ISETP.GE.AND P1, PT, R3, R235, PT ;  /* 0x000000eb0300720c */ /* 0x000fe20003f26270 */
[----:B0-----:R-:W-:-:S05]  /*3e4d0*/  IMAD.MOV.U32 R103, RZ, RZ, R238 ;  /* 0x000000ffff677224 */ /* 0x001fca00078e00ee */
[----:B------:R-:W-:Y:S01]  /*3e4e0*/  ISETP.LT.AND P1, PT, R156, R103, !P1 ;  /* 0x000000679c00720c */ /* 0x000fe20004f21270 */
[----:B------:R-:W-:Y:S02]  /*3e4f0*/  IMAD.MOV.U32 R234, RZ, RZ, R239 ;  /* 0x000000ffffea7224 */ /* 0x000fe400078e00ef */
[----:B------:R-:W-:-:S10]  /*3e500*/  IMAD.WIDE R238, R0, 0x2, R158 ;  /* 0x0000000200ee7825 */ /* 0x000fd400078e029e */
[----:B------:R0:W-:Y:S02]  /*3e510*/  @P1 STG.E.U16 desc[UR60][R238.64], R2 ;  /* 0x00000002ee001986 */ /* 0x0001e4000c10153c */
[----:B0-----:R-:W0:Y:S01]  /*3e520*/  LDC.64 R238, c[0x0][0x228] ;  /* 0x00008a00ffee7b82 */ /* 0x001e220000000a00 */
[----:B------:R-:W-:-:S05]  /*3e530*/  VIADD R2, R3, 0x1 ;  /* 0x0000000103027836 */ /* 0x000fca0000000000 */
[----:B------:R-:W-:Y:S02]  /*3e540*/  ISETP.GE.AND P1, PT, R2, R252, PT ;  /* 0x000000fc0200720c */ /* 0x000fe40003f26270 */
[----:B------:R-:W1:Y:S01]  /*3e550*/  LDC R2, c[0x0][0x228] ;  /* 0x00008a00ff027b82 */ /* 0x000e620000000800 */
[----:B------:R-:W-:Y:S02]  /*3e560*/  IMAD.IADD R0, R0, 0x1, R157 ;  /* 0x0000000100007824 */ /* 0x000fe400078e029d */
[----:B0-----:R-:W-:-:S05]  /*3e570*/  IMAD.MOV.U32 R103, RZ, RZ, R238 ;  /* 0x000000ffff677224 */ /* 0x001fca00078e00ee */
[----:B------:R-:W0:Y:S01]  /*3e580*/  LDC R252, c[0x0][0x22c] ;  /* 0x00008b00fffc7b82 */ /* 0x000e220000000800 */
[C---:B------:R-:W-:Y:S01]  /*3e590*/  ISETP.LT.AND P2, PT, R23.reuse, R103, !P1 ;  /* 0x000000671700720c */ /* 0x040fe20004f41270 */
[----:B------:R-:W-:Y:S01]  /*3e5a0*/  IMAD.WIDE R240, R0, 0x2, R20 ;  /* 0x0000000200f07825 */ /* 0x000fe200078e0214 */
[----:B-1----:R-:W-:-:S05]  /*3e5b0*/  ISETP.LT.AND P4, PT, R23, R2, !P0 ;  /* 0x000000021700720c */ /* 0x002fca0004781270 */
[----:B------:R-:W1:Y:S06]  /*3e5c0*/  LDC R2, c[0x0][0x228] ;  /* 0x00008a00ff027b82 */ /* 0x000e6c0000000800 */
[----:B---3--:R3:W-:Y:S02]  /*3e5d0*/  @P2 STG.E.U16 desc[UR60][R240.64], R248 ;  /* 0x000000f8f0002986 */ /* 0x0087e4000c10153c */
[----:B---3--:R-:W3:Y:S01]  /*3e5e0*/  LDC.64 R240, c[0x0][0x228] ;  /* 0x00008a00fff07b82 */ /* 0x008ee20000000a00 */
[----:B-1----:R-:W-:Y:S02]  /*3e5f0*/  ISETP.LT.AND P0, PT, R156, R2, !P0 ;  /* 0x000000029c00720c */ /* 0x002fe40004701270 */
[----:B------:R-:W-:-:S02]  /*3e600*/  PRMT R2, R248, 0x7632, R2 ;  /* 0x00007632f8027816 */ /* 0x000fc40000000002 */
[----:B------:R-:W2:Y:S01]  /*3e610*/  LDL.LU R248, [R1+0x28] ;  /* 0x0000280001f87983 */ /* 0x000ea20000300800 */
[----:B---3--:R-:W-:-:S05]  /*3e620*/  IMAD.MOV.U32 R103, RZ, RZ, R240 ;  /* 0x000000ffff677224 */ /* 0x008fca00078e00f0 */
[----:B------:R-:W-:Y:S01]  /*3e630*/  ISETP.LT.AND P1, PT, R156, R103, !P1 ;  /* 0x000000679c00720c */ /* 0x000fe20004f21270 */
[----:B------:R-:W-:Y:S02]  /*3e640*/  IMAD.MOV.U32 R235, RZ, RZ, R241 ;  /* 0x000000ffffeb7224 */ /* 0x000fe400078e00f1 */
[----:B------:R-:W-:-:S10]  /*3e650*/  IMAD.WIDE R240, R0, 0x2, R158 ;  /* 0x0000000200f07825 */ /* 0x000fd400078e029e */
[----:B------:R1:W-:Y:S02]  /*3e660*/  @P1 STG.E.U16 desc[UR60][R240.64], R2 ;  /* 0x00000002f0001986 */ /* 0x0003e4000c10153c */
[----:B-1----:R-:W1:Y:S01]  /*3e670*/  LDC.64 R240, c[0x0][0x228] ;  /* 0x00008a00fff07b82 */ /* 0x002e620000000a00 */
[----:B------:R-:W-:-:S05]  /*3e680*/  VIADD R2, R3, 0x2 ;  /* 0x0000000203027836 */ /* 0x000fca0000000000 */
[----:B0-----:R-:W-:Y:S01]  /*3e690*/  ISETP.GE.AND P1, PT, R2, R252, PT ;  /* 0x000000fc0200720c */ /* 0x001fe20003f26270 */
[----:B------:R-:W-:Y:S02]  /*3e6a0*/  IMAD.IADD R0, R0, 0x1, R157 ;  /* 0x0000000100007824 */ /* 0x000fe400078e029d */
[----:B------:R-:W-:Y:S02]  /*3e6b0*/  IMAD.MOV.U32 R238, RZ, RZ, R239 ;  /* 0x000000ffffee7224 */ /* 0x000fe400078e00ef */
[----:B-1----:R-:W-:Y:S01]  /*3e6c0*/  IMAD.MOV.U32 R103, RZ, RZ, R240 ;  /* 0x000000ffff677224 */ /* 0x002fe200078e00f0 */
[----:B----4-:R-:W-:Y:S01]  /*3e6d0*/  PRMT R2, R251, 0x7632, R2 ;  /* 0x00007632fb027816 */ /* 0x010fe20000000002 */
[----:B------:R-:W0:Y:S03]  /*3e6e0*/  LDC R252, c[0x0][0x22c] ;  /* 0x00008b00fffc7b82 */ /* 0x000e260000000800 */
[----:B------:R-:W-:Y:S01]  /*3e6f0*/  ISETP.LT.AND P2, PT, R23, R103, !P1 ;  /* 0x000000671700720c */ /* 0x000fe20004f41270 */
[----:B------:R-:W-:-:S02]  /*3e700*/  IMAD.MOV.U32 R239, RZ, RZ, R241 ;  /* 0x000000ffffef7224 */ /* 0x000fc400078e00f1 */
[----:B------:R-:W-:-:S10]  /*3e710*/  IMAD.WIDE R240, R0, 0x2, R20 ;  /* 0x0000000200f07825 */ /* 0x000fd400078e0214 */
[----:B------:R1:W-:Y:S02]  /*3e720*/  @P2 STG.E.U16 desc[UR60][R240.64], R251 ;  /* 0x000000fbf0002986 */ /* 0x0003e4000c10153c */
[----:B-1----:R-:W1:Y:S01]  /*3e730*/  LDC.64 R240, c[0x0][0x228] ;  /* 0x00008a00fff07b82 */ /* 0x002e620000000a00 */
[----:B------:R-:W-:-:S04]  /*3e740*/  IMAD.WIDE R242, R0, 0x2, R158 ;  /* 0x0000000200f27825 */ /* 0x000fc800078e029e */
[----:B-1----:R-:W-:-:S05]  /*3e750*/  IMAD.MOV.U32 R103, RZ, RZ, R240 ;  /* 0x000000ffff677224 */ /* 0x002fca00078e00f0 */
[----:B------:R-:W-:-:S13]  /*3e760*/  ISETP.LT.AND P1, PT, R156, R103, !P1 ;  /* 0x000000679c00720c */ /* 0x000fda0004f21270 */
[----:B------:R1:W-:Y:S02]  /*3e770*/  @P1 STG.E.U16 desc[UR60][R242.64], R2 ;  /* 0x00000002f2001986 */ /* 0x0003e4000c10153c */
[----:B-1----:R-:W1:Y:S01]  /*3e780*/  LDC.64 R242, c[0x0][0x228] ;  /* 0x00008a00fff27b82 */ /* 0x002e620000000a00 */
[----:B------:R-:W-:-:S05]  /*3e790*/  VIADD R2, R3, 0x3 ;  /* 0x0000000303027836 */ /* 0x000fca0000000000 */
[----:B0-----:R-:W-:Y:S01]  /*3e7a0*/  ISETP.GE.AND P1, PT, R2, R252, PT ;  /* 0x000000fc0200720c */ /* 0x001fe20003f26270 */
[----:B------:R-:W-:Y:S01]  /*3e7b0*/  IMAD.IADD R0, R0, 0x1, R157 ;  /* 0x0000000100007824 */ /* 0x000fe200078e029d */
[----:B------:R-:W0:Y:S01]  /*3e7c0*/  LDC R252, c[0x0][0x22c] ;  /* 0x00008b00fffc7b82 */ /* 0x000e220000000800 */
[----:B-1----:R-:W-:-:S05]  /*3e7d0*/  IMAD.MOV.U32 R103, RZ, RZ, R242 ;  /* 0x000000ffff677224 */ /* 0x002fca00078e00f2 */
[----:B------:R-:W-:Y:S01]  /*3e7e0*/  ISETP.LT.AND P2, PT, R23, R103, !P1 ;  /* 0x000000671700720c */ /* 0x000fe20004f41270 */
[----:B------:R1:W-:Y:S01]  /*3e7f0*/  STL [R1+0x44], R243 ;  /* 0x000044f301007387 */ /* 0x0003e20000100800 */
[----:B--2---:R-:W-:Y:S01]  /*3e800*/  PRMT R2, R249, 0x7632, R2 ;  /* 0x00007632f9027816 */ /* 0x004fe20000000002 */
[----:B-1----:R-:W-:-:S10]  /*3e810*/  IMAD.WIDE R242, R0, 0x2, R20 ;  /* 0x0000000200f27825 */ /* 0x002fd400078e0214 */
[----:B------:R1:W-:Y:S04]  /*3e820*/  @P2 STG.E.U16 desc[UR60][R242.64], R249 ;  /* 0x000000f9f2002986 */ /* 0x0003e8000c10153c */
[----:B-1----:R-:W2:Y:S01]  /*3e830*/  LDL.LU R249, [R1+0x18] ;  /* 0x0000180001f97983 */ /* 0x002ea20000300800 */
[----:B------:R-:W1:Y:S01]  /*3e840*/  LDC.64 R242, c[0x0][0x228] ;  /* 0x00008a00fff27b82 */ /* 0x000e620000000a00 */
[----:B------:R-:W-:Y:S02]  /*3e850*/  IMAD.MOV.U32 R240, RZ, RZ, R241 ;  /* 0x000000fffff07224 */ /* 0x000fe400078e00f1 */
[----:B-1----:R-:W-:-:S05]  /*3e860*/  IMAD.MOV.U32 R103, RZ, RZ, R242 ;  /* 0x000000ffff677224 */ /* 0x002fca00078e00f2 */
[----:B------:R-:W-:Y:S01]  /*3e870*/  ISETP.LT.AND P1, PT, R156, R103, !P1 ;  /* 0x000000679c00720c */ /* 0x000fe20004f21270 */
[----:B------:R-:W-:Y:S02]  /*3e880*/  IMAD.MOV.U32 R241, RZ, RZ, R243 ;  /* 0x000000fffff17224 */ /* 0x000fe400078e00f3 */
[----:B------:R-:W-:-:S10]  /*3e890*/  IMAD.WIDE R242, R0, 0x2, R158 ;  /* 0x0000000200f27825 */ /* 0x000fd400078e029e */
        /* <DEDUP_REMOVED lines=8> */
[----:B------:R1:W-:Y:S04]  /*3e920*/  STL [R1+0x34], R243 ;  /* 0x000034f301007387 */ /* 0x0003e80000100800 */
[----:B------:R-:W3:Y:S01]  /*3e930*/  LDL.LU R251, [R1+0x2c] ;  /* 0x00002c0001fb7983 */ /* 0x000ee20000300800 */
[----:B-1----:R-:W-:-:S07]  /*3e940*/  IMAD.WIDE R242, R0, 0x2, R20 ;  /* 0x0000000200f27825 */ /* 0x002fce00078e0214 */
[----:B------:R1:W-:Y:S02]  /*3e950*/  @P2 STG.E.U16 desc[UR60][R242.64], R248 ;  /* 0x000000f8f2002986 */ /* 0x0003e4000c10153c */
[----:B-1----:R-:W1:Y:S01]  /*3e960*/  LDC.64 R242, c[0x0][0x228] ;  /* 0x00008a00fff27b82 */ /* 0x002e620000000a00 */
[----:B------:R-:W-:Y:S01]  /*3e970*/  PRMT R2, R248, 0x7632, R2 ;  /* 0x00007632f8027816 */ /* 0x000fe20000000002 */
[----:B------:R-:W-:Y:S01]  /*3e980*/  IMAD.WIDE R244, R0, 0x2, R158 ;  /* 0x0000000200f47825 */ /* 0x000fe200078e029e */
[----:B------:R-:W4:Y:S03]  /*3e990*/  LDL.LU R248, [R1+0x1c] ;  /* 0x00001c0001f87983 */ /* 0x000f260000300800 */
[----:B-1----:R-:W-:-:S05]  /*3e9a0*/  IMAD.MOV.U32 R103, RZ, RZ, R242 ;  /* 0x000000ffff677224 */ /* 0x002fca00078e00f2 */
[----:B------:R-:W-:-:S13]  /*3e9b0*/  ISETP.LT.AND P1, PT, R156, R103, !P1 ;  /* 0x000000679c00720c */ /* 0x000fda0004f21270 */
[----:B------:R1:W-:Y:S02]  /*3e9c0*/  @P1 STG.E.U16 desc[UR60][R244.64], R2 ;  /* 0x00000002f4001986 */ /* 0x0003e4000c10153c */
[----:B-1----:R-:W-:-:S05]  /*3e9d0*/  VIADD R2, R3, 0x5 ;  /* 0x0000000503027836 */ /* 0x002fca0000000000 */
[----:B0-----:R-:W-:Y:S01]  /*3e9e0*/  ISETP.GE.AND P1, PT, R2, R252, PT ;  /* 0x000000fc0200720c */ /* 0x001fe20003f26270 */
[----:B------:R-:W-:Y:S01]  /*3e9f0*/  IMAD.IADD R0, R0, 0x1, R157 ;  /* 0x0000000100007824 */ /* 0x000fe200078e029d */
[----:B------:R-:W0:Y:S02]  /*3ea00*/  LDC R252, c[0x0][0x22c] ;  /* 0x00008b00fffc7b82 */ /* 0x000e240000000800 */
[----:B------:R-:W-:-:S06]  /*3ea10*/  ISETP.LT.AND P2, PT, R156, R102, !P1 ;  /* 0x000000669c00720c */ /* 0x000fcc0004f41270 */
[----:B------:R-:W1:Y:S01]  /*3ea20*/  LDC.64 R102, c[0x0][0x228] ;  /* 0x00008a00ff667b82 */ /* 0x000e620000000a00 */
[----:B------:R-:W-:Y:S02]  /*3ea30*/  IMAD.MOV.U32 R242, RZ, RZ, R243 ;  /* 0x000000fffff27224 */ /* 0x000fe400078e00f3 */
[----:B-1----:R-:W-:-:S05]  /*3ea40*/  IMAD.MOV.U32 R244, RZ, RZ, R102 ;  /* 0x000000fffff47224 */ /* 0x002fca00078e0066 */
[----:B------:R-:W-:Y:S01]  /*3ea50*/  ISETP.LT.AND P1, PT, R23, R244, !P1 ;  /* 0x000000f41700720c */ /* 0x000fe20004f21270 */
[----:B------:R-:W-:-:S04]  /*3ea60*/  IMAD.WIDE R244, R0, 0x2, R20 ;  /* 0x0000000200f47825 */ /* 0x000fc800078e0214 */
[----:B------:R-:W-:Y:S02]  /*3ea70*/  IMAD.MOV.U32 R243, RZ, RZ, R103 ;  /* 0x000000fffff37224 */ /* 0x000fe400078e0067 */
[----:B------:R-:W4:Y:S06]  /*3ea80*/  LDL.LU.64 R102, [R1+0x18e0] ;  /* 0x0018e00001667983 */ /* 0x000f2c0000300a00 */
[----:B--2---:R1:W-:Y:S01]  /*3ea90*/  @P1 STG.E.U16 desc[UR60][R244.64], R249 ;  /* 0x000000f9f4001986 */ /* 0x0043e2000c10153c */
[----:B------:R-:W-:Y:S01]  /*3eaa0*/  PRMT R2, R249, 0x7632, R2 ;  /* 0x00007632f9027816 */ /* 0x000fe20000000002 */
[----:B-1----:R-:W-:-:S05]  /*3eab0*/  IMAD.WIDE R244, R0, 0x2, R158 ;  /* 0x0000000200f47825 */ /* 0x002fca00078e029e */
[----:B------:R1:W-:Y:S04]  /*3eac0*/  @P2 STG.E.U16 desc[UR60][R244.64], R2 ;  /* 0x00000002f4002986 */ /* 0x0003e8000c10153c */
[----:B-1----:R-:W2:Y:S04]  /*3ead0*/  LDL.LU.64 R244, [R1+0x18d8] ;  /* 0x0018d80001f47983 */ /* 0x002ea80000300a00 */
[----:B------:R-:W2:Y:S01]  /*3eae0*/  LDL.LU R249, [R1] ;  /* 0x0000000001f97983 */ /* 0x000ea20000300800 */
[----:B------:R-:W-:-:S05]  /*3eaf0*/  VIADD R2, R3, 0x6 ;  /* 0x0000000603027836 */ /* 0x000fca0000000000 */
[----:B0-----:R-:W-:Y:S02]  /*3eb00*/  ISETP.GE.AND P1, PT, R2, R252, PT ;  /* 0x000000fc0200720c */ /* 0x001fe40003f26270 */
[----:B------:R-:W0:Y:S02]  /*3eb10*/  LDC R2, c[0x0][0x228] ;  /* 0x00008a00ff027b82 */ /* 0x000e240000000800 */
[----:B------:R-:W-:Y:S01]  /*3eb20*/  ISETP.LT.AND P2, PT, R23, R246, !P1 ;  /* 0x000000f61700720c */ /* 0x000fe20004f41270 */
[----:B------:R-:W-:-:S05]  /*3eb30*/  IMAD.IADD R0, R0, 0x1, R157 ;  /* 0x0000000100007824 */ /* 0x000fca00078e029d */
[----:B------:R-:W1:Y:S01]  /*3eb40*/  LDC R252, c[0x0][0x22c] ;  /* 0x00008b00fffc7b82 */ /* 0x000e620000000800 */
[----:B------:R-:W-:Y:S01]  /*3eb50*/  IMAD.WIDE R246, R0, 0x2, R20 ;  /* 0x0000000200f67825 */ /* 0x000fe200078e0214 */
[----:B0-----:R-:W-:-:S05]  /*3eb60*/  ISETP.LT.AND P1, PT, R156, R2, !P1 ;  /* 0x000000029c00720c */ /* 0x001fca0004f21270 */
[----:B---3--:R0:W-:Y:S01]  /*3eb70*/  @P2 STG.E.U16 desc[UR60][R246.64], R251 ;  /* 0x000000fbf6002986 */ /* 0x0081e2000c10153c */
[----:B------:R-:W-:Y:S01]  /*3eb80*/  PRMT R2, R251, 0x7632, R2 ;  /* 0x00007632fb027816 */ /* 0x000fe20000000002 */
[----:B0-----:R-:W-:-:S06]  /*3eb90*/  IMAD.WIDE R246, R0, 0x2, R158 ;  /* 0x0000000200f67825 */ /* 0x001fcc00078e029e */
[----:B------:R0:W-:Y:S02]  /*3eba0*/  @P1 STG.E.U16 desc[UR60][R246.64], R2 ;  /* 0x00000002f6001986 */ /* 0x0001e4000c10153c */
[----:B0-----:R-:W0:Y:S01]  /*3ebb0*/  LDC R246, c[0x0][0x228] ;  /* 0x00008a00fff67b82 */ /* 0x001e220000000800 */
[----:B------:R-:W-:-:S05]  /*3ebc0*/  VIADD R2, R3, 0x7 ;  /* 0x0000000703027836 */ /* 0x000fca0000000000 */
[----:B-1----:R-:W-:Y:S02]  /*3ebd0*/  ISETP.GE.AND P1, PT, R2, R252, PT ;  /* 0x000000fc0200720c */ /* 0x002fe40003f26270 */
[----:B------:R-:W1:Y:S01]  /*3ebe0*/  LDC R2, c[0x0][0x228] ;  /* 0x00008a00ff027b82 */ /* 0x000e620000000800 */
[----:B------:R-:W-:-:S07]  /*3ebf0*/  IMAD.IADD R0, R0, 0x1, R157 ;  /* 0x0000000100007824 */ /* 0x000fce00078e029d */
[----:B------:R-:W3:Y:S01]  /*3ec00*/  LDC R252, c[0x0][0x228] ;  /* 0x00008a00fffc7b82 */ /* 0x000ee20000000800 */
[----:B0-----:R-:W-:Y:S01]  /*3ec10*/  ISETP.LT.AND P2, PT, R23, R246, !P1 ;  /* 0x000000f61700720c */ /* 0x001fe20004f41270 */
[----:B------:R-:W-:Y:S01]  /*3ec20*/  IMAD.WIDE R246, R0, 0x2, R20 ;  /* 0x0000000200f67825 */ /* 0x000fe200078e0214 */
[----:B-1----:R-:W-:Y:S02]  /*3ec30*/  ISETP.LT.AND P1, PT, R156, R2, !P1 ;  /* 0x000000029c00720c */ /* 0x002fe40004f21270 */
[----:B----4-:R-:W-:-:S09]  /*3ec40*/  PRMT R2, R248, 0x7632, R2 ;  /* 0x00007632f8027816 */ /* 0x010fd20000000002 */
[----:B------:R0:W-:Y:S02]  /*3ec50*/  @P2 STG.E.U16 desc[UR60][R246.64], R248 ;  /* 0x000000f8f6002986 */ /* 0x0001e4000c10153c */
[----:B0-----:R-:W-:-:S05]  /*3ec60*/  IMAD.WIDE R246, R0, 0x2, R158 ;  /* 0x0000000200f67825 */ /* 0x001fca00078e029e */
[----:B------:R0:W-:Y:S02]  /*3ec70*/  @P1 STG.E.U16 desc[UR60][R246.64], R2 ;  /* 0x00000002f6001986 */ /* 0x0001e4000c10153c */
[----:B0-----:R-:W0:Y:S01]  /*3ec80*/  LDC R246, c[0x0][0x22c] ;  /* 0x00008b00fff67b82 */ /* 0x001e220000000800 */
[----:B------:R-:W-:Y:S01]  /*3ec90*/  VIADD R2, R3, 0x8 ;  /* 0x0000000803027836 */ /* 0x000fe20000000000 */
[----:B------:R-:W4:Y:S01]  /*3eca0*/  LDL.LU R247, [R1+0x4] ;  /* 0x0000040001f77983 */ /* 0x000f220000300800 */
[----:B------:R-:W-:-:S03]  /*3ecb0*/  IMAD.IADD R0, R0, 0x1, R157 ;  /* 0x0000000100007824 */ /* 0x000fc600078e029d */
[----:B0-----:R-:W-:Y:S02]  /*3ecc0*/  ISETP.GE.AND P1, PT, R2, R246, PT ;  /* 0x000000f60200720c */ /* 0x001fe40003f26270 */
[----:B------:R-:W0:Y:S02]  /*3ecd0*/  LDC R2, c[0x0][0x228] ;  /* 0x00008a00ff027b82 */ /* 0x000e240000000800 */
[----:B---3--:R-:W-:-:S06]  /*3ece0*/  ISETP.LT.AND P2, PT, R23, R252, !P1 ;  /* 0x000000fc1700720c */ /* 0x008fcc0004f41270 */
[----:B------:R-:W1:Y:S01]  /*3ecf0*/  LDC R252, c[0x0][0x22c] ;  /* 0x00008b00fffc7b82 */ /* 0x000e620000000800 */
[----:B------:R-:W-:-:S07]  /*3ed00*/  IMAD.WIDE R250, R0, 0x2, R20 ;  /* 0x0000000200fa7825 */ /* 0x000fce00078e0214 */
[----:B------:R-:W3:Y:S01]  /*3ed10*/  LDC R246, c[0x0][0x228] ;  /* 0x00008a00fff67b82 */ /* 0x000ee20000000800 */
[----:B--2---:R2:W-:Y:S01]  /*3ed20*/  @P2 STG.E.U16 desc[UR60][R250.64], R249 ;  /* 0x000000f9fa002986 */ /* 0x0045e2000c10153c */
[----:B0-----:R-:W-:Y:S01]  /*3ed30*/  ISETP.LT.AND P2, PT, R156, R2, !P1 ;  /* 0x000000029c00720c */ /* 0x001fe20004f41270 */
[----:B------:R-:W-:-:S05]  /*3ed40*/  VIADD R2, R3, 0x9 ;  /* 0x0000000903027836 */ /* 0x000fca0000000000 */
[----:B-1----:R-:W-:Y:S02]  /*3ed50*/  ISETP.GE.AND P1, PT, R2, R252, PT ;  /* 0x000000fc0200720c */ /* 0x002fe40003f26270 */
[----:B------:R-:W-:Y:S01]  /*3ed60*/  PRMT R2, R249, 0x7632, R2 ;  /* 0x00007632f9027816 */ /* 0x000fe20000000002 */
[----:B------:R-:W0:Y:S01]  /*3ed70*/  LDC R252, c[0x0][0x22c] ;  /* 0x00008b00fffc7b82 */ /* 0x000e220000000800 */
[----:B--2---:R-:W-:-:S05]  /*3ed80*/  IMAD.WIDE R248, R0, 0x2, R158 ;  /* 0x0000000200f87825 */ /* 0x004fca00078e029e */
[----:B------:R1:W-:Y:S02]  /*3ed90*/  @P2 STG.E.U16 desc[UR60][R248.64], R2 ;  /* 0x00000002f8002986 */ /* 0x0003e4000c10153c */
[----:B------:R-:W2:Y:S02]  /*3eda0*/  LDC R250, c[0x0][0x228] ;  /* 0x00008a00fffa7b82 */ /* 0x000ea40000000800 */
[----:B-1----:R-:W4:Y:S01]  /*3edb0*/  LDL.LU.64 R248, [R1+0x18d0] ;  /* 0x0018d00001f87983 */ /* 0x002f220000300a00 */
[----:B------:R-:W-:Y:S01]  /*3edc0*/  IMAD.IADD R0, R0, 0x1, R157 ;  /* 0x0000000100007824 */ /* 0x000fe200078e029d */
[----:B--2---:R-:W-:Y:S02]  /*3edd0*/  ISETP.LT.AND P2, PT, R23, R250, !P1 ;  /* 0x000000fa1700720c */ /* 0x004fe40004f41270 */
[----:B---3--:R-:W-:Y:S01]  /*3ede0*/  ISETP.LT.AND P1, PT, R156, R246, !P1 ;  /* 0x000000f69c00720c */ /* 0x008fe20004f21270 */
[----:B------:R-:W-:-:S04]  /*3edf0*/  IMAD.WIDE R250, R0, 0x2, R20 ;  /* 0x0000000200fa7825 */ /* 0x000fc800078e0214 */
[----:B------:R-:W-:-:S06]  /*3ee00*/  VIADD R2, R3, 0xa ;  /* 0x0000000a03027836 */ /* 0x000fcc0000000000 */
[----:B----4-:R1:W-:Y:S02]  /*3ee10*/  @P2 STG.E.U16 desc[UR60][R250.64], R248 ;  /* 0x000000f8fa002986 */ /* 0x0103e4000c10153c */
[----:B-1----:R-:W-:Y:S01]  /*3ee20*/  PRMT R248, R248, 0x7632, R248 ;  /* 0x00007632f8f87816 */ /* 0x002fe200000000f8 */
[----:B------:R-:W-:-:S05]  /*3ee30*/  IMAD.WIDE R250, R0, 0x2, R158 ;  /* 0x0000000200fa7825 */ /* 0x000fca00078e029e */
[----:B------:R1:W-:Y:S02]  /*3ee40*/  @P1 STG.E.U16 desc[UR60][R250.64], R248 ;  /* 0x000000f8fa001986 */ /* 0x0003e4000c10153c */
[----:B-1----:R-:W1:Y:S01]  /*3ee50*/  LDC R248, c[0x0][0x228] ;  /* 0x00008a00fff87b82 */ /* 0x002e620000000800 */
[----:B0-----:R-:W-:-:S07]  /*3ee60*/  ISETP.GE.AND P1, PT, R2, R252, PT ;  /* 0x000000fc0200720c */ /* 0x001fce0003f26270 */
[----:B------:R-:W0:Y:S08]  /*3ee70*/  LDC R2, c[0x0][0x228] ;  /* 0x00008a00ff027b82 */ /* 0x000e300000000800 */
[----:B------:R-:W2:Y:S01]  /*3ee80*/  LDC R252, c[0x0][0x22c] ;  /* 0x00008b00fffc7b82 */ /* 0x000ea20000000800 */
[----:B------:R-:W-:Y:S01]  /*3ee90*/  IMAD.IADD R0, R0, 0x1, R157 ;  /* 0x0000000100007824 */ /* 0x000fe200078e029d */
[----:B-1----:R-:W-:-:S03]  /*3eea0*/  ISETP.LT.AND P2, PT, R23, R248, !P1 ;  /* 0x000000f81700720c */ /* 0x002fc60004f41270 */
[----:B------:R-:W-:-:S03]  /*3eeb0*/  IMAD.WIDE R250, R0, 0x2, R20 ;  /* 0x0000000200fa7825 */ /* 0x000fc600078e0214 */
[----:B------:R-:W1:Y:S07]  /*3eec0*/  LDC R248, c[0x0][0x228] ;  /* 0x00008a00fff87b82 */ /* 0x000e6e0000000800 */
[----:B------:R3:W-:Y:S01]  /*3eed0*/  @P2 STG.E.U16 desc[UR60][R250.64], R247 ;  /* 0x000000f7fa002986 */ /* 0x0007e2000c10153c */
[----:B0-----:R-:W-:Y:S01]  /*3eee0*/  ISETP.LT.AND P2, PT, R156, R2, !P1 ;  /* 0x000000029c00720c */ /* 0x001fe20004f41270 */
[----:B------:R-:W-:-:S05]  /*3eef0*/  VIADD R2, R3, 0xb ;  /* 0x0000000b03027836 */ /* 0x000fca0000000000 */
[----:B--2---:R-:W-:Y:S02]  /*3ef00*/  ISETP.GE.AND P1, PT, R2, R252, PT ;  /* 0x000000fc0200720c */ /* 0x004fe40003f26270 */
[----:B------:R-:W-:Y:S01]  /*3ef10*/  PRMT R2, R247, 0x7632, R2 ;  /* 0x00007632f7027816 */ /* 0x000fe20000000002 */
[----:B------:R-:W0:Y:S01]  /*3ef20*/  LDC R252, c[0x0][0x228] ;  /* 0x00008a00fffc7b82 */ /* 0x000e220000000800 */
[----:B---3--:R-:W-:Y:S01]  /*3ef30*/  IMAD.WIDE R246, R0, 0x2, R158 ;  /* 0x0000000200f67825 */ /* 0x008fe200078e029e */
[----:B------:R-:W2:Y:S04]  /*3ef40*/  LDL.LU.64 R250, [R1+0x18c8] ;  /* 0x0018c80001fa7983 */ /* 0x000ea80000300a00 */
[----:B------:R3:W-:Y:S01]  /*3ef50*/  @P2 STG.E.U16 desc[UR60][R246.64], R2 ;  /* 0x00000002f6002986 */ /* 0x0007e2000c10153c */
[----:B-1----:R-:W-:-:S02]  /*3ef60*/  ISETP.LT.AND P2, PT, R23, R248, !P1 ;  /* 0x000000f81700720c */ /* 0x002fc40004f41270 */
[----:B------:R-:W1:Y:S08]  /*3ef70*/  LDC R248, c[0x0][0x22c] ;  /* 0x00008b00fff87b82 */ /* 0x000e700000000800 */
[----:B---3--:R-:W3:Y:S01]  /*3ef80*/  LDC R2, c[0x0][0x228] ;  /* 0x00008a00ff027b82 */ /* 0x008ee20000000800 */
[----:B------:R-:W-:-:S04]  /*3ef90*/  IMAD.IADD R0, R0, 0x1, R157 ;  /* 0x0000000100007824 */ /* 0x000fc800078e029d */
[----:B------:R-:W-:-:S05]  /*3efa0*/  IMAD.WIDE R246, R0, 0x2, R20 ;  /* 0x0000000200f67825 */ /* 0x000fca00078e0214 */
[----:B------:R4:W-:Y:S04]  /*3efb0*/  @P2 STG.E.U16 desc[UR60][R246.64], R249 ;  /* 0x000000f9f6002986 */ /* 0x0009e8000c10153c */
[----:B----4-:R-:W4:Y:S01]  /*3efc0*/  LDL.LU R247, [R1+0xc] ;  /* 0x00000c0001f77983 */ /* 0x010f220000300800 */
[----:B------:R-:W2:Y:S01]  /*3efd0*/  LDC R246, c[0x0][0x22c] ;  /* 0x00008b00fff67b82 */ /* 0x000ea20000000800 */
[----:B---3--:R-:W-:Y:S01]  /*3efe0*/  ISETP.LT.AND P2, PT, R156, R2, !P1 ;  /* 0x000000029c00720c */ /* 0x008fe20004f41270 */
[----:B------:R-:W-:-:S05]  /*3eff0*/  VIADD R2, R3, 0xc ;  /* 0x0000000c03027836 */ /* 0x000fca0000000000 */
[----:B-1----:R-:W-:Y:S02]  /*3f000*/  ISETP.GE.AND P1, PT, R2, R248, PT ;  /* 0x000000f80200720c */ /* 0x002fe40003f26270 */
[----:B------:R-:W-:Y:S01]  /*3f010*/  PRMT R2, R249, 0x7632, R2 ;  /* 0x00007632f9027816 */ /* 0x000fe20000000002 */
[----:B------:R-:W-:-:S04]  /*3f020*/  IMAD.WIDE R248, R0, 0x2, R158 ;  /* 0x0000000200f87825 */ /* 0x000fc800078e029e */
[----:B------:R-:W-:Y:S02]  /*3f030*/  IMAD.IADD R0, R0, 0x1, R157 ;  /* 0x0000000100007824 */ /* 0x000fe400078e029d */
[----:B------:R-:W3:Y:S04]  /*3f040*/  LDL.LU R157, [R1+0x8] ;  /* 0x00000800019d7983 */ /* 0x000ee80000300800 */
[----:B------:R1:W-:Y:S02]  /*3f050*/  @P2 STG.E.U16 desc[UR60][R248.64], R2 ;  /* 0x00000002f8002986 */ /* 0x0003e4000c10153c */
[----:B-1----:R-:W1:Y:S01]  /*3f060*/  LDC R249, c[0x0][0x228] ;  /* 0x00008a00fff97b82 */ /* 0x002e620000000800 */
[----:B0-----:R-:W-:-:S07]  /*3f070*/  ISETP.LT.AND P2, PT, R23, R252, !P1 ;  /* 0x000000fc1700720c */ /* 0x001fce0004f41270 */
[----:B------:R-:W0:Y:S01]  /*3f080*/  LDC R252, c[0x0][0x228] ;  /* 0x00008a00fffc7b82 */ /* 0x000e220000000800 */
[----:B-1----:R-:W-:Y:S01]  /*3f090*/  ISETP.LT.AND P1, PT, R156, R249, !P1 ;  /* 0x000000f99c00720c */ /* 0x002fe20004f21270 */
[----:B------:R-:W-:-:S05]  /*3f0a0*/  IMAD.WIDE R248, R0, 0x2, R20 ;  /* 0x0000000200f87825 */ /* 0x000fca00078e0214 */
[----:B---3--:R1:W-:Y:S01]  /*3f0b0*/  @P2 STG.E.U16 desc[UR60][R248.64], R157 ;  /* 0x0000009df8002986 */ /* 0x0083e2000c10153c */
[----:B------:R-:W-:Y:S01]  /*3f0c0*/  PRMT R2, R157, 0x7632, R2 ;  /* 0x000076329d027816 */ /* 0x000fe20000000002 */
[----:B-1----:R-:W-:Y:S01]  /*3f0d0*/  IMAD.WIDE R248, R0, 0x2, R158 ;  /* 0x0000000200f87825 */ /* 0x002fe200078e029e */
[----:B------:R-:W1:Y:S04]  /*3f0e0*/  LDC R157, c[0x0][0x248] ;  /* 0x00009200ff9d7b82 */ /* 0x000e680000000800 */
[----:B------:R3:W-:Y:S02]  /*3f0f0*/  @P1 STG.E.U16 desc[UR60][R248.64], R2 ;  /* 0x00000002f8001986 */ /* 0x0007e4000c10153c */
[----:B---3--:R-:W-:-:S05]  /*3f100*/  VIADD R2, R3, 0xd ;  /* 0x0000000d03027836 */ /* 0x008fca0000000000 */
[----:B--2---:R-:W-:Y:S02]  /*3f110*/  ISETP.GE.AND P1, PT, R2, R246, PT ;  /* 0x000000f60200720c */ /* 0x004fe40003f26270 */
[----:B------:R-:W2:Y:S02]  /*3f120*/  LDC R2, c[0x0][0x228] ;  /* 0x00008a00ff027b82 */ /* 0x000ea40000000800 */
[----:B0-----:R-:W-:-:S06]  /*3f130*/  ISETP.LT.AND P2, PT, R23, R252, !P1 ;  /* 0x000000fc1700720c */ /* 0x001fcc0004f41270 */
[----:B------:R-:W0:Y:S01]  /*3f140*/  LDC R252, c[0x0][0x22c] ;  /* 0x00008b00fffc7b82 */ /* 0x000e220000000800 */
[----:B-1----:R-:W-:-:S04]  /*3f150*/  IMAD.IADD R0, R0, 0x1, R157 ;  /* 0x0000000100007824 */ /* 0x002fc800078e029d */
[----:B------:R-:W-:-:S03]  /*3f160*/  IMAD.WIDE R248, R0, 0x2, R20 ;  /* 0x0000000200f87825 */ /* 0x000fc600078e0214 */
[----:B------:R-:W1:Y:S02]  /*3f170*/  LDC R246, c[0x0][0x228] ;  /* 0x00008a00fff67b82 */ /* 0x000e640000000800 */
[----:B------:R3:W-:Y:S01]  /*3f180*/  @P2 STG.E.U16 desc[UR60][R248.64], R250 ;  /* 0x000000faf8002986 */ /* 0x0007e2000c10153c */
[----:B--2---:R-:W-:Y:S01]  /*3f190*/  ISETP.LT.AND P2, PT, R156, R2, !P1 ;  /* 0x000000029c00720c */ /* 0x004fe20004f41270 */
[----:B------:R-:W-:-:S05]  /*3f1a0*/  VIADD R2, R3, 0xe ;  /* 0x0000000e03027836 */ /* 0x000fca0000000000 */
[----:B0-----:R-:W-:Y:S02]  /*3f1b0*/  ISETP.GE.AND P1, PT, R2, R252, PT ;  /* 0x000000fc0200720c */ /* 0x001fe40003f26270 */
[----:B------:R-:W0:Y:S01]  /*3f1c0*/  LDC R252, c[0x0][0x228] ;  /* 0x00008a00fffc7b82 */ /* 0x000e220000000800 */
[----:B---3--:R-:W-:Y:S01]  /*3f1d0*/  PRMT R250, R250, 0x7632, R250 ;  /* 0x00007632fafa7816 */ /* 0x008fe200000000fa */
[----:B------:R-:W-:-:S05]  /*3f1e0*/  IMAD.WIDE R248, R0, 0x2, R158 ;  /* 0x0000000200f87825 */ /* 0x000fca00078e029e */
[----:B------:R2:W-:Y:S01]  /*3f1f0*/  @P2 STG.E.U16 desc[UR60][R248.64], R250 ;  /* 0x000000faf8002986 */ /* 0x0005e2000c10153c */
[----:B------:R-:W-:Y:S01]  /*3f200*/  IMAD.IADD R0, R0, 0x1, R157 ;  /* 0x0000000100007824 */ /* 0x000fe200078e029d */
[----:B----4-:R-:W-:Y:S01]  /*3f210*/  PRMT R2, R247, 0x7632, R2 ;  /* 0x00007632f7027816 */ /* 0x010fe20000000002 */
[----:B--2---:R-:W2:Y:S01]  /*3f220*/  LDC R250, c[0x0][0x22c] ;  /* 0x00008b00fffa7b82 */ /* 0x004ea20000000800 */
[----:B0-----:R-:W-:Y:S02]  /*3f230*/  ISETP.LT.AND P2, PT, R23, R252, !P1 ;  /* 0x000000fc1700720c */ /* 0x001fe40004f41270 */
[----:B-1----:R-:W-:Y:S01]  /*3f240*/  ISETP.LT.AND P1, PT, R156, R246, !P1 ;  /* 0x000000f69c00720c */ /* 0x002fe20004f21270 */
[----:B------:R-:W-:-:S10]  /*3f250*/  IMAD.WIDE R248, R0, 0x2, R20 ;  /* 0x0000000200f87825 */ /* 0x000fd400078e0214 */
[----:B------:R0:W-:Y:S02]  /*3f260*/  @P2 STG.E.U16 desc[UR60][R248.64], R247 ;  /* 0x000000f7f8002986 */ /* 0x0001e4000c10153c */
[----:B0-----:R-:W-:-:S05]  /*3f270*/  IMAD.WIDE R248, R0, 0x2, R158 ;  /* 0x0000000200f87825 */ /* 0x001fca00078e029e */
[----:B------:R0:W-:Y:S02]  /*3f280*/  @P1 STG.E.U16 desc[UR60][R248.64], R2 ;  /* 0x00000002f8001986 */ /* 0x0001e4000c10153c */
[----:B0-----:R-:W0:Y:S01]  /*3f290*/  LDC R248, c[0x0][0x228] ;  /* 0x00008a00fff87b82 */ /* 0x001e220000000800 */
[----:B------:R-:W-:-:S05]  /*3f2a0*/  VIADD R2, R3, 0xf ;  /* 0x0000000f03027836 */ /* 0x000fca0000000000 */
[----:B--2---:R-:W-:Y:S02]  /*3f2b0*/  ISETP.GE.AND P1, PT, R2, R250, PT ;  /* 0x000000fa0200720c */ /* 0x004fe40003f26270 */
[----:B------:R-:W1:Y:S08]  /*3f2c0*/  LDC R249, c[0x0][0x22c] ;  /* 0x00008b00fff97b82 */ /* 0x000e700000000800 */
[----:B------:R-:W2:Y:S01]  /*3f2d0*/  LDC R2, c[0x0][0x228] ;  /* 0x00008a00ff027b82 */ /* 0x000ea20000000800 */
[----:B0-----:R-:W-:Y:S01]  /*3f2e0*/  ISETP.LT.AND P3, PT, R23, R248, !P1 ;  /* 0x000000f81700720c */ /* 0x001fe20004f61270 */
[----:B------:R-:W-:-:S06]  /*3f2f0*/  IMAD.IADD R248, R0, 0x1, R157 ;  /* 0x0000000100f87824 */ /* 0x000fcc00078e029d */
[----:B------:R-:W0:Y:S01]  /*3f300*/  LDC R250, c[0x0][0x228] ;  /* 0x00008a00fffa7b82 */ /* 0x000e220000000800 */
[----:B------:R-:W-:-:S05]  /*3f310*/  IMAD.WIDE R246, R248, 0x2, R20 ;  /* 0x00000002f8f67825 */ /* 0x000fca00078e0214 */
[----:B------:R3:W-:Y:S04]  /*3f320*/  @P3 STG.E.U16 desc[UR60][R246.64], R251 ;  /* 0x000000fbf6003986 */ /* 0x0007e8000c10153c */
[----:B---3--:R-:W3:Y:S01]  /*3f330*/  LDL.LU.64 R246, [R1+0x18c0] ;  /* 0x0018c00001f67983 */ /* 0x008ee20000300a00 */
[----:B------:R-:W-:-:S05]  /*3f340*/  VIADD R0, R3, 0x10 ;  /* 0x0000001003007836 */ /* 0x000fca0000000000 */
[----:B-1----:R-:W-:-:S04]  /*3f350*/  ISETP.GE.AND P2, PT, R0, R249, PT ;  /* 0x000000f90000720c */ /* 0x002fc80003f46270 */
[----:B--2---:R-:W-:Y:S02]  /*3f360*/  ISETP.LT.AND P3, PT, R23, R2, !P2 ;  /* 0x000000021700720c */ /* 0x004fe40005761270 */
[----:B------:R-:W1:Y:S01]  /*3f370*/  LDC R2, c[0x0][0x228] ;  /* 0x00008a00ff027b82 */ /* 0x000e620000000800 */
[----:B------:R-:W-:-:S07]  /*3f380*/  IMAD.IADD R0, R248, 0x1, R157 ;  /* 0x00000001f8007824 */ /* 0x000fce00078e029d */
[----:B------:R-:W2:Y:S01]  /*3f390*/  LDC R157, c[0x0][0x22c] ;  /* 0x00008b00ff9d7b82 */ /* 0x000ea20000000800 */
[----:B0-----:R-:W-:Y:S01]  /*3f3a0*/  ISETP.LT.AND P1, PT, R156, R250, !P1 ;  /* 0x000000fa9c00720c */ /* 0x001fe20004f21270 */
[----:B------:R-:W-:Y:S01]  /*3f3b0*/  IMAD.WIDE R248, R248, 0x2, R158 ;  /* 0x00000002f8f87825 */ /* 0x000fe200078e029e */
[----:B------:R-:W-:-:S05]  /*3f3c0*/  PRMT R251, R251, 0x7632, R251 ;  /* 0x00007632fbfb7816 */ /* 0x000fca00000000fb */
[----:B------:R-:W0:Y:S01]  /*3f3d0*/  LDC R250, c[0x0][0x228] ;  /* 0x00008a00fffa7b82 */ /* 0x000e220000000800 */
[----:B-1----:R-:W-:Y:S01]  /*3f3e0*/  ISETP.LT.AND P2, PT, R156, R2, !P2 ;  /* 0x000000029c00720c */ /* 0x002fe20005741270 */
[----:B------:R-:W-:-:S04]  /*3f3f0*/  VIADD R2, R3, 0x11 ;  /* 0x0000001103027836 */ /* 0x000fc80000000000 */
[----:B------:R1:W-:Y:S01]  /*3f400*/  @P1 STG.E.U16 desc[UR60][R248.64], R251 ;  /* 0x000000fbf8001986 */ /* 0x0003e2000c10153c */
[----:B--2---:R-:W-:Y:S02]  /*3f410*/  ISETP.GE.AND P1, PT, R2, R157, PT ;  /* 0x0000009d0200720c */ /* 0x004fe40003f26270 */
[----:B------:R-:W2:Y:S08]  /*3f420*/  LDC R2, c[0x0][0x228] ;  /* 0x00008a00ff027b82 */ /* 0x000eb00000000800 */
[----:B-1----:R-:W1:Y:S01]  /*3f430*/  LDC R251, c[0x0][0x248] ;  /* 0x00009200fffb7b82 */ /* 0x002e620000000800 */
[----:B------:R-:W-:-:S05]  /*3f440*/  IMAD.WIDE R248, R0, 0x2, R20 ;  /* 0x0000000200f87825 */ /* 0x000fca00078e0214 */
[----:B------:R4:W-:Y:S02]  /*3f450*/  @P3 STG.E.U16 desc[UR60][R248.64], R244 ;  /* 0x000000f4f8003986 */ /* 0x0009e4000c10153c */
[----:B------:R-:W2:Y:S01]  /*3f460*/  LDC R157, c[0x0][0x228] ;  /* 0x00008a00ff9d7b82 */ /* 0x000ea20000000800 */
[----:B----4-:R-:W-:Y:S01]  /*3f470*/  PRMT R244, R244, 0x7632, R244 ;  /* 0x00007632f4f47816 */ /* 0x010fe200000000f4 */
[----:B------:R-:W-:-:S05]  /*3f480*/  IMAD.WIDE R248, R0, 0x2, R158 ;  /* 0x0000000200f87825 */ /* 0x000fca00078e029e */
[----:B------:R4:W-:Y:S01]  /*3f490*/  @P2 STG.E.U16 desc[UR60][R248.64], R244 ;  /* 0x000000f4f8002986 */ /* 0x0009e2000c10153c */
[----:B0-----:R-:W-:Y:S02]  /*3f4a0*/  ISETP.LT.AND P2, PT, R23, R250, !P1 ;  /* 0x000000fa1700720c */ /* 0x001fe40004f41270 */
[----:B-1----:R-:W-:Y:S01]  /*3f4b0*/  IADD3 R0, R0, R251, RZ ;  /* 0x000000fb00007210 */ /* 0x002fe20007ffe0ff */
[----:B------:R-:W0:Y:S08]  /*3f4c0*/  LDC R250, c[0x0][0x248] ;  /* 0x00009200fffa7b82 */ /* 0x000e300000000800 */
[----:B----4-:R-:W1:Y:S01]  /*3f4d0*/  LDC R244, c[0x0][0x22c] ;  /* 0x00008b00fff47b82 */ /* 0x010e620000000800 */
[----:B--2---:R-:W-:Y:S01]  /*3f4e0*/  ISETP.LT.AND P1, PT, R156, R2, !P1 ;  /* 0x000000029c00720c */ /* 0x004fe20004f21270 */
[----:B------:R-:W-:-:S05]  /*3f4f0*/  IMAD.WIDE R248, R0, 0x2, R20 ;  /* 0x0000000200f87825 */ /* 0x000fca00078e0214 */
[----:B------:R2:W-:Y:S01]  /*3f500*/  @P2 STG.E.U16 desc[UR60][R248.64], R100 ;  /* 0x00000064f8002986 */ /* 0x0005e2000c10153c */
[----:B------:R-:W-:Y:S01]  /*3f510*/  VIADD R2, R3, 0x12 ;  /* 0x0000001203027836 */ /* 0x000fe20000000000 */
[----:B--2---:R-:W-:Y:S01]  /*3f520*/  PRMT R100, R100, 0x7632, R100 ;  /* 0x0000763264647816 */ /* 0x004fe20000000064 */
[----:B------:R-:W-:-:S05]  /*3f530*/  IMAD.WIDE R248, R0, 0x2, R158 ;  /* 0x0000000200f87825 */ /* 0x000fca00078e029e */
[----:B------:R2:W-:Y:S01]  /*3f540*/  @P1 STG.E.U16 desc[UR60][R248.64], R100 ;  /* 0x00000064f8001986 */ /* 0x0005e2000c10153c */
[----:B-1----:R-:W-:Y:S02]  /*3f550*/  ISETP.GE.AND P1, PT, R2, R244, PT ;  /* 0x000000f40200720c */ /* 0x002fe40003f26270 */
[----:B------:R-:W1:Y:S02]  /*3f560*/  LDC R2, c[0x0][0x228] ;  /* 0x00008a00ff027b82 */ /* 0x000e640000000800 */
[----:B------:R-:W-:Y:S01]  /*3f570*/  ISETP.LT.AND P2, PT, R23, R157, !P1 ;  /* 0x0000009d1700720c */ /* 0x000fe20004f41270 */
[----:B0-----:R-:W-:-:S05]  /*3f580*/  IMAD.IADD R0, R0, 0x1, R250 ;  /* 0x0000000100007824 */ /* 0x001fca00078e02fa */
[----:B------:R-:W0:Y:S01]  /*3f590*/  LDC R157, c[0x0][0x22c] ;  /* 0x00008b00ff9d7b82 */ /* 0x000e220000000800 */
[----:B--2---:R-:W-:-:S07]  /*3f5a0*/  IMAD.WIDE R248, R0, 0x2, R20 ;  /* 0x0000000200f87825 */ /* 0x004fce00078e0214 */
[----:B------:R-:W2:Y:S01]  /*3f5b0*/  LDC R100, c[0x0][0x228] ;  /* 0x00008a00ff647b82 */ /* 0x000ea20000000800 */
[----:B------:R4:W-:Y:S01]  /*3f5c0*/  @P2 STG.E.U16 desc[UR60][R248.64], R245 ;  /* 0x000000f5f8002986 */ /* 0x0009e2000c10153c */
[----:B-1----:R-:W-:Y:S02]  /*3f5d0*/  ISETP.LT.AND P1, PT, R156, R2, !P1 ;  /* 0x000000029c00720c */ /* 0x002fe40004f21270 */
[----:B------:R-:W-:-:S04]  /*3f5e0*/  PRMT R2, R245, 0x7632, R2 ;  /* 0x00007632f5027816 */ /* 0x000fc80000000002 */
[----:B----4-:R-:W1:Y:S01]  /*3f5f0*/  LDC R248, c[0x0][0x248] ;  /* 0x00009200fff87b82 */ /* 0x010e620000000800 */
[----:B------:R-:W-:-:S06]  /*3f600*/  IMAD.WIDE R244, R0, 0x2, R158 ;  /* 0x0000000200f47825 */ /* 0x000fcc00078e029e */
[----:B------:R4:W-:Y:S02]  /*3f610*/  @P1 STG.E.U16 desc[UR60][R244.64], R2 ;  /* 0x00000002f4001986 */ /* 0x0009e4000c10153c */
[----:B----4-:R-:W-:-:S05]  /*3f620*/  VIADD R2, R3, 0x13 ;  /* 0x0000001303027836 */ /* 0x010fca0000000000 */
[----:B0-----:R-:W-:Y:S02]  /*3f630*/  ISETP.GE.AND P1, PT, R2, R157, PT ;  /* 0x0000009d0200720c */ /* 0x001fe40003f26270 */
[----:B------:R-:W0:Y:S02]  /*3f640*/  LDC R2, c[0x0][0x228] ;  /* 0x00008a00ff027b82 */ /* 0x000e240000000800 */
[----:B--2---:R-:W-:Y:S01]  /*3f650*/  ISETP.LT.AND P2, PT, R23, R100, !P1 ;  /* 0x000000641700720c */ /* 0x004fe20004f41270 */
[----:B-1----:R-:W-:-:S04]  /*3f660*/  IMAD.IADD R0, R0, 0x1, R248 ;  /* 0x0000000100007824 */ /* 0x002fc800078e02f8 */
[----:B------:R-:W-:Y:S01]  /*3f670*/  IMAD.WIDE R244, R0, 0x2, R20 ;  /* 0x0000000200f47825 */ /* 0x000fe200078e0214 */
[----:B------:R-:W1:Y:S07]  /*3f680*/  LDC R157, c[0x0][0x228] ;  /* 0x00008a00ff9d7b82 */ /* 0x000e6e0000000800 */
[----:B------:R2:W-:Y:S02]  /*3f690*/  @P2 STG.E.U16 desc[UR60][R244.64], R101 ;  /* 0x00000065f4002986 */ /* 0x0005e4000c10153c */
[----:B--2---:R-:W2:Y:S01]  /*3f6a0*/  LDC R244, c[0x0][0x22c] ;  /* 0x00008b00fff47b82 */ /* 0x004ea20000000800 */
[----:B0-----:R-:W-:-:S02]  /*3f6b0*/  ISETP.LT.AND P1, PT, R156, R2, !P1 ;  /* 0x000000029c00720c */ /* 0x001fc40004f21270 */
[----:B------:R-:W-:Y:S01]  /*3f6c0*/  PRMT R2, R101, 0x7632, R2 ;  /* 0x0000763265027816 */ /* 0x000fe20000000002 */
[----:B------:R-:W-:-:S04]  /*3f6d0*/  IMAD.WIDE R100, R0, 0x2, R158 ;  /* 0x0000000200647825 */ /* 0x000fc800078e029e */
[----:B------:R-:W0:Y:S06]  /*3f6e0*/  LDC R245, c[0x0][0x248] ;  /* 0x00009200fff57b82 */ /* 0x000e2c0000000800 */
[----:B------:R4:W-:Y:S02]  /*3f6f0*/  @P1 STG.E.U16 desc[UR60][R100.64], R2 ;  /* 0x0000000264001986 */ /* 0x0009e4000c10153c */
[----:B----4-:R-:W-:-:S05]  /*3f700*/  VIADD R2, R3, 0x14 ;  /* 0x0000001403027836 */ /* 0x010fca0000000000 */
[----:B--2---:R-:W-:Y:S02]  /*3f710*/  ISETP.GE.AND P1, PT, R2, R244, PT ;  /* 0x000000f40200720c */ /* 0x004fe40003f26270 */
[----:B------:R-:W2:Y:S02]  /*3f720*/  LDC R2, c[0x0][0x228] ;  /* 0x00008a00ff027b82 */ /* 0x000ea40000000800 */
[----:B-1----:R-:W-:-:S06]  /*3f730*/  ISETP.LT.AND P2, PT, R23, R157, !P1 ;  /* 0x0000009d1700720c */ /* 0x002fcc0004f41270 */
[----:B------:R-:W1:Y:S01]  /*3f740*/  LDC R244, c[0x0][0x22c] ;  /* 0x00008b00fff47b82 */ /* 0x000e620000000800 */
[----:B0-----:R-:W-:-:S04]  /*3f750*/  IMAD.IADD R0, R0, 0x1, R245 ;  /* 0x0000000100007824 */ /* 0x001fc800078e02f5 */
[----:B------:R-:W-:-:S03]  /*3f760*/  IMAD.WIDE R100, R0, 0x2, R20 ;  /* 0x0000000200647825 */ /* 0x000fc600078e0214 */
[----:B------:R-:W0:Y:S01]  /*3f770*/  LDC R157, c[0x0][0x228] ;  /* 0x00008a00ff9d7b82 */ /* 0x000e220000000800 */
[----:B--2---:R-:W-:Y:S01]  /*3f780*/  ISETP.LT.AND P1, PT, R156, R2, !P1 ;  /* 0x000000029c00720c */ /* 0x004fe20004f21270 */
[----:B------:R-:W-:-:S06]  /*3f790*/  VIADD R2, R3, 0x15 ;  /* 0x0000001503027836 */ /* 0x000fcc0000000000 */
[----:B------:R-:W2:Y:S01]  /*3f7a0*/  LDC R245, c[0x0][0x248] ;  /* 0x00009200fff57b82 */ /* 0x000ea20000000800 */
[----:B---3--:R3:W-:Y:S02]  /*3f7b0*/  @P2 STG.E.U16 desc[UR60][R100.64], R246 ;  /* 0x000000f664002986 */ /* 0x0087e4000c10153c */
[----:B---3--:R-:W-:Y:S01]  /*3f7c0*/  PRMT R246, R246, 0x7632, R246 ;  /* 0x00007632f6f67816 */ /* 0x008fe200000000f6 */
[----:B------:R-:W-:-:S05]  /*3f7d0*/  IMAD.WIDE R100, R0, 0x2, R158 ;  /* 0x0000000200647825 */ /* 0x000fca00078e029e */
[----:B------:R3:W-:Y:S01]  /*3f7e0*/  @P1 STG.E.U16 desc[UR60][R100.64], R246 ;  /* 0x000000f664001986 */ /* 0x0007e2000c10153c */
[----:B-1----:R-:W-:Y:S02]  /*3f7f0*/  ISETP.GE.AND P1, PT, R2, R244, PT ;  /* 0x000000f40200720c */ /* 0x002fe40003f26270 */
[----:B------:R-:W1:Y:S02]  /*3f800*/  LDC R2, c[0x0][0x228] ;  /* 0x00008a00ff027b82 */ /* 0x000e640000000800 */
[----:B0-----:R-:W-:Y:S01]  /*3f810*/  ISETP.LT.AND P2, PT, R23, R157, !P1 ;  /* 0x0000009d1700720c */ /* 0x001fe20004f41270 */
[----:B--2---:R-:W-:-:S05]  /*3f820*/  IMAD.IADD R0, R0, 0x1, R245 ;  /* 0x0000000100007824 */ /* 0x004fca00078e02f5 */
[----:B------:R-:W0:Y:S01]  /*3f830*/  LDC R157, c[0x0][0x22c] ;  /* 0x00008b00ff9d7b82 */ /* 0x000e220000000800 */
[----:B---3--:R-:W-:-:S06]  /*3f840*/  IMAD.WIDE R100, R0, 0x2, R20 ;  /* 0x0000000200647825 */ /* 0x008fcc00078e0214 */
[----:B------:R2:W-:Y:S01]  /*3f850*/  @P2 STG.E.U16 desc[UR60][R100.64], R102 ;  /* 0x0000006664002986 */ /* 0x0005e2000c10153c */
[----:B------:R-:W3:Y:S01]  /*3f860*/  LDC R244, c[0x0][0x248] ;  /* 0x00009200fff47b82 */ /* 0x000ee20000000800 */
[----:B-1----:R-:W-:-:S07]  /*3f870*/  ISETP.LT.AND P1, PT, R156, R2, !P1 ;  /* 0x000000029c00720c */ /* 0x002fce0004f21270 */
[----:B------:R-:W1:Y:S01]  /*3f880*/  LDC R245, c[0x0][0x22c] ;  /* 0x00008b00fff57b82 */ /* 0x000e620000000800 */
[----:B--2---:R-:W-:Y:S01]  /*3f890*/  PRMT R102, R102, 0x7632, R102 ;  /* 0x0000763266667816 */ /* 0x004fe20000000066 */
[----:B------:R-:W-:-:S06]  /*3f8a0*/  IMAD.WIDE R100, R0, 0x2, R158 ;  /* 0x0000000200647825 */ /* 0x000fcc00078e029e */
[----:B------:R-:W2:Y:S01]  /*3f8b0*/  LDC R2, c[0x0][0x228] ;  /* 0x00008a00ff027b82 */ /* 0x000ea20000000800 */
[----:B------:R4:W-:Y:S07]  /*3f8c0*/  @P1 STG.E.U16 desc[UR60][R100.64], R102 ;  /* 0x0000006664001986 */ /* 0x0009ee000c10153c */
[----:B------:R-:W1:Y:S01]  /*3f8d0*/  LDC R246, c[0x0][0x22c] ;  /* 0x00008b00fff67b82 */ /* 0x000e620000000800 */
[----:B----4-:R-:W-:-:S07]  /*3f8e0*/  VIADD R100, R3, 0x16 ;  /* 0x0000001603647836 */ /* 0x010fce0000000000 */
[----:B------:R-:W4:Y:S01]  /*3f8f0*/  LDC R102, c[0x0][0x228] ;  /* 0x00008a00ff667b82 */ /* 0x000f220000000800 */
[----:B0-----:R-:W-:-:S07]  /*3f900*/  ISETP.GE.AND P1, PT, R100, R157, PT ;  /* 0x0000009d6400720c */ /* 0x001fce0003f26270 */
[----:B------:R-:W0:Y:S01]  /*3f910*/  LDC R157, c[0x0][0x228] ;  /* 0x00008a00ff9d7b82 */ /* 0x000e220000000800 */
[----:B--2---:R-:W-:Y:S01]  /*3f920*/  ISETP.LT.AND P2, PT, R23, R2, !P1 ;  /* 0x000000021700720c */ /* 0x004fe20004f41270 */
[----:B---3--:R-:W-:-:S06]  /*3f930*/  IMAD.IADD R0, R0, 0x1, R244 ;  /* 0x0000000100007824 */ /* 0x008fcc00078e02f4 */
[----:B------:R-:W2:Y:S01]  /*3f940*/  LDC R2, c[0x0][0x22c] ;  /* 0x00008b00ff027b82 */ /* 0x000ea20000000800 */
[----:B------:R-:W-:-:S05]  /*3f950*/  IMAD.WIDE R100, R0, 0x2, R20 ;  /* 0x0000000200647825 */ /* 0x000fca00078e0214 */
[----:B------:R3:W-:Y:S02]  /*3f960*/  @P2 STG.E.U16 desc[UR60][R100.64], R247 ;  /* 0x000000f764002986 */ /* 0x0007e4000c10153c */
[----:B------:R-:W1:Y:S01]  /*3f970*/  LDC R244, c[0x0][0x248] ;  /* 0x00009200fff47b82 */ /* 0x000e620000000800 */
[----:B0-----:R-:W-:-:S07]  /*3f980*/  ISETP.LT.AND P2, PT, R156, R157, !P1 ;  /* 0x0000009d9c00720c */ /* 0x001fce0004f41270 */
[----:B------:R-:W0:Y:S01]  /*3f990*/  LDC R157, c[0x0][0x228] ;  /* 0x00008a00ff9d7b82 */ /* 0x000e220000000800 */
[----:B---3--:R-:W-:Y:S01]  /*3f9a0*/  VIADD R100, R3, 0x17 ;  /* 0x0000001703647836 */ /* 0x008fe20000000000 */
[----:B------:R-:W-:-:S04]  /*3f9b0*/  PRMT R247, R247, 0x7632, R247 ;  /* 0x00007632f7f77816 */ /* 0x000fc800000000f7 */
[----:B--2---:R-:W-:Y:S01]  /*3f9c0*/  ISETP.GE.AND P1, PT, R100, R2, PT ;  /* 0x000000026400720c */ /* 0x004fe20003f26270 */
[----:B------:R-:W-:Y:S01]  /*3f9d0*/  IMAD.WIDE R100, R0, 0x2, R158 ;  /* 0x0000000200647825 */ /* 0x000fe200078e029e */
[----:B------:R-:W2:Y:S04]  /*3f9e0*/  LDC R2, c[0x0][0x228] ;  /* 0x00008a00ff027b82 */ /* 0x000ea80000000800 */
[----:B------:R3:W-:Y:S01]  /*3f9f0*/  @P2 STG.E.U16 desc[UR60][R100.64], R247 ;  /* 0x000000f764002986 */ /* 0x0007e2000c10153c */
[----:B----4-:R-:W-:-:S03]  /*3fa00*/  ISETP.LT.AND P2, PT, R23, R102, !P1 ;  /* 0x000000661700720c */ /* 0x010fc60004f41270 */
[----:B------:R-:W4:Y:S01]  /*3fa10*/  LDC R102, c[0x0][0x228] ;  /* 0x00008a00ff667b82 */ /* 0x000f220000000800 */
[----:B-1----:R-:W-:Y:S01]  /*3fa20*/  IMAD.IADD R0, R0, 0x1, R244 ;  /* 0x0000000100007824 */ /* 0x002fe200078e02f4 */
[----:B0-----:R-:W-:-:S06]  /*3fa30*/  ISETP.LT.AND P1, PT, R156, R157, !P1 ;  /* 0x0000009d9c00720c */ /* 0x001fcc0004f21270 */
[----:B------:R-:W0:Y:S01]  /*3fa40*/  LDC R157, c[0x0][0x248] ;  /* 0x00009200ff9d7b82 */ /* 0x000e220000000800 */
[----:B---3--:R-:W-:-:S05]  /*3fa50*/  IMAD.WIDE R100, R0, 0x2, R20 ;  /* 0x0000000200647825 */ /* 0x008fca00078e0214 */
[----:B------:R1:W-:Y:S01]  /*3fa60*/  @P2 STG.E.U16 desc[UR60][R100.64], R103 ;  /* 0x0000006764002986 */ /* 0x0003e2000c10153c */
[----:B------:R-:W-:Y:S01]  /*3fa70*/  VIADD R244, R3, 0x18 ;  /* 0x0000001803f47836 */ /* 0x000fe20000000000 */
[----:B-1----:R-:W-:Y:S01]  /*3fa80*/  PRMT R103, R103, 0x7632, R103 ;  /* 0x0000763267677816 */ /* 0x002fe20000000067 */
[----:B------:R-:W-:-:S05]  /*3fa90*/  IMAD.WIDE R100, R0, 0x2, R158 ;  /* 0x0000000200647825 */ /* 0x000fca00078e029e */
[----:B------:R1:W-:Y:S01]  /*3faa0*/  @P1 STG.E.U16 desc[UR60][R100.64], R103 ;  /* 0x0000006764001986 */ /* 0x0003e2000c10153c */
[----:B------:R-:W-:Y:S01]  /*3fab0*/  ISETP.GE.AND P1, PT, R244, R245, PT ;  /* 0x000000f5f400720c */ /* 0x000fe20003f26270 */
[----:B0-----:R-:W-:Y:S01]  /*3fac0*/  IMAD.IADD R0, R0, 0x1, R157 ;  /* 0x0000000100007824 */ /* 0x001fe200078e029d */
[----:B------:R-:W0:Y:S02]  /*3fad0*/  LDC R245, c[0x0][0x228] ;  /* 0x00008a00fff57b82 */ /* 0x000e240000000800 */
[----:B----4-:R-:W-:-:S06]  /*3fae0*/  ISETP.LT.AND P2, PT, R23, R102, !P1 ;  /* 0x000000661700720c */ /* 0x010fcc0004f41270 */
[----:B-1----:R-:W1:Y:S01]  /*3faf0*/  LDC R103, c[0x0][0x22c] ;  /* 0x00008b00ff677b82 */ /* 0x002e620000000800 */
[----:B------:R-:W-:-:S06]  /*3fb00*/  IMAD.WIDE R100, R0, 0x2, R20 ;  /* 0x0000000200647825 */ /* 0x000fcc00078e0214 */
[----:B------:R3:W-:Y:S01]  /*3fb10*/  @P2 STG.E.U16 desc[UR60][R100.64], R96 ;  /* 0x0000006064002986 */ /* 0x0007e2000c10153c */
[----:B------:R-:W4:Y:S01]  /*3fb20*/  LDC R157, c[0x0][0x248] ;  /* 0x00009200ff9d7b82 */ /* 0x000f220000000800 */
[----:B--2---:R-:W-:Y:S01]  /*3fb30*/  ISETP.LT.AND P2, PT, R156, R2, !P1 ;  /* 0x000000029c00720c */ /* 0x004fe20004f41270 */
[----:B------:R-:W-:-:S06]  /*3fb40*/  VIADD R244, R3, 0x19 ;  /* 0x0000001903f47836 */ /* 0x000fcc0000000000 */
[----:B------:R-:W2:Y:S08]  /*3fb50*/  LDC R102, c[0x0][0x228] ;  /* 0x00008a00ff667b82 */ /* 0x000eb00000000800 */
[----:B------:R-:W0:Y:S01]  /*3fb60*/  LDC R2, c[0x0][0x22c] ;  /* 0x00008b00ff027b82 */ /* 0x000e220000000800 */
[----:B-1----:R-:W-:-:S07]  /*3fb70*/  ISETP.GE.AND P1, PT, R244, R103, PT ;  /* 0x00000067f400720c */ /* 0x002fce0003f26270 */
[----:B------:R-:W1:Y:S01]  /*3fb80*/  LDC R244, c[0x0][0x228] ;  /* 0x00008a00fff47b82 */ /* 0x000e620000000800 */
[----:B---3--:R-:W-:Y:S01]  /*3fb90*/  PRMT R96, R96, 0x7632, R96 ;  /* 0x0000763260607816 */ /* 0x008fe20000000060 */
[----:B------:R-:W-:-:S05]  /*3fba0*/  IMAD.WIDE R100, R0, 0x2, R158 ;  /* 0x0000000200647825 */ /* 0x000fca00078e029e */
[----:B------:R3:W-:Y:S01]  /*3fbb0*/  @P2 STG.E.U16 desc[UR60][R100.64], R96 ;  /* 0x0000006064002986 */ /* 0x0007e2000c10153c */
[----:B----4-:R-:W-:Y:S01]  /*3fbc0*/  IMAD.IADD R0, R0, 0x1, R157 ;  /* 0x0000000100007824 */ /* 0x010fe200078e029d */
[----:B------:R-:W4:Y:S01]  /*3fbd0*/  LDC R103, c[0x0][0x228] ;  /* 0x00008a00ff677b82 */ /* 0x000f220000000800 */
[----:B--2---:R-:W-:-:S07]  /*3fbe0*/  ISETP.LT.AND P3, PT, R23, R102, !P1 ;  /* 0x000000661700720c */ /* 0x004fce0004f61270 */
[----:B------:R-:W2:Y:S01]  /*3fbf0*/  LDC R157, c[0x0][0x228] ;  /* 0x00008a00ff9d7b82 */ /* 0x000ea20000000800 */
[----:B---3--:R-:W-:-:S05]  /*3fc00*/  VIADD R96, R3, 0x1a ;  /* 0x0000001a03607836 */ /* 0x008fca0000000000 */
[----:B0-----:R-:W-:Y:S02]  /*3fc10*/  ISETP.GE.AND P2, PT, R96, R2, PT ;  /* 0x000000026000720c */ /* 0x001fe40003f46270 */
[----:B------:R-:W0:Y:S01]  /*3fc20*/  LDC R102, c[0x0][0x248] ;  /* 0x00009200ff667b82 */ /* 0x000e220000000800 */
[----:B-1----:R-:W-:-:S07]  /*3fc30*/  ISETP.LT.AND P1, PT, R156, R244, !P1 ;  /* 0x000000f49c00720c */ /* 0x002fce0004f21270 */
[----:B------:R-:W1:Y:S01]  /*3fc40*/  LDC R2, c[0x0][0x22c] ;  /* 0x00008b00ff027b82 */ /* 0x000e620000000800 */
[----:B------:R-:W-:-:S07]  /*3fc50*/  IMAD.WIDE R100, R0, 0x2, R20 ;  /* 0x0000000200647825 */ /* 0x000fce00078e0214 */
[----:B------:R-:W3:Y:S01]  /*3fc60*/  LDC R96, c[0x0][0x228] ;  /* 0x00008a00ff607b82 */ /* 0x000ee20000000800 */
[----:B------:R4:W-:Y:S07]  /*3fc70*/  @P3 STG.E.U16 desc[UR60][R100.64], R92 ;  /* 0x0000005c64003986 */ /* 0x0009ee000c10153c */
[----:B------:R-:W1:Y:S01]  /*3fc80*/  LDC R244, c[0x0][0x248] ;  /* 0x00009200fff47b82 */ /* 0x000e620000000800 */
[----:B----4-:R-:W-:Y:S01]  /*3fc90*/  PRMT R92, R92, 0x7632, R92 ;  /* 0x000076325c5c7816 */ /* 0x010fe2000000005c */
[----:B------:R-:W-:Y:S01]  /*3fca0*/  IMAD.WIDE R100, R0, 0x2, R158 ;  /* 0x0000000200647825 */ /* 0x000fe200078e029e */
[----:B--2---:R-:W-:-:S05]  /*3fcb0*/  ISETP.LT.AND P3, PT, R23, R157, !P2 ;  /* 0x0000009d1700720c */ /* 0x004fca0005761270 */
[----:B------:R-:W2:Y:S01]  /*3fcc0*/  LDC R157, c[0x0][0x22c] ;  /* 0x00008b00ff9d7b82 */ /* 0x000ea20000000800 */
[----:B------:R4:W-:Y:S01]  /*3fcd0*/  @P1 STG.E.U16 desc[UR60][R100.64], R92 ;  /* 0x0000005c64001986 */ /* 0x0009e2000c10153c */
[----:B0-----:R-:W-:Y:S02]  /*3fce0*/  IMAD.IADD R102, R0, 0x1, R102 ;  /* 0x0000000100667824 */ /* 0x001fe400078e0266 */
[----:B----4-:R-:W-:Y:S01]  /*3fcf0*/  VIADD R92, R3, 0x1b ;  /* 0x0000001b035c7836 */ /* 0x010fe20000000000 */
[----:B---3--:R-:W-:-:S04]  /*3fd00*/  ISETP.LT.AND P2, PT, R156, R96, !P2 ;  /* 0x000000609c00720c */ /* 0x008fc80005741270 */
[----:B-1----:R-:W-:Y:S01]  /*3fd10*/  ISETP.GE.AND P1, PT, R92, R2, PT ;  /* 0x000000025c00720c */ /* 0x002fe20003f26270 */
[----:B------:R-:W-:-:S03]  /*3fd20*/  IMAD.WIDE R100, R102, 0x2, R20 ;  /* 0x0000000266647825 */ /* 0x000fc600078e0214 */
[----:B------:R-:W-:Y:S01]  /*3fd30*/  ISETP.LT.AND P5, PT, R23, R103, !P1 ;  /* 0x000000671700720c */ /* 0x000fe20004fa1270 */
[----:B------:R-:W-:Y:S01]  /*3fd40*/  IMAD.IADD R0, R102, 0x1, R244 ;  /* 0x0000000166007824 */ /* 0x000fe200078e02f4 */
[----:B------:R0:W-:Y:S01]  /*3fd50*/  @P3 STG.E.U16 desc[UR60][R100.64], R97 ;  /* 0x0000006164003986 */ /* 0x0001e2000c10153c */
[----:B------:R-:W-:Y:S02]  /*3fd60*/  ISETP.LT.AND P1, PT, R156, R245, !P1 ;  /* 0x000000f59c00720c */ /* 0x000fe40004f21270 */
[----:B------:R-:W-:Y:S02]  /*3fd70*/  PRMT R2, R97, 0x7632, R2 ;  /* 0x0000763261027816 */ /* 0x000fe40000000002 */
[----:B------:R-:W-:Y:S01]  /*3fd80*/  PRMT R244, R93, 0x7632, R244 ;  /* 0x000076325df47816 */ /* 0x000fe200000000f4 */
[----:B0-----:R-:W-:Y:S02]  /*3fd90*/  IMAD.WIDE R100, R102, 0x2, R158 ;  /* 0x0000000266647825 */ /* 0x001fe400078e029e */
[----:B------:R-:W0:Y:S02]  /*3fda0*/  LDC R102, c[0x0][0x248] ;  /* 0x00009200ff667b82 */ /* 0x000e240000000800 */
[C---:B------:R-:W-:Y:S01]  /*3fdb0*/  IMAD.WIDE R96, R0.reuse, 0x2, R20 ;  /* 0x0000000200607825 */ /* 0x040fe200078e0214 */
[----:B------:R1:W-:Y:S04]  /*3fdc0*/  @P2 STG.E.U16 desc[UR60][R100.64], R2 ;  /* 0x0000000264002986 */ /* 0x0003e8000c10153c */
[----:B------:R3:W-:Y:S01]  /*3fdd0*/  @P5 STG.E.U16 desc[UR60][R96.64], R93 ;  /* 0x0000005d60005986 */ /* 0x0007e2000c10153c */
[----:B-1----:R-:W1:Y:S01]  /*3fde0*/  LDC R2, c[0x0][0x228] ;  /* 0x00008a00ff027b82 */ /* 0x002e620000000800 */
[----:B---3--:R-:W-:-:S07]  /*3fdf0*/  IMAD.WIDE R92, R0, 0x2, R158 ;  /* 0x00000002005c7825 */ /* 0x008fce00078e029e */
[----:B------:R-:W3:Y:S01]  /*3fe00*/  LDC R96, c[0x0][0x248] ;  /* 0x00009200ff607b82 */ /* 0x000ee20000000800 */
[----:B------:R4:W-:Y:S07]  /*3fe10*/  @P1 STG.E.U16 desc[UR60][R92.64], R244 ;  /* 0x000000f45c001986 */ /* 0x0009ee000c10153c */
[----:B------:R-:W0:Y:S08]  /*3fe20*/  LDC R97, c[0x0][0x228] ;  /* 0x00008a00ff617b82 */ /* 0x000e300000000800 */
[----:B----4-:R-:W4:Y:S08]  /*3fe30*/  LDC R92, c[0x0][0x22c] ;  /* 0x00008b00ff5c7b82 */ /* 0x010f300000000800 */
[----:B------:R-:W4:Y:S01]  /*3fe40*/  LDC R100, c[0x0][0x228] ;  /* 0x00008a00ff647b82 */ /* 0x000f220000000800 */
[----:B------:R-:W-:-:S07]  /*3fe50*/  VIADD R103, R3, 0x1c ;  /* 0x0000001c03677836 */ /* 0x000fce0000000000 */
[----:B------:R-:W4:Y:S01]  /*3fe60*/  LDC R101, c[0x0][0x228] ;  /* 0x00008a00ff657b82 */ /* 0x000f220000000800 */
[----:B------:R-:W-:Y:S01]  /*3fe70*/  ISETP.GE.AND P1, PT, R103, R246, PT ;  /* 0x000000f66700720c */ /* 0x000fe20003f26270 */
[----:B------:R-:W-:-:S03]  /*3fe80*/  VIADD R93, R3, 0x1d ;  /* 0x0000001d035d7836 */ /* 0x000fc60000000000 */
[----:B-1----:R-:W-:Y:S02]  /*3fe90*/  ISETP.LT.AND P6, PT, R23, R2, !P1 ;  /* 0x000000021700720c */ /* 0x002fe40004fc1270 */
[----:B--2---:R-:W-:Y:S01]  /*3fea0*/  ISETP.GE.AND P3, PT, R93, R157, PT ;  /* 0x0000009d5d00720c */ /* 0x004fe20003f66270 */
[----:B------:R-:W1:Y:S01]  /*3feb0*/  LDC R103, c[0x0][0x228] ;  /* 0x00008a00ff677b82 */ /* 0x000e620000000800 */
[----:B------:R-:W-:Y:S02]  /*3fec0*/  VIADD R93, R3, 0x1e ;  /* 0x0000001e035d7836 */ /* 0x000fe40000000000 */
[----:B---3--:R-:W-:Y:S01]  /*3fed0*/  IMAD.IADD R96, R0, 0x1, R96 ;  /* 0x0000000100607824 */ /* 0x008fe200078e0260 */
[----:B0-----:R-:W-:Y:S02]  /*3fee0*/  ISETP.LT.AND P1, PT, R156, R97, !P1 ;  /* 0x000000619c00720c */ /* 0x001fe40004f21270 */
[----:B----4-:R-:W-:Y:S02]  /*3fef0*/  ISETP.GE.AND P2, PT, R93, R92, PT ;  /* 0x0000005c5d00720c */ /* 0x010fe40003f46270 */
[----:B------:R-:W0:Y:S01]  /*3ff00*/  LDC R157, c[0x0][0x248] ;  /* 0x00009200ff9d7b82 */ /* 0x000e220000000800 */
[----:B------:R-:W-:Y:S01]  /*3ff10*/  ISETP.LT.AND P5, PT, R23, R100, !P3 ;  /* 0x000000641700720c */ /* 0x000fe20005fa1270 */
[----:B------:R-:W-:-:S06]  /*3ff20*/  IMAD.WIDE R92, R96, 0x2, R20 ;  /* 0x00000002605c7825 */ /* 0x000fcc00078e0214 */
[----:B------:R-:W2:Y:S01]  /*3ff30*/  LDC R244, c[0x0][0x228] ;  /* 0x00008a00fff47b82 */ /* 0x000ea20000000800 */
[----:B------:R-:W-:Y:S01]  /*3ff40*/  ISETP.LT.AND P3, PT, R156, R101, !P3 ;  /* 0x000000659c00720c */ /* 0x000fe20005f61270 */
[C---:B------:R-:W-:Y:S01]  /*3ff50*/  IMAD.IADD R102, R96.reuse, 0x1, R102 ;  /* 0x0000000160667824 */ /* 0x040fe200078e0266 */
[----:B------:R3:W-:Y:S01]  /*3ff60*/  @P6 STG.E.U16 desc[UR60][R92.64], R98 ;  /* 0x000000625c006986 */ /* 0x0007e2000c10153c */
[----:B------:R-:W-:Y:S01]  /*3ff70*/  IMAD.WIDE R100, R96, 0x2, R158 ;  /* 0x0000000260647825 */ /* 0x000fe200078e029e */
[----:B------:R-:W-:-:S03]  /*3ff80*/  PRMT R2, R94, 0x7632, R2 ;  /* 0x000076325e027816 */ /* 0x000fc60000000002 */
[----:B------:R-:W-:Y:S01]  /*3ff90*/  IMAD.WIDE R96, R102, 0x2, R158 ;  /* 0x0000000266607825 */ /* 0x000fe200078e029e */
[----:B---3--:R-:W-:-:S03]  /*3ffa0*/  PRMT R98, R98, 0x7632, R98 ;  /* 0x0000763262627816 */ /* 0x008fc60000000062 */
[C---:B------:R-:W-:Y:S02]  /*3ffb0*/  IMAD.WIDE R92, R102.reuse, 0x2, R20 ;  /* 0x00000002665c7825 */ /* 0x040fe400078e0214 */
[----:B------:R-:W-:Y:S04]  /*3ffc0*/  @P1 STG.E.U16 desc[UR60][R100.64], R98 ;  /* 0x0000006264001986 */ /* 0x000fe8000c10153c */
[----:B------:R3:W-:Y:S04]  /*3ffd0*/  @P5 STG.E.U16 desc[UR60][R92.64], R94 ;  /* 0x0000005e5c005986 */ /* 0x0007e8000c10153c */
[----:B------:R4:W-:Y:S01]  /*3ffe0*/  @P3 STG.E.U16 desc[UR60][R96.64], R2 ;  /* 0x0000000260003986 */ /* 0x0009e2000c10153c */
[----:B-1----:R-:W-:Y:S01]  /*3fff0*/  ISETP.LT.AND P6, PT, R23, R103, !P2 ;  /* 0x000000671700720c */ /* 0x002fe200057c1270 */
[----:B0-----:R-:W-:Y:S01]  /*40000*/  IMAD.IADD R0, R102, 0x1, R157 ;  /* 0x0000000166007824 */ /* 0x001fe200078e029d */
[----:B------:R-:W0:Y:S08]  /*40010*/  LDC R103, c[0x0][0x248] ;  /* 0x00009200ff677b82 */ /* 0x000e300000000800 */
[----:B---3--:R-:W1:Y:S08]  /*40020*/  LDC R94, c[0x0][0x22c] ;  /* 0x00008b00ff5e7b82 */ /* 0x008e700000000800 */
[----:B----4-:R-:W3:Y:S01]  /*40030*/  LDC R2, c[0x0][0x22c] ;  /* 0x00008b00ff027b82 */ /* 0x010ee20000000800 */
[----:B--2---:R-:W-:-:S07]  /*40040*/  ISETP.LT.AND P2, PT, R156, R244, !P2 ;  /* 0x000000f49c00720c */ /* 0x004fce0005741270 */
[----:B------:R-:W2:Y:S01]  /*40050*/  LDC R96, c[0x0][0x228] ;  /* 0x00008a00ff607b82 */ /* 0x000ea20000000800 */
[----:B------:R-:W-:-:S07]  /*40060*/  IMAD.WIDE R92, R0, 0x2, R20 ;  /* 0x00000002005c7825 */ /* 0x000fce00078e0214 */
[----:B------:R-:W4:Y:S01]  /*40070*/  LDC R97, c[0x0][0x228] ;  /* 0x00008a00ff617b82 */ /* 0x000f220000000800 */
[----:B------:R0:W-:Y:S07]  /*40080*/  @P6 STG.E.U16 desc[UR60][R92.64], R99 ;  /* 0x000000635c006986 */ /* 0x0001ee000c10153c */
[----:B------:R-:W1:Y:S01]  /*40090*/  LDC R100, c[0x0][0x228] ;  /* 0x00008a00ff647b82 */ /* 0x000e620000000800 */
[----:B------:R-:W-:-:S07]  /*400a0*/  PRMT R244, R99, 0x7632, R244 ;  /* 0x0000763263f47816 */ /* 0x000fce00000000f4 */
[----:B------:R-:W1:Y:S01]  /*400b0*/  LDC R101, c[0x0][0x228] ;  /* 0x00008a00ff657b82 */ /* 0x000e620000000800 */
[----:B0-----:R-:W-:-:S07]  /*400c0*/  IMAD.WIDE R92, R0, 0x2, R158 ;  /* 0x00000002005c7825 */ /* 0x001fce00078e029e */
[----:B------:R-:W0:Y:S01]  /*400d0*/  LDC R102, c[0x0][0x22c] ;  /* 0x00008b00ff667b82 */ /* 0x000e220000000800 */
[----:B------:R-:W-:Y:S01]  /*400e0*/  VIADD R157, R3, 0x1f ;  /* 0x0000001f039d7836 */ /* 0x000fe20000000000 */
[----:B------:R2:W-:Y:S06]  /*400f0*/  @P2 STG.E.U16 desc[UR60][R92.64], R244 ;  /* 0x000000f45c002986 */ /* 0x0005ec000c10153c */
[----:B------:R-:W0:Y:S01]  /*40100*/  LDC R98, c[0x0][0x248] ;  /* 0x00009200ff627b82 */ /* 0x000e220000000800 */
[----:B---3--:R-:W-:-:S07]  /*40110*/  ISETP.GE.AND P2, PT, R157, R2, PT ;  /* 0x000000029d00720c */ /* 0x008fce0003f46270 */
[----:B------:R-:W3:Y:S01]  /*40120*/  LDC R99, c[0x0][0x228] ;  /* 0x00008a00ff637b82 */ /* 0x000ee20000000800 */
[----:B--2---:R-:W-:Y:S01]  /*40130*/  VIADD R92, R3, 0x20 ;  /* 0x00000020035c7836 */ /* 0x004fe20000000000 */
[----:B------:R-:W-:Y:S02]  /*40140*/  ISETP.LT.AND P5, PT, R23, R96, !P2 ;  /* 0x000000601700720c */ /* 0x000fe400057a1270 */
[----:B----4-:R-:W-:-:S04]  /*40150*/  ISETP.LT.AND P2, PT, R156, R97, !P2 ;  /* 0x000000619c00720c */ /* 0x010fc80005741270 */
[----:B------:R-:W2:Y:S01]  /*40160*/  LDC R157, c[0x0][0x248] ;  /* 0x00009200ff9d7b82 */ /* 0x000ea20000000800 */
[----:B-1----:R-:W-:Y:S01]  /*40170*/  ISETP.GE.AND P3, PT, R92, R94, PT ;  /* 0x0000005e5c00720c */ /* 0x002fe20003f66270 */
[----:B------:R-:W-:Y:S02]  /*40180*/  IMAD.IADD R103, R0, 0x1, R103 ;  /* 0x0000000100677824 */ /* 0x000fe400078e0267 */
[----:B------:R-:W-:Y:S01]  /*40190*/  VIADD R245, R3, 0x21 ;  /* 0x0000002103f57836 */ /* 0x000fe20000000000 */
[----:B------:R-:W-:Y:S01]  /*401a0*/  ISETP.LT.AND P6, PT, R23, R100, !P3 ;  /* 0x000000641700720c */ /* 0x000fe20005fc1270 */
[----:B------:R-:W-:Y:S01]  /*401b0*/  IMAD.WIDE R92, R103, 0x2, R20 ;  /* 0x00000002675c7825 */ /* 0x000fe200078e0214 */
[----:B------:R-:W-:Y:S01]  /*401c0*/  ISETP.LT.AND P3, PT, R156, R101, !P3 ;  /* 0x000000659c00720c */ /* 0x000fe20005f61270 */
[----:B------:R-:W1:Y:S01]  /*401d0*/  LDC R2, c[0x0][0x228] ;  /* 0x00008a00ff027b82 */ /* 0x000e620000000800 */
[----:B------:R-:W-:Y:S01]  /*401e0*/  PRMT R94, R95, 0x7632, R94 ;  /* 0x000076325f5e7816 */ /* 0x000fe2000000005e */
[----:B------:R-:W-:Y:S01]  /*401f0*/  IMAD.WIDE R96, R103, 0x2, R158 ;  /* 0x0000000267607825 */ /* 0x000fe200078e029e */
[----:B0-----:R-:W-:-:S05]  /*40200*/  ISETP.GE.AND P1, PT, R245, R102, PT ;  /* 0x00000066f500720c */ /* 0x001fca0003f26270 */
[----:B------:R-:W0:Y:S01]  /*40210*/  LDC R100, c[0x0][0x22c] ;  /* 0x00008b00ff647b82 */ /* 0x000e220000000800 */
[----:B------:R4:W-:Y:S01]  /*40220*/  @P5 STG.E.U16 desc[UR60][R92.64], R95 ;  /* 0x0000005f5c005986 */ /* 0x0009e2000c10153c */
[----:B------:R-:W-:-:S06]  /*40230*/  IMAD.IADD R98, R103, 0x1, R98 ;  /* 0x0000000167627824 */ /* 0x000fcc00078e0262 */
[----:B------:R-:W0:Y:S01]  /*40240*/  LDC R101, c[0x0][0x22c] ;  /* 0x00008b00ff657b82 */ /* 0x000e220000000800 */
[----:B------:R2:W-:Y:S01]  /*40250*/  @P2 STG.E.U16 desc[UR60][R96.64], R94 ;  /* 0x0000005e60002986 */ /* 0x0005e2000c10153c */
[----:B---3--:R-:W-:-:S06]  /*40260*/  ISETP.LT.AND P2, PT, R23, R99, !P1 ;  /* 0x000000631700720c */ /* 0x008fcc0004f41270 */
[----:B------:R-:W3:Y:S01]  /*40270*/  LDC R0, c[0x0][0x228] ;  /* 0x00008a00ff007b82 */ /* 0x000ee20000000800 */
[----:B----4-:R-:W-:-:S04]  /*40280*/  IMAD.WIDE R92, R98, 0x2, R20 ;  /* 0x00000002625c7825 */ /* 0x010fc800078e0214 */
[----:B--2---:R-:W-:-:S03]  /*40290*/  IMAD.WIDE R94, R98, 0x2, R158 ;  /* 0x00000002625e7825 */ /* 0x004fc600078e029e */
[----:B------:R-:W2:Y:S01]  /*402a0*/  LDC R99, c[0x0][0x248] ;  /* 0x00009200ff637b82 */ /* 0x000ea20000000800 */
[----:B------:R-:W-:Y:S01]  /*402b0*/  PRMT R96, R48, 0x7632, R96 ;  /* 0x0000763230607816 */ /* 0x000fe20000000060 */
[----:B------:R-:W-:Y:S01]  /*402c0*/  IMAD.IADD R98, R98, 0x1, R157 ;  /* 0x0000000162627824 */ /* 0x000fe200078e029d */
[----:B------:R4:W-:Y:S05]  /*402d0*/  @P6 STG.E.U16 desc[UR60][R92.64], R48 ;  /* 0x000000305c006986 */ /* 0x0009ea000c10153c */
[----:B------:R-:W2:Y:S01]  /*402e0*/  LDC R102, c[0x0][0x228] ;  /* 0x00008a00ff667b82 */ /* 0x000ea20000000800 */
[----:B------:R0:W-:Y:S01]  /*402f0*/  @P3 STG.E.U16 desc[UR60][R94.64], R96 ;  /* 0x000000605e003986 */ /* 0x0001e2000c10153c */
[----:B------:R-:W-:-:S02]  /*40300*/  VIADD R97, R3, 0x23 ;  /* 0x0000002303617836 */ /* 0x000fc40000000000 */
[----:B------:R-:W-:Y:S02]  /*40310*/  VIADD R244, R3, 0x22 ;  /* 0x0000002203f47836 */ /* 0x000fe40000000000 */
[----:B----4-:R-:W-:Y:S02]  /*40320*/  IMAD.WIDE R92, R98, 0x2, R20 ;  /* 0x00000002625c7825 */ /* 0x010fe400078e0214 */
[----:B------:R-:W4:Y:S01]  /*40330*/  LDC R48, c[0x0][0x248] ;  /* 0x00009200ff307b82 */ /* 0x000f220000000800 */
[----:B-1----:R-:W-:-:S07]  /*40340*/  ISETP.LT.AND P1, PT, R156, R2, !P1 ;  /* 0x000000029c00720c */ /* 0x002fce0004f21270 */
[----:B0-----:R-:W0:Y:S01]  /*40350*/  LDC R94, c[0x0][0x228] ;  /* 0x00008a00ff5e7b82 */ /* 0x001e220000000800 */
[----:B------:R1:W-:Y:S01]  /*40360*/  @P2 STG.E.U16 desc[UR60][R92.64], R52 ;  /* 0x000000345c002986 */ /* 0x0003e2000c10153c */
[----:B------:R-:W-:Y:S02]  /*40370*/  ISETP.GE.AND P2, PT, R97, R100, PT ;  /* 0x000000646100720c */ /* 0x000fe40003f46270 */
[----:B------:R-:W-:-:S04]  /*40380*/  ISETP.GE.AND P3, PT, R244, R101, PT ;  /* 0x00000065f400720c */ /* 0x000fc80003f66270 */
[----:B------:R-:W4:Y:S01]  /*40390*/  LDC R97, c[0x0][0x22c] ;  /* 0x00008b00ff617b82 */ /* 0x000f220000000800 */
[----:B---3--:R-:W-:Y:S02]  /*403a0*/  ISETP.LT.AND P5, PT, R23, R0, !P3 ;  /* 0x000000001700720c */ /* 0x008fe40005fa1270 */
[----:B------:R-:W-:Y:S01]  /*403b0*/  PRMT R100, R52, 0x7632, R100 ;  /* 0x0000763234647816 */ /* 0x000fe20000000064 */
[----:B-1----:R-:W-:-:S04]  /*403c0*/  IMAD.WIDE R92, R98, 0x2, R158 ;  /* 0x00000002625c7825 */ /* 0x002fc800078e029e */
[----:B------:R-:W1:Y:S01]  /*403d0*/  LDC R96, c[0x0][0x22c] ;  /* 0x00008b00ff607b82 */ /* 0x000e620000000800 */
[----:B--2---:R-:W-:Y:S01]  /*403e0*/  IMAD.IADD R95, R98, 0x1, R99 ;  /* 0x00000001625f7824 */ /* 0x004fe200078e0263 */
[----:B------:R-:W-:Y:S01]  /*403f0*/  ISETP.LT.AND P3, PT, R156, R102, !P3 ;  /* 0x000000669c00720c */ /* 0x000fe20005f61270 */
[----:B------:R2:W-:Y:S05]  /*40400*/  @P1 STG.E.U16 desc[UR60][R92.64], R100 ;  /* 0x000000645c001986 */ /* 0x0005ea000c10153c */
[----:B------:R-:W3:Y:S01]  /*40410*/  LDC R52, c[0x0][0x228] ;  /* 0x00008a00ff347b82 */ /* 0x000ee20000000800 */
[----:B0-----:R-:W-:-:S07]  /*40420*/  ISETP.LT.AND P6, PT, R23, R94, !P2 ;  /* 0x0000005e1700720c */ /* 0x001fce00057c1270 */
[----:B------:R-:W0:Y:S01]  /*40430*/  LDC R2, c[0x0][0x228] ;  /* 0x00008a00ff027b82 */ /* 0x000e220000000800 */
[----:B--2---:R-:W-:-:S07]  /*40440*/  IMAD.WIDE R92, R95, 0x2, R20 ;  /* 0x000000025f5c7825 */ /* 0x004fce00078e0214 */
[----:B------:R-:W2:Y:S01]  /*40450*/  LDC R0, c[0x0][0x228] ;  /* 0x00008a00ff007b82 */ /* 0x000ea20000000800 */
[C---:B----4-:R-:W-:Y:S01]  /*40460*/  IMAD.IADD R100, R95.reuse, 0x1, R48 ;  /* 0x000000015f647824 */ /* 0x050fe200078e0230 */
[----:B------:R4:W-:Y:S01]  /*40470*/  @P5 STG.E.U16 desc[UR60][R92.64], R49 ;  /* 0x000000315c005986 */ /* 0x0009e2000c10153c */
[----:B------:R-:W-:Y:S01]  /*40480*/  IMAD.WIDE R94, R95, 0x2, R158 ;  /* 0x000000025f5e7825 */ /* 0x000fe200078e029e */
[----:B------:R-:W-:-:S04]  /*40490*/  PRMT R101, R49, 0x7632, R101 ;  /* 0x0000763231657816 */ /* 0x000fc80000000065 */
[----:B------:R-:W2:Y:S01]  /*404a0*/  LDC R103, c[0x0][0x248] ;  /* 0x00009200ff677b82 */ /* 0x000ea20000000800 */
[----:B------:R-:W-:Y:S01]  /*404b0*/  VIADD R102, R3, 0x25 ;  /* 0x0000002503667836 */ /* 0x000fe20000000000 */
[----:B------:R2:W-:Y:S06]  /*404c0*/  @P3 STG.E.U16 desc[UR60][R94.64], R101 ;  /* 0x000000655e003986 */ /* 0x0005ec000c10153c */
[----:B------:R-:W2:Y:S01]  /*404d0*/  LDC R98, c[0x0][0x228] ;  /* 0x00008a00ff627b82 */ /* 0x000ea20000000800 */
[----:B------:R-:W-:-:S07]  /*404e0*/  ISETP.GE.AND P3, PT, R102, R97, PT ;  /* 0x000000616600720c */ /* 0x000fce0003f66270 */
[----:B----4-:R-:W4:Y:S01]  /*404f0*/  LDC R92, c[0x0][0x248] ;  /* 0x00009200ff5c7b82 */ /* 0x010f220000000800 */
[----:B------:R-:W-:-:S07]  /*40500*/  VIADD R157, R3, 0x24 ;  /* 0x00000024039d7836 */ /* 0x000fce0000000000 */
[----:B------:R-:W4:Y:S01]  /*40510*/  LDC R99, c[0x0][0x228] ;  /* 0x00008a00ff637b82 */ /* 0x000f220000000800 */
[----:B------:R-:W-:Y:S01]  /*40520*/  IMAD.WIDE R48, R100, 0x2, R20 ;  /* 0x0000000264307825 */ /* 0x000fe200078e0214 */
[----:B-1----:R-:W-:-:S06]  /*40530*/  ISETP.GE.AND P1, PT, R157, R96, PT ;  /* 0x000000609d00720c */ /* 0x002fcc0003f26270 */
[----:B------:R-:W1:Y:S01]  /*40540*/  LDC R102, c[0x0][0x22c] ;  /* 0x00008b00ff667b82 */ /* 0x000e620000000800 */
[----:B------:R4:W-:Y:S01]  /*40550*/  @P6 STG.E.U16 desc[UR60][R48.64], R53 ;  /* 0x0000003530006986 */ /* 0x0009e2000c10153c */
[C---:B---3--:R-:W-:Y:S02]  /*40560*/  ISETP.LT.AND P2, PT, R156.reuse, R52, !P2 ;  /* 0x000000349c00720c */ /* 0x048fe40005741270 */
[C---:B0-----:R-:W-:Y:S02]  /*40570*/  ISETP.LT.AND P6, PT, R23.reuse, R2, !P1 ;  /* 0x000000021700720c */ /* 0x041fe40004fc1270 */
[----:B--2---:R-:W-:Y:S01]  /*40580*/  ISETP.LT.AND P1, PT, R156, R0, !P1 ;  /* 0x000000009c00720c */ /* 0x004fe20004f21270 */
[----:B------:R-:W-:Y:S01]  /*40590*/  IMAD.IADD R103, R100, 0x1, R103 ;  /* 0x0000000164677824 */ /* 0x000fe200078e0267 */
[----:B------:R-:W0:Y:S01]  /*405a0*/  LDC R0, c[0x0][0x228] ;  /* 0x00008a00ff007b82 */ /* 0x000e220000000800 */
[----:B------:R-:W-:Y:S02]  /*405b0*/  ISETP.LT.AND P5, PT, R23, R98, !P3 ;  /* 0x000000621700720c */ /* 0x000fe40005fa1270 */
[----:B------:R-:W-:Y:S01]  /*405c0*/  PRMT R101, R53, 0x7632, R101 ;  /* 0x0000763235657816 */ /* 0x000fe20000000065 */
[----:B----4-:R-:W-:-:S04]  /*405d0*/  IMAD.IADD R98, R103, 0x1, R92 ;  /* 0x0000000167627824 */ /* 0x010fc800078e025c */
[----:B------:R-:W2:Y:S01]  /*405e0*/  LDC R97, c[0x0][0x22c] ;  /* 0x00008b00ff617b82 */ /* 0x000ea20000000800 */
[----:B------:R-:W-:Y:S01]  /*405f0*/  IMAD.WIDE R48, R100, 0x2, R158 ;  /* 0x0000000264307825 */ /* 0x000fe200078e029e */
[----:B------:R-:W-:-:S03]  /*40600*/  PRMT R100, R50, 0x7632, R100 ;  /* 0x0000763232647816 */ /* 0x000fc60000000064 */
[----:B------:R-:W-:-:S03]  /*40610*/  IMAD.WIDE R52, R103, 0x2, R20 ;  /* 0x0000000267347825 */ /* 0x000fc600078e0214 */
[----:B------:R-:W3:Y:S01]  /*40620*/  LDC R96, c[0x0][0x248] ;  /* 0x00009200ff607b82 */ /* 0x000ee20000000800 */
[----:B------:R-:W-:Y:S01]  /*40630*/  IMAD.WIDE R92, R103, 0x2, R158 ;  /* 0x00000002675c7825 */ /* 0x000fe200078e029e */
[----:B------:R-:W-:Y:S01]  /*40640*/  ISETP.LT.AND P3, PT, R156, R99, !P3 ;  /* 0x000000639c00720c */ /* 0x000fe20005f61270 */
[----:B------:R4:W-:Y:S02]  /*40650*/  @P2 STG.E.U16 desc[UR60][R48.64], R101 ;  /* 0x0000006530002986 */ /* 0x0009e4000c10153c */
[----:B------:R-:W-:-:S03]  /*40660*/  VIADD R103, R3, 0x26 ;  /* 0x0000002603677836 */ /* 0x000fc60000000000 */
[----:B------:R-:W3:Y:S01]  /*40670*/  LDC R95, c[0x0][0x228] ;  /* 0x00008a00ff5f7b82 */ /* 0x000ee20000000800 */
[----:B------:R0:W-:Y:S07]  /*40680*/  @P6 STG.E.U16 desc[UR60][R52.64], R50 ;  /* 0x0000003234006986 */ /* 0x0001ee000c10153c */
[----:B------:R-:W3:Y:S01]  /*40690*/  LDC R94, c[0x0][0x228] ;  /* 0x00008a00ff5e7b82 */ /* 0x000ee20000000800 */
[----:B------:R0:W-:Y:S01]  /*406a0*/  @P1 STG.E.U16 desc[UR60][R92.64], R100 ;  /* 0x000000645c001986 */ /* 0x0001e2000c10153c */
[----:B-1----:R-:W-:-:S06]  /*406b0*/  ISETP.GE.AND P1, PT, R103, R102, PT ;  /* 0x000000666700720c */ /* 0x002fcc0003f26270 */
[----:B------:R-:W1:Y:S08]  /*406c0*/  LDC R2, c[0x0][0x228] ;  /* 0x00008a00ff027b82 */ /* 0x000e700000000800 */
[----:B------:R-:W1:Y:S01]  /*406d0*/  LDC R99, c[0x0][0x248] ;  /* 0x00009200ff637b82 */ /* 0x000e620000000800 */
[----:B----4-:R-:W-:-:S07]  /*406e0*/  IMAD.WIDE R48, R98, 0x2, R20 ;  /* 0x0000000262307825 */ /* 0x010fce00078e0214 */
[----:B------:R-:W4:Y:S01]  /*406f0*/  LDC R102, c[0x0][0x22c] ;  /* 0x00008b00ff667b82 */ /* 0x000f220000000800 */
[----:B------:R-:W-:Y:S01]  /*40700*/  VIADD R244, R3, 0x27 ;  /* 0x0000002703f47836 */ /* 0x000fe20000000000 */
[----:B------:R1:W-:Y:S01]  /*40710*/  @P5 STG.E.U16 desc[UR60][R48.64], R54 ;  /* 0x0000003630005986 */ /* 0x0003e2000c10153c */
[----:B0-----:R-:W-:Y:S01]  /*40720*/  IMAD.WIDE R52, R98, 0x2, R158 ;  /* 0x0000000262347825 */ /* 0x001fe200078e029e */
[----:B------:R-:W-:-:S04]  /*40730*/  PRMT R93, R54, 0x7632, R93 ;  /* 0x00007632365d7816 */ /* 0x000fc8000000005d */
[----:B------:R-:W0:Y:S01]  /*40740*/  LDC R50, c[0x0][0x228] ;  /* 0x00008a00ff327b82 */ /* 0x000e220000000800 */
[----:B------:R-:W-:Y:S02]  /*40750*/  ISETP.LT.AND P5, PT, R23, R0, !P1 ;  /* 0x000000001700720c */ /* 0x000fe40004fa1270 */
[----:B--2---:R-:W-:Y:S01]  /*40760*/  ISETP.GE.AND P2, PT, R244, R97, PT ;  /* 0x00000061f400720c */ /* 0x004fe20003f46270 */
[----:B---3--:R-:W-:-:S04]  /*40770*/  IMAD.IADD R97, R98, 0x1, R96 ;  /* 0x0000000162617824 */ /* 0x008fc800078e0260 */
[----:B------:R-:W2:Y:S01]  /*40780*/  LDC R100, c[0x0][0x248] ;  /* 0x00009200ff647b82 */ /* 0x000ea20000000800 */
[----:B------:R-:W-:Y:S01]  /*40790*/  ISETP.LT.AND P1, PT, R156, R95, !P1 ;  /* 0x0000005f9c00720c */ /* 0x000fe20004f21270 */
[----:B------:R3:W-:Y:S01]  /*407a0*/  @P3 STG.E.U16 desc[UR60][R52.64], R93 ;  /* 0x0000005d34003986 */ /* 0x0007e2000c10153c */
[----:B------:R-:W-:-:S05]  /*407b0*/  ISETP.LT.AND P6, PT, R23, R94, !P2 ;  /* 0x0000005e1700720c */ /* 0x000fca00057c1270 */
[----:B------:R-:W2:Y:S01]  /*407c0*/  LDC R101, c[0x0][0x228] ;  /* 0x00008a00ff657b82 */ /* 0x000ea20000000800 */
[----:B-1----:R-:W-:Y:S01]  /*407d0*/  ISETP.LT.AND P3, PT, R156, R2, !P2 ;  /* 0x000000029c00720c */ /* 0x002fe20005761270 */
[----:B------:R-:W-:-:S04]  /*407e0*/  IMAD.WIDE R48, R97, 0x2, R20 ;  /* 0x0000000261307825 */ /* 0x000fc800078e0214 */
[----:B------:R-:W-:Y:S02]  /*407f0*/  VIADD R95, R3, 0x28 ;  /* 0x00000028035f7836 */ /* 0x000fe40000000000 */
[----:B------:R-:W1:Y:S01]  /*40800*/  LDC R0, c[0x0][0x248] ;  /* 0x00009200ff007b82 */ /* 0x000e620000000800 */
[----:B------:R-:W-:Y:S01]  /*40810*/  IMAD.IADD R99, R97, 0x1, R99 ;  /* 0x0000000161637824 */ /* 0x000fe200078e0263 */
[----:B------:R-:W-:Y:S01]  /*40820*/  PRMT R157, R51, 0x7632, R157 ;  /* 0x00007632339d7816 */ /* 0x000fe2000000009d */
[----:B---3--:R-:W-:Y:S01]  /*40830*/  IMAD.WIDE R52, R97, 0x2, R158 ;  /* 0x0000000261347825 */ /* 0x008fe200078e029e */
[----:B------:R3:W-:Y:S04]  /*40840*/  @P5 STG.E.U16 desc[UR60][R48.64], R51 ;  /* 0x0000003330005986 */ /* 0x0007e8000c10153c */
[----:B------:R-:W1:Y:S01]  /*40850*/  LDC R98, c[0x0][0x22c] ;  /* 0x00008b00ff627b82 */ /* 0x000e620000000800 */
[----:B------:R-:W-:Y:S01]  /*40860*/  IMAD.WIDE R92, R99, 0x2, R20 ;  /* 0x00000002635c7825 */ /* 0x000fe200078e0214 */
[----:B----4-:R-:W-:-:S06]  /*40870*/  ISETP.GE.AND P2, PT, R95, R102, PT ;  /* 0x000000665f00720c */ /* 0x010fcc0003f46270 */
[----:B------:R-:W4:Y:S01]  /*40880*/  LDC R96, c[0x0][0x22c] ;  /* 0x00008b00ff607b82 */ /* 0x000f220000000800 */
[----:B---3--:R-:W-:Y:S01]  /*40890*/  PRMT R49, R55, 0x7632, R49 ;  /* 0x0000763237317816 */ /* 0x008fe20000000031 */
[----:B------:R-:W-:Y:S01]  /*408a0*/  IMAD.WIDE R94, R99, 0x2, R158 ;  /* 0x00000002635e7825 */ /* 0x000fe200078e029e */
[----:B------:R-:W-:Y:S05]  /*408b0*/  @P1 STG.E.U16 desc[UR60][R52.64], R157 ;  /* 0x0000009d34001986 */ /* 0x000fea000c10153c */
[----:B------:R-:W3:Y:S01]  /*408c0*/  LDC R244, c[0x0][0x228] ;  /* 0x00008a00fff47b82 */ /* 0x000ee20000000800 */
[----:B------:R-:W-:Y:S04]  /*408d0*/  @P6 STG.E.U16 desc[UR60][R92.64], R55 ;  /* 0x000000375c006986 */ /* 0x000fe8000c10153c */
[----:B------:R2:W-:Y:S03]  /*408e0*/  @P3 STG.E.U16 desc[UR60][R94.64], R49 ;  /* 0x000000315e003986 */ /* 0x0005e6000c10153c */
[----:B------:R-:W3:Y:S01]  /*408f0*/  LDC R2, c[0x0][0x22c] ;  /* 0x00008b00ff027b82 */ /* 0x000ee20000000800 */
[----:B0-----:R-:W-:Y:S01]  /*40900*/  ISETP.LT.AND P3, PT, R23, R50, !P2 ;  /* 0x000000321700720c */ /* 0x001fe20005761270 */
[----:B--2---:R-:W-:Y:S01]  /*40910*/  IMAD.IADD R51, R99, 0x1, R100 ;  /* 0x0000000163337824 */ /* 0x004fe200078e0264 */
[----:B------:R-:W-:-:S05]  /*40920*/  ISETP.LT.AND P2, PT, R156, R101, !P2 ;  /* 0x000000659c00720c */ /* 0x000fca0005741270 */
[----:B------:R-:W0:Y:S01]  /*40930*/  LDC R97, c[0x0][0x228] ;  /* 0x00008a00ff617b82 */ /* 0x000e220000000800 */
[----:B------:R-:W-:Y:S02]  /*40940*/  VIADD R103, R3, 0x29 ;  /* 0x0000002903677836 */ /* 0x000fe40000000000 */
[----:B------:R-:W-:-:S05]  /*40950*/  IMAD.WIDE R48, R51, 0x2, R20 ;  /* 0x0000000233307825 */ /* 0x000fca00078e0214 */
[----:B------:R-:W2:Y:S01]  /*40960*/  LDC R54, c[0x0][0x228] ;  /* 0x00008a00ff367b82 */ /* 0x000ea20000000800 */
[----:B------:R-:W-:Y:S01]  /*40970*/  VIADD R95, R3, 0x2a ;  /* 0x0000002a035f7836 */ /* 0x000fe20000000000 */
[----:B-1----:R-:W-:Y:S01]  /*40980*/  ISETP.GE.AND P1, PT, R103, R98, PT ;  /* 0x000000626700720c */ /* 0x002fe20003f26270 */
[----:B------:R-:W-:-:S05]  /*40990*/  IMAD.IADD R99, R51, 0x1, R0 ;  /* 0x0000000133637824 */ /* 0x000fca00078e0200 */
[----:B------:R-:W1:Y:S01]  /*409a0*/  LDC R93, c[0x0][0x228] ;  /* 0x00008a00ff5d7b82 */ /* 0x000e620000000800 */
[----:B------:R1:W-:Y:S01]  /*409b0*/  @P3 STG.E.U16 desc[UR60][R48.64], R40 ;  /* 0x0000002830003986 */ /* 0x0003e2000c10153c */
[----:B------:R-:W-:Y:S01]  /*409c0*/  IMAD.WIDE R50, R51, 0x2, R158 ;  /* 0x0000000233327825 */ /* 0x000fe200078e029e */
[----:B------:R-:W-:-:S05]  /*409d0*/  PRMT R94, R40, 0x7632, R94 ;  /* 0x00007632285e7816 */ /* 0x000fca000000005e */
[----:B------:R-:W1:Y:S01]  /*409e0*/  LDC R55, c[0x0][0x248] ;  /* 0x00009200ff377b82 */ /* 0x000e620000000800 */
[----:B----4-:R-:W-:Y:S01]  /*409f0*/  ISETP.GE.AND P3, PT, R95, R96, PT ;  /* 0x000000605f00720c */ /* 0x010fe20003f66270 */
[----:B------:R-:W-:-:S06]  /*40a00*/  VIADD R95, R3, 0x2b ;  /* 0x0000002b035f7836 */ /* 0x000fcc0000000000 */
[----:B------:R-:W4:Y:S01]  /*40a10*/  LDC R92, c[0x0][0x228] ;  /* 0x00008a00ff5c7b82 */ /* 0x000f220000000800 */
[----:B---3--:R-:W-:Y:S01]  /*40a20*/  ISETP.LT.AND P5, PT, R23, R244, !P1 ;  /* 0x000000f41700720c */ /* 0x008fe20004fa1270 */
[----:B------:R3:W-:Y:S06]  /*40a30*/  @P2 STG.E.U16 desc[UR60][R50.64], R94 ;  /* 0x0000005e32002986 */ /* 0x0007ec000c10153c */
[----:B------:R-:W4:Y:S01]  /*40a40*/  LDC R0, c[0x0][0x248] ;  /* 0x00009200ff007b82 */ /* 0x000f220000000800 */
[----:B------:R-:W-:Y:S01]  /*40a50*/  ISETP.GE.AND P2, PT, R95, R2, PT ;  /* 0x000000025f00720c */ /* 0x000fe20003f46270 */
[----:B------:R-:W-:Y:S01]  /*40a60*/  IMAD.WIDE R52, R99, 0x2, R20 ;  /* 0x0000000263347825 */ /* 0x000fe200078e0214 */
[----:B0-----:R-:W-:-:S05]  /*40a70*/  ISETP.LT.AND P1, PT, R156, R97, !P1 ;  /* 0x000000619c00720c */ /* 0x001fca0004f21270 */
[----:B------:R-:W0:Y:S01]  /*40a80*/  LDC R2, c[0x0][0x22c] ;  /* 0x00008b00ff027b82 */ /* 0x000e220000000800 */
[----:B------:R4:W-:Y:S01]  /*40a90*/  @P5 STG.E.U16 desc[UR60][R52.64], R44 ;  /* 0x0000002c34005986 */ /* 0x0009e2000c10153c */
[----:B--2---:R-:W-:-:S06]  /*40aa0*/  ISETP.LT.AND P5, PT, R23, R54, !P3 ;  /* 0x000000361700720c */ /* 0x004fcc0005fa1270 */
[----:B------:R-:W2:Y:S01]  /*40ab0*/  LDC R96, c[0x0][0x228] ;  /* 0x00008a00ff607b82 */ /* 0x000ea20000000800 */
[----:B-1----:R-:W-:Y:S01]  /*40ac0*/  ISETP.LT.AND P6, PT, R156, R93, !P3 ;  /* 0x0000005d9c00720c */ /* 0x002fe20005fc1270 */
[----:B------:R-:W-:Y:S01]  /*40ad0*/  IMAD.WIDE R48, R99, 0x2, R158 ;  /* 0x0000000263307825 */ /* 0x000fe200078e029e */
[----:B---3--:R-:W-:Y:S02]  /*40ae0*/  PRMT R51, R44, 0x7632, R51 ;  /* 0x000076322c337816 */ /* 0x008fe40000000033 */
[----:B----4-:R-:W-:-:S03]  /*40af0*/  ISETP.LT.AND P3, PT, R23, R92, !P2 ;  /* 0x0000005c1700720c */ /* 0x010fc60005761270 */
[----:B------:R-:W1:Y:S01]  /*40b00*/  LDC R98, c[0x0][0x22c] ;  /* 0x00008b00ff627b82 */ /* 0x000e620000000800 */
[----:B------:R-:W-:-:S07]  /*40b10*/  IMAD.IADD R55, R99, 0x1, R55 ;  /* 0x0000000163377824 */ /* 0x000fce00078e0237 */
[----:B------:R-:W3:Y:S01]  /*40b20*/  LDC R101, c[0x0][0x228] ;  /* 0x00008a00ff657b82 */ /* 0x000ee20000000800 */
[C---:B------:R-:W-:Y:S01]  /*40b30*/  IMAD.IADD R93, R55.reuse, 0x1, R0 ;  /* 0x00000001375d7824 */ /* 0x040fe200078e0200 */
[----:B------:R4:W-:Y:S06]  /*40b40*/  @P1 STG.E.U16 desc[UR60][R48.64], R51 ;  /* 0x0000003330001986 */ /* 0x0009ec000c10153c */
[----:B------:R-:W1:Y:S01]  /*40b50*/  LDC R97, c[0x0][0x228] ;  /* 0x00008a00ff617b82 */ /* 0x000e620000000800 */
[----:B------:R-:W-:Y:S01]  /*40b60*/  IMAD.WIDE R52, R55, 0x2, R158 ;  /* 0x0000000237347825 */ /* 0x000fe200078e029e */
[----:B------:R-:W-:-:S06]  /*40b70*/  PRMT R0, R41, 0x7632, R0 ;  /* 0x0000763229007816 */ /* 0x000fcc0000000000 */
[----:B------:R-:W1:Y:S01]  /*40b80*/  LDC R94, c[0x0][0x228] ;  /* 0x00008a00ff5e7b82 */ /* 0x000e620000000800 */
[----:B----4-:R-:W-:-:S07]  /*40b90*/  IMAD.WIDE R50, R55, 0x2, R20 ;  /* 0x0000000237327825 */ /* 0x010fce00078e0214 */
[----:B------:R-:W4:Y:S01]  /*40ba0*/  LDC R44, c[0x0][0x248] ;  /* 0x00009200ff2c7b82 */ /* 0x000f220000000800 */
[----:B------:R-:W-:Y:S01]  /*40bb0*/  IADD3 R99, R3, 0x2c, RZ ;  /* 0x0000002c03637810 */ /* 0x000fe20007ffe0ff */
[----:B------:R-:W-:-:S06]  /*40bc0*/  IMAD.WIDE R54, R93, 0x2, R20 ;  /* 0x000000025d367825 */ /* 0x000fcc00078e0214 */
[----:B------:R-:W1:Y:S01]  /*40bd0*/  LDC R95, c[0x0][0x228] ;  /* 0x00008a00ff5f7b82 */ /* 0x000e620000000800 */
[----:B------:R-:W-:Y:S07]  /*40be0*/  @P5 STG.E.U16 desc[UR60][R50.64], R41 ;  /* 0x0000002932005986 */ /* 0x000fee000c10153c */
[----:B------:R-:W1:Y:S01]  /*40bf0*/  LDC R40, c[0x0][0x248] ;  /* 0x00009200ff287b82 */ /* 0x000e620000000800 */
[----:B------:R-:W-:Y:S01]  /*40c00*/  @P6 STG.E.U16 desc[UR60][R52.64], R0 ;  /* 0x0000000034006986 */ /* 0x000fe2000c10153c */
[----:B0-----:R-:W-:-:S03]  /*40c10*/  ISETP.GE.AND P1, PT, R99, R2, PT ;  /* 0x000000026300720c */ /* 0x001fc60003f26270 */
[----:B------:R0:W-:Y:S01]  /*40c20*/  @P3 STG.E.U16 desc[UR60][R54.64], R45 ;  /* 0x0000002d36003986 */ /* 0x0001e2000c10153c */
[----:B------:R-:W-:Y:S01]  /*40c30*/  VIADD R103, R3, 0x2d ;  /* 0x0000002d03677836 */ /* 0x000fe20000000000 */
[----:B--2---:R-:W-:Y:S01]  /*40c40*/  ISETP.LT.AND P6, PT, R23, R96, !P1 ;  /* 0x000000601700720c */ /* 0x004fe20004fc1270 */
[----:B------:R-:W2:Y:S01]  /*40c50*/  LDC R2, c[0x0][0x228] ;  /* 0x00008a00ff027b82 */ /* 0x000ea20000000800 */
[----:B---3--:R-:W-:Y:S01]  /*40c60*/  ISETP.LT.AND P2, PT, R156, R101, !P2 ;  /* 0x000000659c00720c */ /* 0x008fe20005741270 */
[----:B----4-:R-:W-:-:S06]  /*40c70*/  IMAD.IADD R49, R93, 0x1, R44 ;  /* 0x000000015d317824 */ /* 0x010fcc00078e022c */
[----:B------:R-:W3:Y:S01]  /*40c80*/  LDC R92, c[0x0][0x228] ;  /* 0x00008a00ff5c7b82 */ /* 0x000ee20000000800 */
[----:B-1----:R-:W-:-:S07]  /*40c90*/  ISETP.GE.AND P3, PT, R103, R98, PT ;  /* 0x000000626700720c */ /* 0x002fce0003f66270 */
[----:B0-----:R-:W0:Y:S01]  /*40ca0*/  LDC R54, c[0x0][0x22c] ;  /* 0x00008b00ff367b82 */ /* 0x001e220000000800 */
[----:B------:R-:W-:-:S07]  /*40cb0*/  ISETP.LT.AND P1, PT, R156, R97, !P1 ;  /* 0x000000619c00720c */ /* 0x000fce0004f21270 */
[----:B------:R-:W1:Y:S01]  /*40cc0*/  LDC R96, c[0x0][0x22c] ;  /* 0x00008b00ff607b82 */ /* 0x000e620000000800 */
[----:B------:R-:W-:Y:S02]  /*40cd0*/  ISETP.LT.AND P5, PT, R23, R94, !P3 ;  /* 0x0000005e1700720c */ /* 0x000fe40005fa1270 */
[----:B------:R-:W-:Y:S01]  /*40ce0*/  ISETP.LT.AND P3, PT, R156, R95, !P3 ;  /* 0x0000005f9c00720c */ /* 0x000fe20005f61270 */
[----:B------:R-:W-:-:S04]  /*40cf0*/  IMAD.IADD R95, R49, 0x1, R40 ;  /* 0x00000001315f7824 */ /* 0x000fc800078e0228 */
[----:B------:R-:W4:Y:S01]  /*40d00*/  LDC R55, c[0x0][0x228] ;  /* 0x00008a00ff377b82 */ /* 0x000f220000000800 */
[----:B------:R-:W-:Y:S01]  /*40d10*/  PRMT R53, R45, 0x7632, R53 ;  /* 0x000076322d357816 */ /* 0x000fe20000000035 */
[----:B------:R-:W-:Y:S01]  /*40d20*/  IMAD.WIDE R40, R93, 0x2, R158 ;  /* 0x000000025d287825 */ /* 0x000fe200078e029e */
[----:B------:R-:W-:-:S05]  /*40d30*/  PRMT R98, R42, 0x7632, R98 ;  /* 0x000076322a627816 */ /* 0x000fca0000000062 */
[----:B------:R-:W4:Y:S01]  /*40d40*/  LDC R94, c[0x0][0x248] ;  /* 0x00009200ff5e7b82 */ /* 0x000f220000000800 */
[C---:B------:R-:W-:Y:S01]  /*40d50*/  IMAD.WIDE R44, R49.reuse, 0x2, R20 ;  /* 0x00000002312c7825 */ /* 0x040fe200078e0214 */
[----:B------:R2:W-:Y:S03]  /*40d60*/  @P2 STG.E.U16 desc[UR60][R40.64], R53 ;  /* 0x0000003528002986 */ /* 0x0005e6000c10153c */
[----:B------:R-:W-:-:S03]  /*40d70*/  IMAD.WIDE R48, R49, 0x2, R158 ;  /* 0x0000000231307825 */ /* 0x000fc600078e029e */
[----:B------:R-:W4:Y:S01]  /*40d80*/  LDC R0, c[0x0][0x248] ;  /* 0x00009200ff007b82 */ /* 0x000f220000000800 */
[----:B------:R-:W-:Y:S01]  /*40d90*/  IMAD.WIDE R50, R95, 0x2, R20 ;  /* 0x000000025f327825 */ /* 0x000fe200078e0214 */
[----:B------:R-:W-:Y:S03]  /*40da0*/  @P6 STG.E.U16 desc[UR60][R44.64], R42 ;  /* 0x0000002a2c006986 */ /* 0x000fe6000c10153c */
[C---:B------:R-:W-:Y:S01]  /*40db0*/  VIADD R99, R3.reuse, 0x2f ;  /* 0x0000002f03637836 */ /* 0x040fe20000000000 */
[----:B------:R-:W-:Y:S01]  /*40dc0*/  @P1 STG.E.U16 desc[UR60][R48.64], R98 ;  /* 0x0000006230001986 */ /* 0x000fe2000c10153c */
[----:B------:R-:W-:Y:S01]  /*40dd0*/  VIADD R97, R3, 0x2e ;  /* 0x0000002e03617836 */ /* 0x000fe20000000000 */
[----:B--2---:R-:W-:Y:S01]  /*40de0*/  PRMT R41, R46, 0x7632, R41 ;  /* 0x000076322e297816 */ /* 0x004fe20000000029 */
[----:B------:R-:W2:Y:S01]  /*40df0*/  LDC R93, c[0x0][0x22c] ;  /* 0x00008b00ff5d7b82 */ /* 0x000ea20000000800 */
[----:B------:R3:W-:Y:S01]  /*40e00*/  @P5 STG.E.U16 desc[UR60][R50.64], R46 ;  /* 0x0000002e32005986 */ /* 0x0007e2000c10153c */
[----:B0-----:R-:W-:Y:S01]  /*40e10*/  ISETP.GE.AND P1, PT, R99, R54, PT ;  /* 0x000000366300720c */ /* 0x001fe20003f26270 */
[----:B------:R-:W-:Y:S01]  /*40e20*/  IMAD.WIDE R52, R95, 0x2, R158 ;  /* 0x000000025f347825 */ /* 0x000fe200078e029e */
[----:B-1----:R-:W-:-:S02]  /*40e30*/  ISETP.GE.AND P2, PT, R97, R96, PT ;  /* 0x000000606100720c */ /* 0x002fc40003f46270 */
[C---:B------:R-:W-:Y:S02]  /*40e40*/  ISETP.LT.AND P5, PT, R23.reuse, R2, !P1 ;  /* 0x000000021700720c */ /* 0x040fe40004fa1270 */
[----:B------:R-:W0:Y:S08]  /*40e50*/  LDC R96, c[0x0][0x228] ;  /* 0x00008a00ff607b82 */ /* 0x000e300000000800 */
[----:B---3--:R-:W1:Y:S01]  /*40e60*/  LDC R46, c[0x0][0x22c] ;  /* 0x00008b00ff2e7b82 */ /* 0x008e620000000800 */
[----:B------:R3:W-:Y:S01]  /*40e70*/  @P3 STG.E.U16 desc[UR60][R52.64], R41 ;  /* 0x0000002934003986 */ /* 0x0007e2000c10153c */
[----:B------:R-:W-:-:S06]  /*40e80*/  ISETP.LT.AND P3, PT, R23, R92, !P2 ;  /* 0x0000005c1700720c */ /* 0x000fcc0005761270 */
[----:B------:R-:W0:Y:S01]  /*40e90*/  LDC R51, c[0x0][0x228] ;  /* 0x00008a00ff337b82 */ /* 0x000e220000000800 */
[----:B----4-:R-:W-:-:S07]  /*40ea0*/  ISETP.LT.AND P2, PT, R156, R55, !P2 ;  /* 0x000000379c00720c */ /* 0x010fce0005741270 */
[----:B------:R-:W4:Y:S01]  /*40eb0*/  LDC R2, c[0x0][0x228] ;  /* 0x00008a00ff027b82 */ /* 0x000f220000000800 */
[----:B------:R-:W-:Y:S01]  /*40ec0*/  IMAD.IADD R45, R95, 0x1, R94 ;  /* 0x000000015f2d7824 */ /* 0x000fe200078e025e */
[----:B------:R-:W-:Y:S01]  /*40ed0*/  PRMT R92, R43, 0x7632, R92 ;  /* 0x000076322b5c7816 */ /* 0x000fe2000000005c */
[----:B------:R-:W-:-:S05]  /*40ee0*/  VIADD R50, R3, 0x30 ;  /* 0x0000003003327836 */ /* 0x000fca0000000000 */
[----:B------:R-:W4:Y:S01]  /*40ef0*/  LDC R97, c[0x0][0x228] ;  /* 0x00008a00ff617b82 */ /* 0x000f220000000800 */
[----:B---3--:R-:W-:-:S04]  /*40f00*/  IMAD.WIDE R40, R45, 0x2, R20 ;  /* 0x000000022d287825 */ /* 0x008fc800078e0214 */
[C---:B------:R-:W-:Y:S02]  /*40f10*/  IMAD.IADD R53, R45.reuse, 0x1, R0 ;  /* 0x000000012d357824 */ /* 0x040fe400078e0200 */
[----:B------:R-:W-:Y:S01]  /*40f20*/  IMAD.WIDE R44, R45, 0x2, R158 ;  /* 0x000000022d2c7825 */ /* 0x000fe200078e029e */
[----:B------:R-:W3:Y:S03]  /*40f30*/  LDC R42, c[0x0][0x248] ;  /* 0x00009200ff2a7b82 */ /* 0x000ee60000000800 */
[----:B------:R-:W-:Y:S01]  /*40f40*/  VIADD R95, R3, 0x31 ;  /* 0x00000031035f7836 */ /* 0x000fe20000000000 */
[----:B------:R-:W-:Y:S01]  /*40f50*/  @P3 STG.E.U16 desc[UR60][R40.64], R43 ;  /* 0x0000002b28003986 */ /* 0x000fe2000c10153c */
[----:B------:R-:W-:Y:S01]  /*40f60*/  IMAD.WIDE R48, R53, 0x2, R20 ;  /* 0x0000000235307825 */ /* 0x000fe200078e0214 */
[----:B--2---:R-:W-:Y:S02]  /*40f70*/  ISETP.GE.AND P3, PT, R50, R93, PT ;  /* 0x0000005d3200720c */ /* 0x004fe40003f66270 */
[----:B------:R-:W2:Y:S01]  /*40f80*/  LDC R0, c[0x0][0x248] ;  /* 0x00009200ff007b82 */ /* 0x000ea20000000800 */
[----:B------:R3:W-:Y:S01]  /*40f90*/  @P2 STG.E.U16 desc[UR60][R44.64], R92 ;  /* 0x0000005c2c002986 */ /* 0x0007e2000c10153c */
[----:B-1----:R-:W-:-:S02]  /*40fa0*/  ISETP.GE.AND P2, PT, R95, R46, PT ;  /* 0x0000002e5f00720c */ /* 0x002fc40003f46270 */
[C---:B0-----:R-:W-:Y:S01]  /*40fb0*/  ISETP.LT.AND P6, PT, R156.reuse, R51, !P3 ;  /* 0x000000339c00720c */ /* 0x041fe20005fc1270 */
[----:B------:R0:W-:Y:S01]  /*40fc0*/  @P5 STG.E.U16 desc[UR60][R48.64], R47 ;  /* 0x0000002f30005986 */ /* 0x0001e2000c10153c */
[C---:B------:R-:W-:Y:S02]  /*40fd0*/  ISETP.LT.AND P5, PT, R23.reuse, R96, !P3 ;  /* 0x000000601700720c */ /* 0x040fe40005fa1270 */
[----:B----4-:R-:W-:Y:S01]  /*40fe0*/  ISETP.LT.AND P3, PT, R23, R2, !P2 ;  /* 0x000000021700720c */ /* 0x010fe20005761270 */
[----:B------:R-:W1:Y:S08]  /*40ff0*/  LDC R50, c[0x0][0x22c] ;  /* 0x00008b00ff327b82 */ /* 0x000e700000000800 */
[----:B------:R-:W4:Y:S01]  /*41000*/  LDC R2, c[0x0][0x248] ;  /* 0x00009200ff027b82 */ /* 0x000f220000000800 */
[----:B------:R-:W-:Y:S01]  /*41010*/  ISETP.LT.AND P1, PT, R156, R97, !P1 ;  /* 0x000000619c00720c */ /* 0x000fe20004f21270 */
[----:B---3--:R-:W-:-:S06]  /*41020*/  IMAD.IADD R45, R53, 0x1, R42 ;  /* 0x00000001352d7824 */ /* 0x008fcc00078e022a */
[----:B------:R-:W3:Y:S08]  /*41030*/  LDC R52, c[0x0][0x22c] ;  /* 0x00008b00ff347b82 */ /* 0x000ef00000000800 */
[----:B------:R-:W3:Y:S01]  /*41040*/  LDC R55, c[0x0][0x228] ;  /* 0x00008a00ff377b82 */ /* 0x000ee20000000800 */
[----:B------:R-:W-:Y:S01]  /*41050*/  PRMT R94, R47, 0x7632, R94 ;  /* 0x000076322f5e7816 */ /* 0x000fe2000000005e */
[----:B------:R-:W-:-:S06]  /*41060*/  IMAD.WIDE R40, R53, 0x2, R158 ;  /* 0x0000000235287825 */ /* 0x000fcc00078e029e */
[----:B------:R-:W3:Y:S01]  /*41070*/  LDC R54, c[0x0][0x228] ;  /* 0x00008a00ff367b82 */ /* 0x000ee20000000800 */
[----:B------:R-:W-:-:S04]  /*41080*/  IMAD.WIDE R42, R45, 0x2, R20 ;  /* 0x000000022d2a7825 */ /* 0x000fc800078e0214 */
[----:B--2---:R-:W-:-:S03]  /*41090*/  IMAD.IADD R51, R45, 0x1, R0 ;  /* 0x000000012d337824 */ /* 0x004fc600078e0200 */
[----:B------:R-:W2:Y:S01]  /*410a0*/  LDC R93, c[0x0][0x228] ;  /* 0x00008a00ff5d7b82 */ /* 0x000ea20000000800 */
[----:B------:R-:W-:Y:S01]  /*410b0*/  PRMT R0, R32, 0x7632, R0 ;  /* 0x0000763220007816 */ /* 0x000fe20000000000 */
[----:B------:R-:W-:-:S06]  /*410c0*/  IMAD.WIDE R44, R45, 0x2, R158 ;  /* 0x000000022d2c7825 */ /* 0x000fcc00078e029e */
[----:B------:R-:W2:Y:S01]  /*410d0*/  LDC R92, c[0x0][0x228] ;  /* 0x00008a00ff5c7b82 */ /* 0x000ea20000000800 */
[----:B------:R-:W-:Y:S01]  /*410e0*/  @P1 STG.E.U16 desc[UR60][R40.64], R94 ;  /* 0x0000005e28001986 */ /* 0x000fe2000c10153c */
[----:B------:R-:W-:-:S03]  /*410f0*/  VIADD R53, R3, 0x32 ;  /* 0x0000003203357836 */ /* 0x000fc60000000000 */
[----:B------:R-:W-:Y:S03]  /*41100*/  @P5 STG.E.U16 desc[UR60][R42.64], R32 ;  /* 0x000000202a005986 */ /* 0x000fe6000c10153c */
[----:B0-----:R-:W0:Y:S01]  /*41110*/  LDC R49, c[0x0][0x228] ;  /* 0x00008a00ff317b82 */ /* 0x001e220000000800 */
[----:B------:R4:W-:Y:S01]  /*41120*/  @P6 STG.E.U16 desc[UR60][R44.64], R0 ;  /* 0x000000002c006986 */ /* 0x0009e2000c10153c */
[----:B------:R-:W-:-:S06]  /*41130*/  IMAD.WIDE R46, R51, 0x2, R20 ;  /* 0x00000002332e7825 */ /* 0x000fcc00078e0214 */
[----:B------:R-:W0:Y:S01]  /*41140*/  LDC R48, c[0x0][0x248] ;  /* 0x00009200ff307b82 */ /* 0x000e220000000800 */
[----:B------:R-:W-:Y:S01]  /*41150*/  VIADD R95, R3, 0x33 ;  /* 0x00000033035f7836 */ /* 0x000fe20000000000 */
[----:B-1----:R-:W-:Y:S01]  /*41160*/  ISETP.GE.AND P1, PT, R53, R50, PT ;  /* 0x000000323500720c */ /* 0x002fe20003f26270 */
[----:B----4-:R-:W-:-:S05]  /*41170*/  IMAD.IADD R45, R51, 0x1, R2 ;  /* 0x00000001332d7824 */ /* 0x010fca00078e0202 */
[----:B------:R-:W1:Y:S01]  /*41180*/  LDC R2, c[0x0][0x22c] ;  /* 0x00008b00ff027b82 */ /* 0x000e620000000800 */
[----:B------:R4:W-:Y:S01]  /*41190*/  @P3 STG.E.U16 desc[UR60][R46.64], R36 ;  /* 0x000000242e003986 */ /* 0x0009e2000c10153c */
[----:B---3--:R-:W-:Y:S02]  /*411a0*/  ISETP.GE.AND P3, PT, R95, R52, PT ;  /* 0x000000345f00720c */ /* 0x008fe40003f66270 */
[----:B------:R-:W-:-:S04]  /*411b0*/  ISETP.LT.AND P2, PT, R156, R55, !P2 ;  /* 0x000000379c00720c */ /* 0x000fc80005741270 */
[----:B------:R-:W3:Y:S01]  /*411c0*/  LDC R50, c[0x0][0x22c] ;  /* 0x00008b00ff327b82 */ /* 0x000ee20000000800 */
[----:B------:R-:W-:-:S07]  /*411d0*/  ISETP.LT.AND P6, PT, R23, R54, !P1 ;  /* 0x000000361700720c */ /* 0x000fce0004fc1270 */
[----:B------:R-:W3:Y:S01]  /*411e0*/  LDC R32, c[0x0][0x248] ;  /* 0x00009200ff207b82 */ /* 0x000ee20000000800 */
[----:B--2---:R-:W-:-:S07]  /*411f0*/  ISETP.LT.AND P1, PT, R156, R93, !P1 ;  /* 0x0000005d9c00720c */ /* 0x004fce0004f21270 */
[----:B------:R-:W2:Y:S01]  /*41200*/  LDC R52, c[0x0][0x228] ;  /* 0x00008a00ff347b82 */ /* 0x000ea20000000800 */
[----:B------:R-:W-:-:S07]  /*41210*/  ISETP.LT.AND P5, PT, R23, R92, !P3 ;  /* 0x0000005c1700720c */ /* 0x000fce0005fa1270 */
[----:B------:R-:W2:Y:S01]  /*41220*/  LDC R55, c[0x0][0x228] ;  /* 0x00008a00ff377b82 */ /* 0x000ea20000000800 */
[----:B------:R-:W-:-:S07]  /*41230*/  PRMT R92, R36, 0x7632, R92 ;  /* 0x00007632245c7816 */ /* 0x000fce000000005c */
[----:B------:R-:W2:Y:S01]  /*41240*/  LDC R0, c[0x0][0x248] ;  /* 0x00009200ff007b82 */ /* 0x000ea20000000800 */
[----:B------:R-:W-:Y:S01]  /*41250*/  IMAD.WIDE R40, R51, 0x2, R158 ;  /* 0x0000000233287825 */ /* 0x000fe200078e029e */
[----:B0-----:R-:W-:-:S06]  /*41260*/  ISETP.LT.AND P3, PT, R156, R49, !P3 ;  /* 0x000000319c00720c */ /* 0x001fcc0005f61270 */
[----:B----4-:R-:W0:Y:S01]  /*41270*/  LDC R36, c[0x0][0x228] ;  /* 0x00008a00ff247b82 */ /* 0x010e220000000800 */
[----:B------:R-:W-:Y:S01]  /*41280*/  VIADD R97, R3, 0x35 ;  /* 0x0000003503617836 */ /* 0x000fe20000000000 */
[----:B------:R-:W-:Y:S01]  /*41290*/  PRMT R94, R33, 0x7632, R94 ;  /* 0x00007632215e7816 */ /* 0x000fe2000000005e */
[C---:B------:R-:W-:Y:S02]  /*412a0*/  IMAD.IADD R53, R45.reuse, 0x1, R48 ;  /* 0x000000012d357824 */ /* 0x040fe400078e0230 */
[C---:B------:R-:W-:Y:S01]  /*412b0*/  IMAD.WIDE R42, R45.reuse, 0x2, R20 ;  /* 0x000000022d2a7825 */ /* 0x040fe200078e0214 */
[----:B------:R4:W-:Y:S02]  /*412c0*/  @P2 STG.E.U16 desc[UR60][R40.64], R92 ;  /* 0x0000005c28002986 */ /* 0x0009e4000c10153c */
[----:B------:R-:W0:Y:S01]  /*412d0*/  LDC R93, c[0x0][0x228] ;  /* 0x00008a00ff5d7b82 */ /* 0x000e220000000800 */
[----:B------:R-:W-:Y:S01]  /*412e0*/  IMAD.WIDE R44, R45, 0x2, R158 ;  /* 0x000000022d2c7825 */ /* 0x000fe200078e029e */
[----:B-1----:R-:W-:-:S03]  /*412f0*/  ISETP.GE.AND P2, PT, R97, R2, PT ;  /* 0x000000026100720c */ /* 0x002fc60003f46270 */
[----:B------:R-:W-:Y:S01]  /*41300*/  VIADD R95, R3, 0x34 ;  /* 0x00000034035f7836 */ /* 0x000fe20000000000 */
[----:B------:R1:W-:Y:S01]  /*41310*/  @P6 STG.E.U16 desc[UR60][R42.64], R33 ;  /* 0x000000212a006986 */ /* 0x0003e2000c10153c */
[----:B------:R-:W-:Y:S01]  /*41320*/  IMAD.WIDE R46, R53, 0x2, R20 ;  /* 0x00000002352e7825 */ /* 0x000fe200078e0214 */
[----:B------:R-:W0:Y:S02]  /*41330*/  LDC R51, c[0x0][0x22c] ;  /* 0x00008b00ff337b82 */ /* 0x000e240000000800 */
[----:B------:R-:W-:Y:S01]  /*41340*/  @P1 STG.E.U16 desc[UR60][R44.64], R94 ;  /* 0x0000005e2c001986 */ /* 0x000fe2000c10153c */
[----:B----4-:R-:W-:Y:S01]  /*41350*/  PRMT R41, R37, 0x7632, R41 ;  /* 0x0000763225297816 */ /* 0x010fe20000000029 */
[----:B------:R-:W-:Y:S01]  /*41360*/  IMAD.WIDE R48, R53, 0x2, R158 ;  /* 0x0000000235307825 */ /* 0x000fe200078e029e */
[----:B---3--:R-:W-:-:S03]  /*41370*/  ISETP.GE.AND P1, PT, R95, R50, PT ;  /* 0x000000325f00720c */ /* 0x008fc60003f26270 */
[----:B------:R-:W3:Y:S01]  /*41380*/  LDC R2, c[0x0][0x248] ;  /* 0x00009200ff027b82 */ /* 0x000ee20000000800 */
[----:B------:R4:W-:Y:S01]  /*41390*/  @P5 STG.E.U16 desc[UR60][R46.64], R37 ;  /* 0x000000252e005986 */ /* 0x0009e2000c10153c */
[----:B------:R-:W-:Y:S01]  /*413a0*/  IMAD.IADD R53, R53, 0x1, R32 ;  /* 0x0000000135357824 */ /* 0x000fe200078e0220 */
[----:B--2---:R-:W-:Y:S02]  /*413b0*/  ISETP.LT.AND P5, PT, R23, R52, !P1 ;  /* 0x000000341700720c */ /* 0x004fe40004fa1270 */
[----:B------:R2:W-:Y:S03]  /*413c0*/  @P3 STG.E.U16 desc[UR60][R48.64], R41 ;  /* 0x0000002930003986 */ /* 0x0005e6000c10153c */
[----:B------:R-:W2:Y:S01]  /*413d0*/  LDC R54, c[0x0][0x228] ;  /* 0x00008a00ff367b82 */ /* 0x000ea20000000800 */
[----:B------:R-:W-:Y:S01]  /*413e0*/  ISETP.LT.AND P3, PT, R156, R55, !P1 ;  /* 0x000000379c00720c */ /* 0x000fe20004f61270 */
[----:B-1----:R-:W-:-:S06]  /*413f0*/  IMAD.IADD R43, R53, 0x1, R0 ;  /* 0x00000001352b7824 */ /* 0x002fcc00078e0200 */
[----:B----4-:R-:W1:Y:S01]  /*41400*/  LDC R47, c[0x0][0x228] ;  /* 0x00008a00ff2f7b82 */ /* 0x010e620000000800 */
[----:B0-----:R-:W-:Y:S01]  /*41410*/  ISETP.LT.AND P6, PT, R23, R36, !P2 ;  /* 0x000000241700720c */ /* 0x001fe200057c1270 */
[----:B------:R-:W-:Y:S01]  /*41420*/  IMAD.WIDE R32, R53, 0x2, R20 ;  /* 0x0000000235207825 */ /* 0x000fe200078e0214 */
[----:B------:R-:W-:-:S05]  /*41430*/  PRMT R50, R34, 0x7632, R50 ;  /* 0x0000763222327816 */ /* 0x000fca0000000032 */
[----:B------:R-:W0:Y:S01]  /*41440*/  LDC R42, c[0x0][0x22c] ;  /* 0x00008b00ff2a7b82 */ /* 0x000e220000000800 */
[----:B------:R-:W-:-:S07]  /*41450*/  IMAD.WIDE R36, R53, 0x2, R158 ;  /* 0x0000000235247825 */ /* 0x000fce00078e029e */
[----:B------:R-:W4:Y:S01]  /*41460*/  LDC R0, c[0x0][0x248] ;  /* 0x00009200ff007b82 */ /* 0x000f220000000800 */
[----:B------:R-:W-:Y:S01]  /*41470*/  VIADD R44, R3, 0x36 ;  /* 0x00000036032c7836 */ /* 0x000fe20000000000 */
[----:B------:R2:W-:Y:S06]  /*41480*/  @P5 STG.E.U16 desc[UR60][R32.64], R34 ;  /* 0x0000002220005986 */ /* 0x0005ec000c10153c */
[----:B------:R-:W4:Y:S01]  /*41490*/  LDC R46, c[0x0][0x228] ;  /* 0x00008a00ff2e7b82 */ /* 0x000f220000000800 */
[----:B------:R2:W-:Y:S01]  /*414a0*/  @P3 STG.E.U16 desc[UR60][R36.64], R50 ;  /* 0x0000003224003986 */ /* 0x0005e2000c10153c */
[----:B------:R-:W-:-:S02]  /*414b0*/  ISETP.LT.AND P3, PT, R156, R93, !P2 ;  /* 0x0000005d9c00720c */ /* 0x000fc40005761270 */
[----:B------:R-:W-:Y:S01]  /*414c0*/  ISETP.GE.AND P1, PT, R44, R51, PT ;  /* 0x000000332c00720c */ /* 0x000fe20003f26270 */
[----:B---3--:R-:W-:-:S03]  /*414d0*/  IMAD.IADD R45, R43, 0x1, R2 ;  /* 0x000000012b2d7824 */ /* 0x008fc600078e0202 */
[----:B------:R-:W3:Y:S01]  /*414e0*/  LDC R44, c[0x0][0x22c] ;  /* 0x00008b00ff2c7b82 */ /* 0x000ee20000000800 */
[----:B--2---:R-:W-:Y:S01]  /*414f0*/  IMAD.WIDE R40, R43, 0x2, R20 ;  /* 0x000000022b287825 */ /* 0x004fe200078e0214 */
[----:B------:R-:W-:Y:S02]  /*41500*/  ISETP.LT.AND P5, PT, R23, R54, !P1 ;  /* 0x000000361700720c */ /* 0x000fe40004fa1270 */
[----:B------:R-:W-:-:S04]  /*41510*/  PRMT R33, R38, 0x7632, R33 ;  /* 0x0000763226217816 */ /* 0x000fc80000000021 */
[----:B------:R-:W2:Y:S01]  /*41520*/  LDC R2, c[0x0][0x248] ;  /* 0x00009200ff027b82 */ /* 0x000ea20000000800 */
[----:B------:R-:W-:Y:S01]  /*41530*/  IMAD.WIDE R36, R43, 0x2, R158 ;  /* 0x000000022b247825 */ /* 0x000fe200078e029e */
[----:B-1----:R-:W-:-:S03]  /*41540*/  ISETP.LT.AND P1, PT, R156, R47, !P1 ;  /* 0x0000002f9c00720c */ /* 0x002fc60004f21270 */
[----:B------:R-:W-:-:S03]  /*41550*/  VIADD R53, R3, 0x37 ;  /* 0x0000003703357836 */ /* 0x000fc60000000000 */
[----:B------:R-:W1:Y:S01]  /*41560*/  LDC R49, c[0x0][0x228] ;  /* 0x00008a00ff317b82 */ /* 0x000e620000000800 */
[----:B------:R-:W-:Y:S07]  /*41570*/  @P6 STG.E.U16 desc[UR60][R40.64], R38 ;  /* 0x0000002628006986 */ /* 0x000fee000c10153c */
[----:B------:R-:W1:Y:S01]  /*41580*/  LDC R48, c[0x0][0x228] ;  /* 0x00008a00ff307b82 */ /* 0x000e620000000800 */
[----:B------:R3:W-:Y:S01]  /*41590*/  @P3 STG.E.U16 desc[UR60][R36.64], R33 ;  /* 0x0000002124003986 */ /* 0x0007e2000c10153c */
[----:B0-----:R-:W-:-:S06]  /*415a0*/  ISETP.GE.AND P2, PT, R53, R42, PT ;  /* 0x0000002a3500720c */ /* 0x001fcc0003f46270 */
[----:B------:R-:W0:Y:S01]  /*415b0*/  LDC R34, c[0x0][0x22c] ;  /* 0x00008b00ff227b82 */ /* 0x000e220000000800 */
[----:B----4-:R-:W-:-:S07]  /*415c0*/  IMAD.IADD R43, R45, 0x1, R0 ;  /* 0x000000012d2b7824 */ /* 0x010fce00078e0200 */
[----:B------:R-:W4:Y:S01]  /*415d0*/  LDC R51, c[0x0][0x228] ;  /* 0x00008a00ff337b82 */ /* 0x000f220000000800 */
[----:B---3--:R-:W-:Y:S01]  /*415e0*/  IMAD.WIDE R32, R45, 0x2, R20 ;  /* 0x000000022d207825 */ /* 0x008fe200078e0214 */
[----:B------:R-:W-:-:S03]  /*415f0*/  PRMT R42, R35, 0x7632, R42 ;  /* 0x00007632232a7816 */ /* 0x000fc6000000002a */
[----:B------:R-:W-:-:S03]  /*41600*/  IMAD.WIDE R40, R45, 0x2, R158 ;  /* 0x000000022d287825 */ /* 0x000fc600078e029e */
[----:B------:R-:W3:Y:S01]  /*41610*/  LDC R50, c[0x0][0x228] ;  /* 0x00008a00ff327b82 */ /* 0x000ee20000000800 */
[----:B------:R-:W-:Y:S01]  /*41620*/  ISETP.LT.AND P3, PT, R23, R46, !P2 ;  /* 0x0000002e1700720c */ /* 0x000fe20005761270 */
[----:B------:R-:W-:Y:S06]  /*41630*/  @P5 STG.E.U16 desc[UR60][R32.64], R35 ;  /* 0x0000002320005986 */ /* 0x000fec000c10153c */
[----:B------:R-:W3:Y:S01]  /*41640*/  LDC R45, c[0x0][0x228] ;  /* 0x00008a00ff2d7b82 */ /* 0x000ee20000000800 */
[----:B------:R-:W-:Y:S01]  /*41650*/  VIADD R47, R3, 0x38 ;  /* 0x00000038032f7836 */ /* 0x000fe20000000000 */
[----:B------:R2:W-:Y:S06]  /*41660*/  @P1 STG.E.U16 desc[UR60][R40.64], R42 ;  /* 0x0000002a28001986 */ /* 0x0005ec000c10153c */
[----:B------:R-:W3:Y:S01]  /*41670*/  LDC R38, c[0x0][0x248] ;  /* 0x00009200ff267b82 */ /* 0x000ee20000000800 */
[----:B------:R-:W-:Y:S01]  /*41680*/  IMAD.WIDE R36, R43, 0x2, R20 ;  /* 0x000000022b247825 */ /* 0x000fe200078e0214 */
[----:B------:R-:W-:-:S06]  /*41690*/  ISETP.GE.AND P1, PT, R47, R44, PT ;  /* 0x0000002c2f00720c */ /* 0x000fcc0003f26270 */
[----:B------:R-:W3:Y:S01]  /*416a0*/  LDC R0, c[0x0][0x248] ;  /* 0x00009200ff007b82 */ /* 0x000ee20000000800 */
[----:B------:R-:W-:-:S07]  /*416b0*/  VIADD R53, R3, 0x39 ;  /* 0x0000003903357836 */ /* 0x000fce0000000000 */
[----:B--2---:R-:W2:Y:S01]  /*416c0*/  LDC R42, c[0x0][0x22c] ;  /* 0x00008b00ff2a7b82 */ /* 0x004ea20000000800 */
[----:B------:R-:W-:Y:S01]  /*416d0*/  IMAD.IADD R41, R43, 0x1, R2 ;  /* 0x000000012b297824 */ /* 0x000fe200078e0202 */
[----:B-1----:R-:W-:Y:S01]  /*416e0*/  ISETP.LT.AND P2, PT, R156, R49, !P2 ;  /* 0x000000319c00720c */ /* 0x002fe20005741270 */
[----:B------:R1:W-:Y:S05]  /*416f0*/  @P3 STG.E.U16 desc[UR60][R36.64], R39 ;  /* 0x0000002724003986 */ /* 0x0003ea000c10153c */
[----:B------:R-:W2:Y:S01]  /*41700*/  LDC R46, c[0x0][0x228] ;  /* 0x00008a00ff2e7b82 */ /* 0x000ea20000000800 */
[----:B------:R-:W-:Y:S02]  /*41710*/  ISETP.LT.AND P6, PT, R23, R48, !P1 ;  /* 0x000000301700720c */ /* 0x000fe40004fc1270 */
[----:B0-----:R-:W-:-:S05]  /*41720*/  ISETP.GE.AND P3, PT, R53, R34, PT ;  /* 0x000000223500720c */ /* 0x001fca0003f66270 */
[----:B------:R-:W0:Y:S01]  /*41730*/  LDC R47, c[0x0][0x228] ;  /* 0x00008a00ff2f7b82 */ /* 0x000e220000000800 */
[----:B----4-:R-:W-:-:S07]  /*41740*/  ISETP.LT.AND P1, PT, R156, R51, !P1 ;  /* 0x000000339c00720c */ /* 0x010fce0004f21270 */
[----:B------:R-:W4:Y:S01]  /*41750*/  LDC R44, c[0x0][0x22c] ;  /* 0x00008b00ff2c7b82 */ /* 0x000f220000000800 */
[----:B---3--:R-:W-:-:S07]  /*41760*/  ISETP.LT.AND P5, PT, R23, R50, !P3 ;  /* 0x000000321700720c */ /* 0x008fce0005fa1270 */
[----:B------:R-:W3:Y:S01]  /*41770*/  LDC R2, c[0x0][0x248] ;  /* 0x00009200ff027b82 */ /* 0x000ee20000000800 */
[----:B------:R-:W-:Y:S01]  /*41780*/  PRMT R52, R39, 0x7632, R52 ;  /* 0x0000763227347816 */ /* 0x000fe20000000034 */
[----:B------:R-:W-:-:S06]  /*41790*/  IMAD.WIDE R32, R43, 0x2, R158 ;  /* 0x000000022b207825 */ /* 0x000fcc00078e029e */
[----:B------:R-:W4:Y:S01]  /*417a0*/  LDC R48, c[0x0][0x228] ;  /* 0x00008a00ff307b82 */ /* 0x000f220000000800 */
[----:B------:R-:W-:Y:S01]  /*417b0*/  IMAD.WIDE R34, R41, 0x2, R20 ;  /* 0x0000000229227825 */ /* 0x000fe200078e0214 */
[----:B------:R-:W-:-:S06]  /*417c0*/  ISETP.LT.AND P3, PT, R156, R45, !P3 ;  /* 0x0000002d9c00720c */ /* 0x000fcc0005f61270 */
[----:B------:R-:W4:Y:S01]  /*417d0*/  LDC R49, c[0x0][0x228] ;  /* 0x00008a00ff317b82 */ /* 0x000f220000000800 */
[C---:B------:R-:W-:Y:S01]  /*417e0*/  IMAD.IADD R43, R41.reuse, 0x1, R38 ;  /* 0x00000001292b7824 */ /* 0x040fe200078e0226 */
[----:B-1----:R-:W-:Y:S01]  /*417f0*/  PRMT R39, R28, 0x7632, R39 ;  /* 0x000076321c277816 */ /* 0x002fe20000000027 */
[----:B------:R-:W-:Y:S01]  /*41800*/  IMAD.WIDE R36, R41, 0x2, R158 ;  /* 0x0000000229247825 */ /* 0x000fe200078e029e */
[----:B------:R-:W-:Y:S03]  /*41810*/  @P2 STG.E.U16 desc[UR60][R32.64], R52 ;  /* 0x0000003420002986 */ /* 0x000fe6000c10153c */
[----:B------:R-:W-:Y:S01]  /*41820*/  VIADD R51, R3, 0x3a ;  /* 0x0000003a03337836 */ /* 0x000fe20000000000 */
[----:B------:R-:W1:Y:S01]  /*41830*/  LDC R45, c[0x0][0x22c] ;  /* 0x00008b00ff2d7b82 */ /* 0x000e620000000800 */
[----:B------:R0:W-:Y:S01]  /*41840*/  @P6 STG.E.U16 desc[UR60][R34.64], R28 ;  /* 0x0000001c22006986 */ /* 0x0001e2000c10153c */
[----:B------:R-:W-:-:S03]  /*41850*/  IMAD.WIDE R40, R43, 0x2, R20 ;  /* 0x000000022b287825 */ /* 0x000fc600078e0214 */
[----:B------:R0:W-:Y:S01]  /*41860*/  @P1 STG.E.U16 desc[UR60][R36.64], R39 ;  /* 0x0000002724001986 */ /* 0x0001e2000c10153c */
[----:B--2---:R-:W-:Y:S01]  /*41870*/  ISETP.GE.AND P1, PT, R51, R42, PT ;  /* 0x0000002a3300720c */ /* 0x004fe20003f26270 */
[----:B------:R-:W-:Y:S01]  /*41880*/  VIADD R53, R3, 0x3b ;  /* 0x0000003b03357836 */ /* 0x000fe20000000000 */
[----:B------:R-:W2:Y:S01]  /*41890*/  LDC R42, c[0x0][0x228] ;  /* 0x00008a00ff2a7b82 */ /* 0x000ea20000000800 */
[----:B------:R3:W-:Y:S01]  /*418a0*/  @P5 STG.E.U16 desc[UR60][R40.64], R24 ;  /* 0x0000001828005986 */ /* 0x0007e2000c10153c */
[----:B0-----:R-:W-:-:S06]  /*418b0*/  IMAD.IADD R35, R43, 0x1, R0 ;  /* 0x000000012b237824 */ /* 0x001fcc00078e0200 */
[----:B------:R-:W0:Y:S01]  /*418c0*/  LDC R0, c[0x0][0x248] ;  /* 0x00009200ff007b82 */ /* 0x000e220000000800 */
[----:B------:R-:W-:Y:S01]  /*418d0*/  IMAD.WIDE R38, R43, 0x2, R158 ;  /* 0x000000022b267825 */ /* 0x000fe200078e029e */
[----:B------:R-:W-:Y:S02]  /*418e0*/  ISETP.LT.AND P5, PT, R23, R46, !P1 ;  /* 0x0000002e1700720c */ /* 0x000fe40004fa1270 */
[----:B------:R-:W-:-:S04]  /*418f0*/  PRMT R33, R24, 0x7632, R33 ;  /* 0x0000763218217816 */ /* 0x000fc80000000021 */
[----:B------:R-:W2:Y:S01]  /*41900*/  LDC R43, c[0x0][0x228] ;  /* 0x00008a00ff2b7b82 */ /* 0x000ea20000000800 */
[----:B------:R-:W-:Y:S01]  /*41910*/  ISETP.LT.AND P1, PT, R156, R47, !P1 ;  /* 0x0000002f9c00720c */ /* 0x000fe20004f21270 */
[----:B---3--:R-:W-:Y:S01]  /*41920*/  IMAD.IADD R41, R35, 0x1, R2 ;  /* 0x0000000123297824 */ /* 0x008fe200078e0202 */
[----:B----4-:R-:W-:-:S05]  /*41930*/  ISETP.GE.AND P2, PT, R53, R44, PT ;  /* 0x0000002c3500720c */ /* 0x010fca0003f46270 */
[----:B------:R-:W3:Y:S01]  /*41940*/  LDC R28, c[0x0][0x22c] ;  /* 0x00008b00ff1c7b82 */ /* 0x000ee20000000800 */
[----:B------:R4:W-:Y:S01]  /*41950*/  @P3 STG.E.U16 desc[UR60][R38.64], R33 ;  /* 0x0000002126003986 */ /* 0x0009e2000c10153c */
[----:B------:R-:W-:Y:S02]  /*41960*/  ISETP.LT.AND P6, PT, R23, R48, !P2 ;  /* 0x000000301700720c */ /* 0x000fe400057c1270 */
[----:B------:R-:W-:-:S04]  /*41970*/  ISETP.LT.AND P3, PT, R156, R49, !P2 ;  /* 0x000000319c00720c */ /* 0x000fc80005761270 */
[----:B------:R-:W2:Y:S08]  /*41980*/  LDC R24, c[0x0][0x248] ;  /* 0x00009200ff187b82 */ /* 0x000eb00000000800 */
[----:B------:R-:W2:Y:S01]  /*41990*/  LDC R2, c[0x0][0x228] ;  /* 0x00008a00ff027b82 */ /* 0x000ea20000000800 */
[----:B----4-:R-:W-:Y:S01]  /*419a0*/  IMAD.WIDE R32, R35, 0x2, R20 ;  /* 0x0000000223207825 */ /* 0x010fe200078e0214 */
[----:B------:R-:W-:-:S03]  /*419b0*/  PRMT R39, R29, 0x7632, R39 ;  /* 0x000076321d277816 */ /* 0x000fc60000000027 */
[----:B------:R-:W-:-:S03]  /*419c0*/  IMAD.WIDE R34, R35, 0x2, R158 ;  /* 0x0000000223227825 */ /* 0x000fc600078e029e */
[----:B------:R-:W4:Y:S01]  /*419d0*/  LDC R40, c[0x0][0x22c] ;  /* 0x00008b00ff287b82 */ /* 0x000f220000000800 */
[----:B------:R-:W-:Y:S01]  /*419e0*/  VIADD R38, R3, 0x3c ;  /* 0x0000003c03267836 */ /* 0x000fe20000000000 */
[----:B------:R0:W-:Y:S01]  /*419f0*/  @P5 STG.E.U16 desc[UR60][R32.64], R29 ;  /* 0x0000001d20005986 */ /* 0x0001e2000c10153c */
[----:B------:R-:W-:-:S03]  /*41a00*/  IMAD.WIDE R36, R41, 0x2, R20 ;  /* 0x0000000229247825 */ /* 0x000fc600078e0214 */
[----:B------:R3:W-:Y:S01]  /*41a10*/  @P1 STG.E.U16 desc[UR60][R34.64], R39 ;  /* 0x0000002722001986 */ /* 0x0007e2000c10153c */
[----:B-1----:R-:W-:Y:S01]  /*41a20*/  ISETP.GE.AND P2, PT, R38, R45, PT ;  /* 0x0000002d2600720c */ /* 0x002fe20003f46270 */
[----:B------:R-:W-:Y:S01]  /*41a30*/  VIADD R49, R3, 0x3d ;  /* 0x0000003d03317836 */ /* 0x000fe20000000000 */
[----:B------:R-:W1:Y:S01]  /*41a40*/  LDC R45, c[0x0][0x228] ;  /* 0x00008a00ff2d7b82 */ /* 0x000e620000000800 */
[----:B------:R2:W-:Y:S01]  /*41a50*/  @P6 STG.E.U16 desc[UR60][R36.64], R25 ;  /* 0x0000001924006986 */ /* 0x0005e2000c10153c */
[----:B0-----:R-:W-:-:S06]  /*41a60*/  PRMT R33, R25, 0x7632, R33 ;  /* 0x0000763219217816 */ /* 0x001fcc0000000021 */
[----:B------:R-:W0:Y:S01]  /*41a70*/  LDC R44, c[0x0][0x228] ;  /* 0x00008a00ff2c7b82 */ /* 0x000e220000000800 */
[----:B---3--:R-:W-:Y:S01]  /*41a80*/  IMAD.WIDE R38, R41, 0x2, R158 ;  /* 0x0000000229267825 */ /* 0x008fe200078e029e */
[----:B------:R-:W-:-:S03]  /*41a90*/  ISETP.GE.AND P1, PT, R49, R28, PT ;  /* 0x0000001c3100720c */ /* 0x000fc60003f26270 */
[----:B------:R-:W-:Y:S01]  /*41aa0*/  IMAD.IADD R29, R41, 0x1, R0 ;  /* 0x00000001291d7824 */ /* 0x000fe200078e0200 */
[----:B------:R3:W-:Y:S01]  /*41ab0*/  @P3 STG.E.U16 desc[UR60][R38.64], R33 ;  /* 0x0000002126003986 */ /* 0x0007e2000c10153c */
[----:B--2---:R-:W-:Y:S01]  /*41ac0*/  ISETP.LT.AND P3, PT, R23, R42, !P2 ;  /* 0x0000002a1700720c */ /* 0x004fe20005761270 */
[----:B------:R-:W2:Y:S01]  /*41ad0*/  LDC R47, c[0x0][0x228] ;  /* 0x00008a00ff2f7b82 */ /* 0x000ea20000000800 */
[----:B------:R-:W-:-:S07]  /*41ae0*/  ISETP.LT.AND P2, PT, R156, R43, !P2 ;  /* 0x0000002b9c00720c */ /* 0x000fce0005741270 */
[----:B------:R-:W2:Y:S01]  /*41af0*/  LDC R34, c[0x0][0x22c] ;  /* 0x00008b00ff227b82 */ /* 0x000ea20000000800 */
[----:B------:R-:W-:Y:S01]  /*41b00*/  ISETP.LT.AND P5, PT, R23, R2, !P1 ;  /* 0x000000021700720c */ /* 0x000fe20004fa1270 */
[----:B------:R-:W-:-:S06]  /*41b10*/  IMAD.IADD R35, R29, 0x1, R24 ;  /* 0x000000011d237824 */ /* 0x000fcc00078e0218 */
[----:B------:R-:W2:Y:S01]  /*41b20*/  LDC R0, c[0x0][0x248] ;  /* 0x00009200ff007b82 */ /* 0x000ea20000000800 */
[----:B------:R-:W-:Y:S01]  /*41b30*/  IMAD.WIDE R24, R29, 0x2, R20 ;  /* 0x000000021d187825 */ /* 0x000fe200078e0214 */
[----:B---3--:R-:W-:-:S06]  /*41b40*/  PRMT R38, R30, 0x7632, R38 ;  /* 0x000076321e267816 */ /* 0x008fcc0000000026 */
[----:B------:R-:W3:Y:S01]  /*41b50*/  LDC R42, c[0x0][0x228] ;  /* 0x00008a00ff2a7b82 */ /* 0x000ee20000000800 */
[----:B------:R-:W-:Y:S01]  /*41b60*/  IMAD.WIDE R28, R29, 0x2, R158 ;  /* 0x000000021d1c7825 */ /* 0x000fe200078e029e */
[----:B------:R1:W-:Y:S06]  /*41b70*/  @P3 STG.E.U16 desc[UR60][R24.64], R30 ;  /* 0x0000001e18003986 */ /* 0x0003ec000c10153c */
[----:B------:R-:W3:Y:S01]  /*41b80*/  LDC R2, c[0x0][0x248] ;  /* 0x00009200ff027b82 */ /* 0x000ee20000000800 */
[----:B------:R-:W-:Y:S01]  /*41b90*/  VIADD R37, R3, 0x3e ;  /* 0x0000003e03257836 */ /* 0x000fe20000000000 */
[----:B------:R0:W-:Y:S06]  /*41ba0*/  @P2 STG.E.U16 desc[UR60][R28.64], R38 ;  /* 0x000000261c002986 */ /* 0x0001ec000c10153c */
[----:B------:R-:W3:Y:S01]  /*41bb0*/  LDC R36, c[0x0][0x22c] ;  /* 0x00008b00ff247b82 */ /* 0x000ee20000000800 */
[----:B----4-:R-:W-:Y:S01]  /*41bc0*/  ISETP.GE.AND P2, PT, R37, R40, PT ;  /* 0x000000282500720c */ /* 0x010fe20003f46270 */
[----:B------:R-:W-:-:S06]  /*41bd0*/  VIADD R37, R3, 0x3f ;  /* 0x0000003f03257836 */ /* 0x000fcc0000000000 */
[----:B-1----:R-:W1:Y:S01]  /*41be0*/  LDC R30, c[0x0][0x22c] ;  /* 0x00008b00ff1e7b82 */ /* 0x002e620000000800 */
[----:B------:R-:W-:-:S07]  /*41bf0*/  ISETP.LT.AND P1, PT, R156, R45, !P1 ;  /* 0x0000002d9c00720c */ /* 0x000fce0004f21270 */
[----:B0-----:R-:W0:Y:S01]  /*41c00*/  LDC R38, c[0x0][0x228] ;  /* 0x00008a00ff267b82 */ /* 0x001e220000000800 */
[----:B------:R-:W-:Y:S01]  /*41c10*/  ISETP.LT.AND P3, PT, R23, R44, !P2 ;  /* 0x0000002c1700720c */ /* 0x000fe20005761270 */
[----:B------:R-:W-:Y:S01]  /*41c20*/  IMAD.WIDE R32, R35, 0x2, R20 ;  /* 0x0000000223207825 */ /* 0x000fe200078e0214 */
[----:B--2---:R-:W-:-:S05]  /*41c30*/  ISETP.LT.AND P6, PT, R156, R47, !P2 ;  /* 0x0000002f9c00720c */ /* 0x004fca00057c1270 */
[----:B------:R-:W2:Y:S01]  /*41c40*/  LDC R40, c[0x0][0x228] ;  /* 0x00008a00ff287b82 */ /* 0x000ea20000000800 */
[----:B------:R-:W-:Y:S01]  /*41c50*/  ISETP.GE.AND P2, PT, R37, R34, PT ;  /* 0x000000222500720c */ /* 0x000fe20003f46270 */
[----:B------:R-:W-:-:S06]  /*41c60*/  IMAD.IADD R37, R35, 0x1, R0 ;  /* 0x0000000123257824 */ /* 0x000fcc00078e0200 */
[----:B------:R-:W4:Y:S08]  /*41c70*/  LDC R39, c[0x0][0x228] ;  /* 0x00008a00ff277b82 */ /* 0x000f300000000800 */
[----:B------:R-:W2:Y:S01]  /*41c80*/  LDC R41, c[0x0][0x228] ;  /* 0x00008a00ff297b82 */ /* 0x000ea20000000800 */
[----:B------:R1:W-:Y:S01]  /*41c90*/  @P5 STG.E.U16 desc[UR60][R32.64], R26 ;  /* 0x0000001a20005986 */ /* 0x0003e2000c10153c */
[----:B---3--:R-:W-:Y:S01]  /*41ca0*/  ISETP.LT.AND P5, PT, R23, R42, !P2 ;  /* 0x0000002a1700720c */ /* 0x008fe200057a1270 */
[----:B------:R-:W-:-:S05]  /*41cb0*/  IMAD.WIDE R24, R35, 0x2, R158 ;  /* 0x0000000223187825 */ /* 0x000fca00078e029e */
[----:B------:R-:W3:Y:S01]  /*41cc0*/  LDC R0, c[0x0][0x248] ;  /* 0x00009200ff007b82 */ /* 0x000ee20000000800 */
[----:B------:R-:W-:Y:S01]  /*41cd0*/  IMAD.WIDE R28, R37, 0x2, R20 ;  /* 0x00000002251c7825 */ /* 0x000fe200078e0214 */
[----:B------:R-:W-:Y:S02]  /*41ce0*/  PRMT R35, R31, 0x7632, R35 ;  /* 0x000076321f237816 */ /* 0x000fe40000000023 */
[----:B-1----:R-:W-:Y:S01]  /*41cf0*/  PRMT R26, R26, 0x7632, R26 ;  /* 0x000076321a1a7816 */ /* 0x002fe2000000001a */
[----:B------:R-:W-:Y:S02]  /*41d00*/  VIADD R45, R3, 0x40 ;  /* 0x00000040032d7836 */ /* 0x000fe40000000000 */
[C---:B------:R-:W-:Y:S01]  /*41d10*/  IMAD.WIDE R32, R37.reuse, 0x2, R158 ;  /* 0x0000000225207825 */ /* 0x040fe200078e029e */
[----:B------:R-:W1:Y:S01]  /*41d20*/  LDC R43, c[0x0][0x228] ;  /* 0x00008a00ff2b7b82 */ /* 0x000e620000000800 */
[----:B------:R-:W-:Y:S02]  /*41d30*/  @P1 STG.E.U16 desc[UR60][R24.64], R26 ;  /* 0x0000001a18001986 */ /* 0x000fe4000c10153c */
[----:B------:R-:W-:Y:S01]  /*41d40*/  IMAD.IADD R37, R37, 0x1, R2 ;  /* 0x0000000125257824 */ /* 0x000fe200078e0202 */
[----:B------:R-:W-:Y:S01]  /*41d50*/  ISETP.GE.AND P1, PT, R45, R36, PT ;  /* 0x000000242d00720c */ /* 0x000fe20003f26270 */
[----:B------:R-:W-:Y:S01]  /*41d60*/  VIADD R47, R3, 0x41 ;  /* 0x00000041032f7836 */ /* 0x000fe20000000000 */
[----:B------:R-:W-:Y:S02]  /*41d70*/  @P3 STG.E.U16 desc[UR60][R28.64], R31 ;  /* 0x0000001f1c003986 */ /* 0x000fe4000c10153c */
[----:B------:R-:W1:Y:S02]  /*41d80*/  LDC R2, c[0x0][0x248] ;  /* 0x00009200ff027b82 */ /* 0x000e640000000800 */
[----:B------:R4:W-:Y:S01]  /*41d90*/  @P6 STG.E.U16 desc[UR60][R32.64], R35 ;  /* 0x0000002320006986 */ /* 0x0009e2000c10153c */
[----:B------:R-:W-:-:S02]  /*41da0*/  ISETP.GE.AND P3, PT, R47, R30, PT ;  /* 0x0000001e2f00720c */ /* 0x000fc40003f66270 */
[----:B0-----:R-:W-:-:S03]  /*41db0*/  ISETP.LT.AND P6, PT, R23, R38, !P1 ;  /* 0x000000261700720c */ /* 0x001fc60004fc1270 */
[----:B------:R-:W0:Y:S01]  /*41dc0*/  LDC R38, c[0x0][0x22c] ;  /* 0x00008b00ff267b82 */ /* 0x000e220000000800 */
[----:B----4-:R-:W-:Y:S01]  /*41dd0*/  IMAD.WIDE R34, R37, 0x2, R20 ;  /* 0x0000000225227825 */ /* 0x010fe200078e0214 */
[----:B------:R-:W-:-:S06]  /*41de0*/  ISETP.LT.AND P2, PT, R156, R39, !P2 ;  /* 0x000000279c00720c */ /* 0x000fcc0005741270 */
[----:B------:R-:W4:Y:S01]  /*41df0*/  LDC R36, c[0x0][0x248] ;  /* 0x00009200ff247b82 */ /* 0x000f220000000800 */
[----:B--2---:R-:W-:Y:S01]  /*41e00*/  ISETP.LT.AND P1, PT, R156, R41, !P1 ;  /* 0x000000299c00720c */ /* 0x004fe20004f21270 */
[----:B------:R2:W-:Y:S01]  /*41e10*/  @P5 STG.E.U16 desc[UR60][R34.64], R27 ;  /* 0x0000001b22005986 */ /* 0x0005e2000c10153c */
[----:B------:R-:W-:-:S05]  /*41e20*/  ISETP.LT.AND P5, PT, R23, R40, !P3 ;  /* 0x000000281700720c */ /* 0x000fca0005fa1270 */
[----:B------:R-:W4:Y:S01]  /*41e30*/  LDC R40, c[0x0][0x228] ;  /* 0x00008a00ff287b82 */ /* 0x000f220000000800 */
[----:B---3--:R-:W-:-:S07]  /*41e40*/  IMAD.IADD R29, R37, 0x1, R0 ;  /* 0x00000001251d7824 */ /* 0x008fce00078e0200 */
[----:B------:R-:W3:Y:S08]  /*41e50*/  LDC R39, c[0x0][0x22c] ;  /* 0x00008b00ff277b82 */ /* 0x000ef00000000800 */
[----:B------:R-:W3:Y:S01]  /*41e60*/  LDC R41, c[0x0][0x228] ;  /* 0x00008a00ff297b82 */ /* 0x000ee20000000800 */
[----:B------:R-:W-:Y:S01]  /*41e70*/  PRMT R33, R27, 0x7632, R33 ;  /* 0x000076321b217816 */ /* 0x000fe20000000021 */
[----:B--2---:R-:W-:Y:S01]  /*41e80*/  IMAD.WIDE R26, R37, 0x2, R158 ;  /* 0x00000002251a7825 */ /* 0x004fe200078e029e */
[----:B-1----:R-:W-:-:S05]  /*41e90*/  ISETP.LT.AND P3, PT, R156, R43, !P3 ;  /* 0x0000002b9c00720c */ /* 0x002fca0005f61270 */
[----:B------:R-:W1:Y:S01]  /*41ea0*/  LDC R0, c[0x0][0x248] ;  /* 0x00009200ff007b82 */ /* 0x000e620000000800 */
[C---:B------:R-:W-:Y:S01]  /*41eb0*/  IMAD.IADD R35, R29.reuse, 0x1, R2 ;  /* 0x000000011d237824 */ /* 0x040fe200078e0202 */
[----:B------:R-:W-:Y:S01]  /*41ec0*/  PRMT R45, R56, 0x7632, R45 ;  /* 0x00007632382d7816 */ /* 0x000fe2000000002d */
[----:B------:R-:W-:-:S05]  /*41ed0*/  IMAD.WIDE R24, R29, 0x2, R20 ;  /* 0x000000021d187825 */ /* 0x000fca00078e0214 */
[----:B------:R-:W2:Y:S01]  /*41ee0*/  LDC R42, c[0x0][0x228] ;  /* 0x00008a00ff2a7b82 */ /* 0x000ea20000000800 */
[----:B------:R-:W-:Y:S01]  /*41ef0*/  IMAD.WIDE R28, R29, 0x2, R158 ;  /* 0x000000021d1c7825 */ /* 0x000fe200078e029e */
[----:B------:R0:W-:Y:S03]  /*41f00*/  @P2 STG.E.U16 desc[UR60][R26.64], R33 ;  /* 0x000000211a002986 */ /* 0x0001e6000c10153c */
[----:B------:R-:W-:-:S03]  /*41f10*/  VIADD R43, R3, 0x42 ;  /* 0x00000042032b7836 */ /* 0x000fc60000000000 */
[----:B------:R-:W2:Y:S01]  /*41f20*/  LDC R37, c[0x0][0x228] ;  /* 0x00008a00ff257b82 */ /* 0x000ea20000000800 */
[----:B------:R-:W-:Y:S01]  /*41f30*/  IMAD.WIDE R30, R35, 0x2, R20 ;  /* 0x00000002231e7825 */ /* 0x000fe200078e0214 */
[----:B------:R4:W-:Y:S03]  /*41f40*/  @P6 STG.E.U16 desc[UR60][R24.64], R56 ;  /* 0x0000003818006986 */ /* 0x0009e6000c10153c */
[----:B------:R-:W-:Y:S01]  /*41f50*/  VIADD R2, R3, 0x43 ;  /* 0x0000004303027836 */ /* 0x000fe20000000000 */
[----:B------:R-:W-:Y:S01]  /*41f60*/  @P1 STG.E.U16 desc[UR60][R28.64], R45 ;  /* 0x0000002d1c001986 */ /* 0x000fe2000c10153c */
[----:B0-----:R-:W-:Y:S01]  /*41f70*/  IMAD.WIDE R32, R35, 0x2, R158 ;  /* 0x0000000223207825 */ /* 0x001fe200078e029e */
[----:B------:R-:W0:Y:S01]  /*41f80*/  LDC R34, c[0x0][0x22c] ;  /* 0x00008b00ff227b82 */ /* 0x000e220000000800 */
[----:B------:R-:W-:Y:S01]  /*41f90*/  ISETP.GE.AND P1, PT, R43, R38, PT ;  /* 0x000000262b00720c */ /* 0x000fe20003f26270 */
[----:B------:R1:W-:Y:S01]  /*41fa0*/  @P5 STG.E.U16 desc[UR60][R30.64], R88 ;  /* 0x000000581e005986 */ /* 0x0003e2000c10153c */
[----:B----4-:R-:W-:Y:S01]  /*41fb0*/  PRMT R25, R88, 0x7632, R25 ;  /* 0x0000763258197816 */ /* 0x010fe20000000019 */
[----:B------:R-:W-:-:S04]  /*41fc0*/  IMAD.IADD R27, R35, 0x1, R36 ;  /* 0x00000001231b7824 */ /* 0x000fc800078e0224 */
[----:B------:R-:W4:Y:S01]  /*41fd0*/  LDC R44, c[0x0][0x228] ;  /* 0x00008a00ff2c7b82 */ /* 0x000f220000000800 */
[----:B------:R-:W-:Y:S01]  /*41fe0*/  ISETP.LT.AND P5, PT, R23, R40, !P1 ;  /* 0x000000281700720c */ /* 0x000fe20004fa1270 */
[----:B------:R1:W-:Y:S01]  /*41ff0*/  @P3 STG.E.U16 desc[UR60][R32.64], R25 ;  /* 0x0000001920003986 */ /* 0x0003e2000c10153c */
[----:B---3--:R-:W-:Y:S02]  /*42000*/  ISETP.GE.AND P2, PT, R2, R39, PT ;  /* 0x000000270200720c */ /* 0x008fe40003f46270 */
[----:B------:R-:W-:-:S03]  /*42010*/  ISETP.LT.AND P3, PT, R156, R41, !P1 ;  /* 0x000000299c00720c */ /* 0x000fc60004f61270 */
[----:B------:R-:W3:Y:S01]  /*42020*/  LDC R35, c[0x0][0x228] ;  /* 0x00008a00ff237b82 */ /* 0x000ee20000000800 */
[----:B-1----:R-:W-:-:S07]  /*42030*/  IMAD.IADD R31, R27, 0x1, R0 ;  /* 0x000000011b1f7824 */ /* 0x002fce00078e0200 */
[----:B------:R-:W1:Y:S01]  /*42040*/  LDC R30, c[0x0][0x22c] ;  /* 0x00008b00ff1e7b82 */ /* 0x000e620000000800 */
[----:B------:R-:W-:-:S07]  /*42050*/  IMAD.WIDE R24, R27, 0x2, R20 ;  /* 0x000000021b187825 */ /* 0x000fce00078e0214 */
[----:B------:R-:W3:Y:S01]  /*42060*/  LDC R2, c[0x0][0x248] ;  /* 0x00009200ff027b82 */ /* 0x000ee20000000800 */
[----:B------:R-:W-:Y:S01]  /*42070*/  IMAD.WIDE R26, R27, 0x2, R158 ;  /* 0x000000021b1a7825 */ /* 0x000fe200078e029e */
[----:B------:R-:W-:-:S06]  /*42080*/  PRMT R38, R57, 0x7632, R38 ;  /* 0x0000763239267816 */ /* 0x000fcc0000000026 */
[----:B------:R-:W3:Y:S01]  /*42090*/  LDC R36, c[0x0][0x228] ;  /* 0x00008a00ff247b82 */ /* 0x000ee20000000800 */
[----:B--2---:R-:W-:Y:S01]  /*420a0*/  ISETP.LT.AND P6, PT, R23, R42, !P2 ;  /* 0x0000002a1700720c */ /* 0x004fe200057c1270 */
[----:B------:R-:W-:Y:S01]  /*420b0*/  VIADD R39, R3, 0x44 ;  /* 0x0000004403277836 */ /* 0x000fe20000000000 */
[----:B------:R-:W-:Y:S05]  /*420c0*/  @P5 STG.E.U16 desc[UR60][R24.64], R57 ;  /* 0x0000003918005986 */ /* 0x000fea000c10153c */
[----:B------:R-:W2:Y:S01]  /*420d0*/  LDC R0, c[0x0][0x248] ;  /* 0x00009200ff007b82 */ /* 0x000ea20000000800 */
[----:B------:R4:W-:Y:S01]  /*420e0*/  @P3 STG.E.U16 desc[UR60][R26.64], R38 ;  /* 0x000000261a003986 */ /* 0x0009e2000c10153c */
[----:B------:R-:W-:-:S02]  /*420f0*/  ISETP.LT.AND P3, PT, R156, R37, !P2 ;  /* 0x000000259c00720c */ /* 0x000fc40005761270 */
[----:B0-----:R-:W-:-:S04]  /*42100*/  ISETP.GE.AND P1, PT, R39, R34, PT ;  /* 0x000000222700720c */ /* 0x001fc80003f26270 */
[----:B------:R-:W0:Y:S01]  /*42110*/  LDC R32, c[0x0][0x22c] ;  /* 0x00008b00ff207b82 */ /* 0x000e220000000800 */
[----:B------:R-:W-:-:S04]  /*42120*/  IMAD.WIDE R28, R31, 0x2, R20 ;  /* 0x000000021f1c7825 */ /* 0x000fc800078e0214 */
[----:B------:R-:W-:-:S03]  /*42130*/  VIADD R43, R3, 0x45 ;  /* 0x00000045032b7836 */ /* 0x000fc60000000000 */
[----:B------:R-:W0:Y:S01]  /*42140*/  LDC R33, c[0x0][0x22c] ;  /* 0x00008b00ff217b82 */ /* 0x000e220000000800 */
[----:B----4-:R-:W-:Y:S01]  /*42150*/  PRMT R27, R89, 0x7632, R27 ;  /* 0x00007632591b7816 */ /* 0x010fe2000000001b */
[----:B------:R-:W-:Y:S01]  /*42160*/  IMAD.WIDE R24, R31, 0x2, R158 ;  /* 0x000000021f187825 */ /* 0x000fe200078e029e */
[----:B------:R-:W-:-:S05]  /*42170*/  ISETP.LT.AND P5, PT, R23, R44, !P1 ;  /* 0x0000002c1700720c */ /* 0x000fca0004fa1270 */
[----:B------:R-:W4:Y:S01]  /*42180*/  LDC R34, c[0x0][0x228] ;  /* 0x00008a00ff227b82 */ /* 0x000f220000000800 */
[----:B------:R2:W-:Y:S01]  /*42190*/  @P6 STG.E.U16 desc[UR60][R28.64], R89 ;  /* 0x000000591c006986 */ /* 0x0005e2000c10153c */
[----:B-1----:R-:W-:Y:S02]  /*421a0*/  ISETP.GE.AND P2, PT, R43, R30, PT ;  /* 0x0000001e2b00720c */ /* 0x002fe40003f46270 */
[----:B---3--:R-:W-:-:S04]  /*421b0*/  ISETP.LT.AND P1, PT, R156, R35, !P1 ;  /* 0x000000239c00720c */ /* 0x008fc80004f21270 */
[----:B------:R-:W1:Y:S01]  /*421c0*/  LDC R38, c[0x0][0x228] ;  /* 0x00008a00ff267b82 */ /* 0x000e620000000800 */
[----:B------:R3:W-:Y:S01]  /*421d0*/  @P3 STG.E.U16 desc[UR60][R24.64], R27 ;  /* 0x0000001b18003986 */ /* 0x0007e2000c10153c */
[----:B------:R-:W-:Y:S01]  /*421e0*/  ISETP.LT.AND P3, PT, R23, R36, !P2 ;  /* 0x000000241700720c */ /* 0x000fe20005761270 */
[----:B--2---:R-:W-:-:S05]  /*421f0*/  IMAD.IADD R29, R31, 0x1, R2 ;  /* 0x000000011f1d7824 */ /* 0x004fca00078e0202 */
[----:B------:R-:W2:Y:S01]  /*42200*/  LDC R39, c[0x0][0x228] ;  /* 0x00008a00ff277b82 */ /* 0x000ea20000000800 */
[----:B------:R-:W-:Y:S01]  /*42210*/  IMAD.IADD R31, R29, 0x1, R0 ;  /* 0x000000011d1f7824 */ /* 0x000fe200078e0200 */
[----:B------:R-:W-:-:S06]  /*42220*/  PRMT R36, R58, 0x7632, R36 ;  /* 0x000076323a247816 */ /* 0x000fcc0000000024 */
[----:B------:R-:W2:Y:S01]  /*42230*/  LDC R2, c[0x0][0x248] ;  /* 0x00009200ff027b82 */ /* 0x000ea20000000800 */
[----:B---3--:R-:W-:-:S07]  /*42240*/  IMAD.WIDE R26, R29, 0x2, R20 ;  /* 0x000000021d1a7825 */ /* 0x008fce00078e0214 */
[----:B------:R-:W3:Y:S01]  /*42250*/  LDC R37, c[0x0][0x228] ;  /* 0x00008a00ff257b82 */ /* 0x000ee20000000800 */
[----:B------:R-:W-:Y:S01]  /*42260*/  IMAD.WIDE R28, R29, 0x2, R158 ;  /* 0x000000021d1c7825 */ /* 0x000fe200078e029e */
[----:B------:R-:W-:Y:S03]  /*42270*/  @P5 STG.E.U16 desc[UR60][R26.64], R58 ;  /* 0x0000003a1a005986 */ /* 0x000fe6000c10153c */
[----:B------:R-:W-:-:S03]  /*42280*/  VIADD R35, R3, 0x46 ;  /* 0x0000004603237836 */ /* 0x000fc60000000000 */
[----:B------:R-:W3:Y:S01]  /*42290*/  LDC R41, c[0x0][0x228] ;  /* 0x00008a00ff297b82 */ /* 0x000ee20000000800 */
[----:B------:R-:W-:Y:S01]  /*422a0*/  IMAD.WIDE R24, R31, 0x2, R20 ;  /* 0x000000021f187825 */ /* 0x000fe200078e0214 */
[----:B------:R2:W-:Y:S01]  /*422b0*/  @P1 STG.E.U16 desc[UR60][R28.64], R36 ;  /* 0x000000241c001986 */ /* 0x0005e2000c10153c */
[----:B------:R-:W-:Y:S02]  /*422c0*/  IADD3 R0, R3, 0x47, RZ ;  /* 0x0000004703007810 */ /* 0x000fe40007ffe0ff */
[----:B0-----:R-:W-:-:S03]  /*422d0*/  ISETP.GE.AND P1, PT, R35, R32, PT ;  /* 0x000000202300720c */ /* 0x001fc60003f26270 */
[----:B------:R-:W0:Y:S01]  /*422e0*/  LDC R30, c[0x0][0x248] ;  /* 0x00009200ff1e7b82 */ /* 0x000e220000000800 */
[----:B------:R3:W-:Y:S01]  /*422f0*/  @P3 STG.E.U16 desc[UR60][R24.64], R90 ;  /* 0x0000005a18003986 */ /* 0x0007e2000c10153c */
[----:B------:R-:W-:Y:S02]  /*42300*/  ISETP.GE.AND P3, PT, R0, R33, PT ;  /* 0x000000210000720c */ /* 0x000fe40003f66270 */
[----:B----4-:R-:W-:-:S04]  /*42310*/  ISETP.LT.AND P6, PT, R23, R34, !P1 ;  /* 0x000000221700720c */ /* 0x010fc80004fc1270 */
[----:B------:R-:W4:Y:S01]  /*42320*/  LDC R34, c[0x0][0x22c] ;  /* 0x00008b00ff227b82 */ /* 0x000f220000000800 */
[----:B-1----:R-:W-:Y:S02]  /*42330*/  ISETP.LT.AND P5, PT, R23, R38, !P3 ;  /* 0x000000261700720c */ /* 0x002fe40005fa1270 */
[----:B--2---:R-:W-:-:S05]  /*42340*/  ISETP.LT.AND P1, PT, R156, R39, !P1 ;  /* 0x000000279c00720c */ /* 0x004fca0004f21270 */
[----:B------:R-:W1:Y:S01]  /*42350*/  LDC R0, c[0x0][0x248] ;  /* 0x00009200ff007b82 */ /* 0x000e620000000800 */
[----:B------:R-:W-:Y:S01]  /*42360*/  IMAD.IADD R29, R31, 0x1, R2 ;  /* 0x000000011f1d7824 */ /* 0x000fe200078e0202 */
[----:B---3--:R-:W-:-:S06]  /*42370*/  ISETP.LT.AND P2, PT, R156, R37, !P2 ;  /* 0x000000259c00720c */ /* 0x008fcc0005741270 */
[----:B------:R-:W2:Y:S08]  /*42380*/  LDC R38, c[0x0][0x228] ;  /* 0x00008a00ff267b82 */ /* 0x000eb00000000800 */
[----:B------:R-:W3:Y:S01]  /*42390*/  LDC R39, c[0x0][0x228] ;  /* 0x00008a00ff277b82 */ /* 0x000ee20000000800 */
[----:B------:R-:W-:-:S07]  /*423a0*/  ISETP.LT.AND P3, PT, R156, R41, !P3 ;  /* 0x000000299c00720c */ /* 0x000fce0005f61270 */
[----:B------:R-:W3:Y:S01]  /*423b0*/  LDC R2, c[0x0][0x248] ;  /* 0x00009200ff027b82 */ /* 0x000ee20000000800 */
[----:B------:R-:W-:Y:S01]  /*423c0*/  PRMT R33, R90, 0x7632, R33 ;  /* 0x000076325a217816 */ /* 0x000fe20000000021 */
[----:B------:R-:W-:-:S06]  /*423d0*/  IMAD.WIDE R24, R31, 0x2, R158 ;  /* 0x000000021f187825 */ /* 0x000fcc00078e029e */
[----:B------:R-:W3:Y:S01]  /*423e0*/  LDC R36, c[0x0][0x22c] ;  /* 0x00008b00ff247b82 */ /* 0x000ee20000000800 */
[----:B0-----:R-:W-:Y:S01]  /*423f0*/  IMAD.IADD R35, R29, 0x1, R30 ;  /* 0x000000011d237824 */ /* 0x001fe200078e021e */
[----:B------:R-:W-:Y:S01]  /*42400*/  PRMT R44, R59, 0x7632, R44 ;  /* 0x000076323b2c7816 */ /* 0x000fe2000000002c */
[----:B------:R-:W-:-:S05]  /*42410*/  IMAD.WIDE R26, R29, 0x2, R20 ;  /* 0x000000021d1a7825 */ /* 0x000fca00078e0214 */
[----:B------:R-:W0:Y:S01]  /*42420*/  LDC R40, c[0x0][0x228] ;  /* 0x00008a00ff287b82 */ /* 0x000e220000000800 */
[----:B------:R-:W-:Y:S01]  /*42430*/  IMAD.WIDE R28, R29, 0x2, R158 ;  /* 0x000000021d1c7825 */ /* 0x000fe200078e029e */
[----:B------:R4:W-:Y:S03]  /*42440*/  @P2 STG.E.U16 desc[UR60][R24.64], R33 ;  /* 0x0000002118002986 */ /* 0x0009e6000c10153c */
[----:B------:R-:W-:-:S03]  /*42450*/  VIADD R43, R3, 0x48 ;  /* 0x00000048032b7836 */ /* 0x000fc60000000000 */
[----:B------:R-:W0:Y:S01]  /*42460*/  LDC R37, c[0x0][0x22c] ;  /* 0x00008b00ff257b82 */ /* 0x000e220000000800 */
[----:B------:R-:W-:Y:S01]  /*42470*/  IMAD.WIDE R30, R35, 0x2, R20 ;  /* 0x00000002231e7825 */ /* 0x000fe200078e0214 */
[----:B------:R1:W-:Y:S06]  /*42480*/  @P6 STG.E.U16 desc[UR60][R26.64], R59 ;  /* 0x0000003b1a006986 */ /* 0x0003ec000c10153c */
[----:B------:R-:W0:Y:S01]  /*42490*/  LDC R41, c[0x0][0x228] ;  /* 0x00008a00ff297b82 */ /* 0x000e220000000800 */
[----:B------:R-:W-:Y:S01]  /*424a0*/  @P1 STG.E.U16 desc[UR60][R28.64], R44 ;  /* 0x0000002c1c001986 */ /* 0x000fe2000c10153c */
[----:B----4-:R-:W-:Y:S01]  /*424b0*/  PRMT R25, R91, 0x7632, R25 ;  /* 0x000076325b197816 */ /* 0x010fe20000000019 */
[----:B------:R-:W-:Y:S01]  /*424c0*/  IMAD.WIDE R32, R35, 0x2, R158 ;  /* 0x0000000223207825 */ /* 0x000fe200078e029e */
[----:B------:R-:W-:Y:S01]  /*424d0*/  ISETP.GE.AND P1, PT, R43, R34, PT ;  /* 0x000000222b00720c */ /* 0x000fe20003f26270 */
[----:B------:R4:W-:Y:S02]  /*424e0*/  @P5 STG.E.U16 desc[UR60][R30.64], R91 ;  /* 0x0000005b1e005986 */ /* 0x0009e4000c10153c */
[----:B-1----:R-:W-:Y:S01]  /*424f0*/  IMAD.IADD R27, R35, 0x1, R0 ;  /* 0x00000001231b7824 */ /* 0x002fe200078e0200 */
[----:B------:R-:W1:Y:S01]  /*42500*/  LDC R42, c[0x0][0x228] ;  /* 0x00008a00ff2a7b82 */ /* 0x000e620000000800 */
[----:B------:R4:W-:Y:S01]  /*42510*/  @P3 STG.E.U16 desc[UR60][R32.64], R25 ;  /* 0x0000001920003986 */ /* 0x0009e2000c10153c */
[----:B--2---:R-:W-:Y:S01]  /*42520*/  ISETP.LT.AND P5, PT, R23, R38, !P1 ;  /* 0x000000261700720c */ /* 0x004fe20004fa1270 */
[----:B------:R-:W-:Y:S01]  /*42530*/  VIADD R45, R3, 0x49 ;  /* 0x00000049032d7836 */ /* 0x000fe20000000000 */
[----:B---3--:R-:W-:-:S04]  /*42540*/  ISETP.LT.AND P3, PT, R156, R39, !P1 ;  /* 0x000000279c00720c */ /* 0x008fc80004f61270 */
[----:B------:R-:W2:Y:S01]  /*42550*/  LDC R35, c[0x0][0x228] ;  /* 0x00008a00ff237b82 */ /* 0x000ea20000000800 */
[----:B----4-:R-:W-:Y:S01]  /*42560*/  IMAD.IADD R31, R27, 0x1, R2 ;  /* 0x000000011b1f7824 */ /* 0x010fe200078e0202 */
[----:B------:R-:W-:-:S06]  /*42570*/  ISETP.GE.AND P2, PT, R45, R36, PT ;  /* 0x000000242d00720c */ /* 0x000fcc0003f46270 */
[----:B------:R-:W3:Y:S01]  /*42580*/  LDC R0, c[0x0][0x248] ;  /* 0x00009200ff007b82 */ /* 0x000ee20000000800 */
[----:B------:R-:W-:-:S07]  /*42590*/  IMAD.WIDE R24, R27, 0x2, R20 ;  /* 0x000000021b187825 */ /* 0x000fce00078e0214 */
[----:B------:R-:W4:Y:S01]  /*425a0*/  LDC R30, c[0x0][0x22c] ;  /* 0x00008b00ff1e7b82 */ /* 0x000f220000000800 */
[----:B------:R-:W-:Y:S01]  /*425b0*/  IMAD.WIDE R26, R27, 0x2, R158 ;  /* 0x000000021b1a7825 */ /* 0x000fe200078e029e */
[----:B------:R-:W-:-:S06]  /*425c0*/  PRMT R38, R60, 0x7632, R38 ;  /* 0x000076323c267816 */ /* 0x000fcc0000000026 */
[----:B------:R-:W3:Y:S01]  /*425d0*/  LDC R34, c[0x0][0x228] ;  /* 0x00008a00ff227b82 */ /* 0x000ee20000000800 */
[----:B------:R-:W-:Y:S01]  /*425e0*/  VIADD R36, R3, 0x4a ;  /* 0x0000004a03247836 */ /* 0x000fe20000000000 */
[----:B0-----:R-:W-:-:S06]  /*425f0*/  ISETP.LT.AND P6, PT, R23, R40, !P2 ;  /* 0x000000281700720c */ /* 0x001fcc00057c1270 */
[----:B------:R-:W0:Y:S01]  /*42600*/  LDC R2, c[0x0][0x248] ;  /* 0x00009200ff027b82 */ /* 0x000e220000000800 */
[----:B------:R2:W-:Y:S01]  /*42610*/  @P5 STG.E.U16 desc[UR60][R24.64], R60 ;  /* 0x0000003c18005986 */ /* 0x0005e2000c10153c */
[----:B------:R-:W-:-:S03]  /*42620*/  ISETP.GE.AND P1, PT, R36, R37, PT ;  /* 0x000000252400720c */ /* 0x000fc60003f26270 */
[----:B------:R2:W-:Y:S03]  /*42630*/  @P3 STG.E.U16 desc[UR60][R26.64], R38 ;  /* 0x000000261a003986 */ /* 0x0005e6000c10153c */
[----:B------:R-:W0:Y:S01]  /*42640*/  LDC R32, c[0x0][0x22c] ;  /* 0x00008b00ff207b82 */ /* 0x000e220000000800 */
[----:B------:R-:W-:Y:S01]  /*42650*/  ISETP.LT.AND P3, PT, R156, R41, !P2 ;  /* 0x000000299c00720c */ /* 0x000fe20005761270 */
[----:B------:R-:W-:Y:S01]  /*42660*/  IMAD.WIDE R28, R31, 0x2, R20 ;  /* 0x000000021f1c7825 */ /* 0x000fe200078e0214 */
[----:B-1----:R-:W-:-:S05]  /*42670*/  ISETP.LT.AND P5, PT, R23, R42, !P1 ;  /* 0x0000002a1700720c */ /* 0x002fca0004fa1270 */
[----:B------:R-:W1:Y:S01]  /*42680*/  LDC R36, c[0x0][0x228] ;  /* 0x00008a00ff247b82 */ /* 0x000e620000000800 */
[----:B------:R-:W-:Y:S01]  /*42690*/  VIADD R43, R3, 0x4b ;  /* 0x0000004b032b7836 */ /* 0x000fe20000000000 */
[----:B--2---:R-:W-:Y:S01]  /*426a0*/  ISETP.LT.AND P1, PT, R156, R35, !P1 ;  /* 0x000000239c00720c */ /* 0x004fe20004f21270 */
[----:B------:R-:W-:Y:S01]  /*426b0*/  IMAD.WIDE R24, R31, 0x2, R158 ;  /* 0x000000021f187825 */ /* 0x000fe200078e029e */
[----:B------:R-:W-:-:S04]  /*426c0*/  PRMT R27, R84, 0x7632, R27 ;  /* 0x00007632541b7816 */ /* 0x000fc8000000001b */
[----:B------:R-:W2:Y:S01]  /*426d0*/  LDC R33, c[0x0][0x22c] ;  /* 0x00008b00ff217b82 */ /* 0x000ea20000000800 */
[----:B------:R3:W-:Y:S01]  /*426e0*/  @P6 STG.E.U16 desc[UR60][R28.64], R84 ;  /* 0x000000541c006986 */ /* 0x0007e2000c10153c */
[----:B----4-:R-:W-:-:S06]  /*426f0*/  ISETP.GE.AND P2, PT, R43, R30, PT ;  /* 0x0000001e2b00720c */ /* 0x010fcc0003f46270 */
[----:B------:R-:W4:Y:S01]  /*42700*/  LDC R37, c[0x0][0x228] ;  /* 0x00008a00ff257b82 */ /* 0x000f220000000800 */
[----:B------:R0:W-:Y:S01]  /*42710*/  @P3 STG.E.U16 desc[UR60][R24.64], R27 ;  /* 0x0000001b18003986 */ /* 0x0001e2000c10153c */
[----:B---3--:R-:W-:-:S06]  /*42720*/  IMAD.IADD R29, R31, 0x1, R0 ;  /* 0x000000011f1d7824 */ /* 0x008fcc00078e0200 */
[----:B------:R-:W3:Y:S01]  /*42730*/  LDC R38, c[0x0][0x228] ;  /* 0x00008a00ff267b82 */ /* 0x000ee20000000800 */
[----:B------:R-:W-:Y:S01]  /*42740*/  ISETP.LT.AND P3, PT, R23, R34, !P2 ;  /* 0x000000221700720c */ /* 0x000fe20005761270 */
[----:B0-----:R-:W-:Y:S01]  /*42750*/  IMAD.IADD R31, R29, 0x1, R2 ;  /* 0x000000011d1f7824 */ /* 0x001fe200078e0202 */
[----:B------:R-:W-:Y:S01]  /*42760*/  PRMT R34, R61, 0x7632, R34 ;  /* 0x000076323d227816 */ /* 0x000fe20000000022 */
[----:B------:R-:W-:-:S04]  /*42770*/  IMAD.WIDE R26, R29, 0x2, R20 ;  /* 0x000000021d1a7825 */ /* 0x000fc800078e0214 */
[----:B------:R-:W0:Y:S01]  /*42780*/  LDC R39, c[0x0][0x228] ;  /* 0x00008a00ff277b82 */ /* 0x000e220000000800 */
[----:B------:R-:W-:Y:S01]  /*42790*/  IMAD.WIDE R28, R29, 0x2, R158 ;  /* 0x000000021d1c7825 */ /* 0x000fe200078e029e */
[----:B------:R-:W-:Y:S03]  /*427a0*/  @P5 STG.E.U16 desc[UR60][R26.64], R61 ;  /* 0x0000003d1a005986 */ /* 0x000fe6000c10153c */
[----:B------:R-:W-:-:S03]  /*427b0*/  VIADD R35, R3, 0x4c ;  /* 0x0000004c03237836 */ /* 0x000fc60000000000 */
[----:B------:R-:W0:Y:S01]  /*427c0*/  LDC R0, c[0x0][0x248] ;  /* 0x00009200ff007b82 */ /* 0x000e220000000800 */
[----:B------:R0:W-:Y:S01]  /*427d0*/  @P1 STG.E.U16 desc[UR60][R28.64], R34 ;  /* 0x000000221c001986 */ /* 0x0001e2000c10153c */
[----:B------:R-:W-:Y:S01]  /*427e0*/  ISETP.GE.AND P1, PT, R35, R32, PT ;  /* 0x000000202300720c */ /* 0x000fe20003f26270 */
[----:B------:R-:W-:-:S05]  /*427f0*/  IMAD.WIDE R24, R31, 0x2, R20 ;  /* 0x000000021f187825 */ /* 0x000fca00078e0214 */
[----:B------:R-:W0:Y:S01]  /*42800*/  LDC R41, c[0x0][0x228] ;  /* 0x00008a00ff297b82 */ /* 0x000e220000000800 */
[----:B------:R-:W-:Y:S01]  /*42810*/  VIADD R30, R3, 0x4d ;  /* 0x0000004d031e7836 */ /* 0x000fe20000000000 */
[----:B-1----:R-:W-:-:S06]  /*42820*/  ISETP.LT.AND P6, PT, R23, R36, !P1 ;  /* 0x000000241700720c */ /* 0x002fcc0004fc1270 */
[----:B------:R-:W1:Y:S01]  /*42830*/  LDC R2, c[0x0][0x248] ;  /* 0x00009200ff027b82 */ /* 0x000e620000000800 */
[----:B------:R0:W-:Y:S01]  /*42840*/  @P3 STG.E.U16 desc[UR60][R24.64], R85 ;  /* 0x0000005518003986 */ /* 0x0001e2000c10153c */
[----:B--2---:R-:W-:-:S06]  /*42850*/  ISETP.GE.AND P3, PT, R30, R33, PT ;  /* 0x000000211e00720c */ /* 0x004fcc0003f66270 */
[----:B------:R-:W2:Y:S01]  /*42860*/  LDC R36, c[0x0][0x22c] ;  /* 0x00008b00ff247b82 */ /* 0x000ea20000000800 */
[C---:B----4-:R-:W-:Y:S02]  /*42870*/  ISETP.LT.AND P2, PT, R156.reuse, R37, !P2 ;  /* 0x000000259c00720c */ /* 0x050fe40005741270 */
[----:B---3--:R-:W-:Y:S02]  /*42880*/  ISETP.LT.AND P5, PT, R23, R38, !P3 ;  /* 0x000000261700720c */ /* 0x008fe40005fa1270 */
[----:B0-----:R-:W-:-:S03]  /*42890*/  ISETP.LT.AND P1, PT, R156, R39, !P1 ;  /* 0x000000279c00720c */ /* 0x001fc60004f21270 */
[----:B------:R-:W0:Y:S01]  /*428a0*/  LDC R34, c[0x0][0x248] ;  /* 0x00009200ff227b82 */ /* 0x000e220000000800 */
[----:B------:R-:W-:-:S07]  /*428b0*/  IMAD.IADD R29, R31, 0x1, R0 ;  /* 0x000000011f1d7824 */ /* 0x000fce00078e0200 */
[----:B------:R-:W3:Y:S08]  /*428c0*/  LDC R37, c[0x0][0x22c] ;  /* 0x00008b00ff257b82 */ /* 0x000ef00000000800 */
[----:B------:R-:W4:Y:S01]  /*428d0*/  LDC R38, c[0x0][0x228] ;  /* 0x00008a00ff267b82 */ /* 0x000f220000000800 */
[----:B------:R-:W-:Y:S01]  /*428e0*/  PRMT R33, R85, 0x7632, R33 ;  /* 0x0000763255217816 */ /* 0x000fe20000000021 */
[----:B------:R-:W-:-:S06]  /*428f0*/  IMAD.WIDE R24, R31, 0x2, R158 ;  /* 0x000000021f187825 */ /* 0x000fcc00078e029e */
[----:B------:R-:W3:Y:S01]  /*42900*/  LDC R40, c[0x0][0x228] ;  /* 0x00008a00ff287b82 */ /* 0x000ee20000000800 */
[----:B------:R-:W-:Y:S01]  /*42910*/  ISETP.LT.AND P3, PT, R156, R41, !P3 ;  /* 0x000000299c00720c */ /* 0x000fe20005f61270 */
[----:B------:R-:W-:Y:S01]  /*42920*/  IMAD.WIDE R26, R29, 0x2, R20 ;  /* 0x000000021d1a7825 */ /* 0x000fe200078e0214 */
[----:B------:R-:W-:-:S03]  /*42930*/  PRMT R42, R62, 0x7632, R42 ;  /* 0x000076323e2a7816 */ /* 0x000fc6000000002a */
[C---:B-1----:R-:W-:Y:S02]  /*42940*/  IMAD.IADD R35, R29.reuse, 0x1, R2 ;  /* 0x000000011d237824 */ /* 0x042fe400078e0202 */
[----:B------:R-:W1:Y:S01]  /*42950*/  LDC R0, c[0x0][0x248] ;  /* 0x00009200ff007b82 */ /* 0x000e620000000800 */
[----:B------:R-:W-:Y:S01]  /*42960*/  IMAD.WIDE R28, R29, 0x2, R158 ;  /* 0x000000021d1c7825 */ /* 0x000fe200078e029e */
[----:B------:R-:W-:Y:S03]  /*42970*/  @P2 STG.E.U16 desc[UR60][R24.64], R33 ;  /* 0x0000002118002986 */ /* 0x000fe6000c10153c */
[----:B------:R-:W-:-:S03]  /*42980*/  VIADD R43, R3, 0x4e ;  /* 0x0000004e032b7836 */ /* 0x000fc60000000000 */
[----:B------:R-:W1:Y:S01]  /*42990*/  LDC R39, c[0x0][0x228] ;  /* 0x00008a00ff277b82 */ /* 0x000e620000000800 */
[----:B------:R0:W-:Y:S07]  /*429a0*/  @P6 STG.E.U16 desc[UR60][R26.64], R62 ;  /* 0x0000003e1a006986 */ /* 0x0001ee000c10153c */
[----:B------:R-:W1:Y:S01]  /*429b0*/  LDC R41, c[0x0][0x228] ;  /* 0x00008a00ff297b82 */ /* 0x000e620000000800 */
[----:B------:R-:W-:Y:S01]  /*429c0*/  @P1 STG.E.U16 desc[UR60][R28.64], R42 ;  /* 0x0000002a1c001986 */ /* 0x000fe2000c10153c */
[----:B--2---:R-:W-:Y:S01]  /*429d0*/  ISETP.GE.AND P1, PT, R43, R36, PT ;  /* 0x000000242b00720c */ /* 0x004fe20003f26270 */
[----:B------:R-:W-:-:S04]  /*429e0*/  IMAD.WIDE R30, R35, 0x2, R20 ;  /* 0x00000002231e7825 */ /* 0x000fc800078e0214 */
[----:B------:R-:W-:Y:S01]  /*429f0*/  VIADD R2, R3, 0x4f ;  /* 0x0000004f03027836 */ /* 0x000fe20000000000 */
[----:B------:R-:W2:Y:S01]  /*42a00*/  LDC R36, c[0x0][0x22c] ;  /* 0x00008b00ff247b82 */ /* 0x000ea20000000800 */
[----:B------:R-:W-:Y:S01]  /*42a10*/  @P5 STG.E.U16 desc[UR60][R30.64], R86 ;  /* 0x000000561e005986 */ /* 0x000fe2000c10153c */
[----:B0-----:R-:W-:Y:S01]  /*42a20*/  IMAD.IADD R27, R35, 0x1, R34 ;  /* 0x00000001231b7824 */ /* 0x001fe200078e0222 */
[----:B----4-:R-:W-:Y:S02]  /*42a30*/  ISETP.LT.AND P5, PT, R23, R38, !P1 ;  /* 0x000000261700720c */ /* 0x010fe40004fa1270 */
[----:B---3--:R-:W-:Y:S01]  /*42a40*/  ISETP.GE.AND P2, PT, R2, R37, PT ;  /* 0x000000250200720c */ /* 0x008fe20003f46270 */
[----:B------:R-:W-:Y:S01]  /*42a50*/  IMAD.WIDE R32, R35, 0x2, R158 ;  /* 0x0000000223207825 */ /* 0x000fe200078e029e */
[----:B------:R-:W-:Y:S01]  /*42a60*/  PRMT R25, R86, 0x7632, R25 ;  /* 0x0000763256197816 */ /* 0x000fe20000000019 */
[----:B------:R-:W0:Y:S01]  /*42a70*/  LDC R34, c[0x0][0x22c] ;  /* 0x00008b00ff227b82 */ /* 0x000e220000000800 */
[----:B------:R-:W-:-:S07]  /*42a80*/  ISETP.LT.AND P6, PT, R23, R40, !P2 ;  /* 0x000000281700720c */ /* 0x000fce00057c1270 */
[----:B------:R-:W3:Y:S01]  /*42a90*/  LDC R38, c[0x0][0x228] ;  /* 0x00008a00ff267b82 */ /* 0x000ee20000000800 */
[----:B------:R4:W-:Y:S07]  /*42aa0*/  @P3 STG.E.U16 desc[UR60][R32.64], R25 ;  /* 0x0000001920003986 */ /* 0x0009ee000c10153c */
[----:B------:R-:W3:Y:S01]  /*42ab0*/  LDC R2, c[0x0][0x248] ;  /* 0x00009200ff027b82 */ /* 0x000ee20000000800 */
[----:B-1----:R-:W-:-:S07]  /*42ac0*/  ISETP.LT.AND P1, PT, R156, R39, !P1 ;  /* 0x000000279c00720c */ /* 0x002fce0004f21270 */
[----:B------:R-:W1:Y:S01]  /*42ad0*/  LDC R37, c[0x0][0x228] ;  /* 0x00008a00ff257b82 */ /* 0x000e620000000800 */
[----:B----4-:R-:W-:Y:S01]  /*42ae0*/  IMAD.IADD R33, R27, 0x1, R0 ;  /* 0x000000011b217824 */ /* 0x010fe200078e0200 */
[----:B------:R-:W-:-:S06]  /*42af0*/  ISETP.LT.AND P3, PT, R156, R41, !P2 ;  /* 0x000000299c00720c */ /* 0x000fcc0005761270 */
[----:B------:R-:W4:Y:S01]  /*42b00*/  LDC R40, c[0x0][0x228] ;  /* 0x00008a00ff287b82 */ /* 0x000f220000000800 */
[----:B------:R-:W-:-:S07]  /*42b10*/  IMAD.WIDE R24, R27, 0x2, R20 ;  /* 0x000000021b187825 */ /* 0x000fce00078e0214 */
[----:B------:R-:W4:Y:S01]  /*42b20*/  LDC R0, c[0x0][0x248] ;  /* 0x00009200ff007b82 */ /* 0x000f220000000800 */
[----:B------:R-:W-:Y:S01]  /*42b30*/  VIADD R31, R3, 0x50 ;  /* 0x00000050031f7836 */ /* 0x000fe20000000000 */
[----:B------:R-:W-:Y:S01]  /*42b40*/  PRMT R42, R63, 0x7632, R42 ;  /* 0x000076323f2a7816 */ /* 0x000fe2000000002a */
[----:B------:R-:W-:Y:S01]  /*42b50*/  IMAD.WIDE R26, R27, 0x2, R158 ;  /* 0x000000021b1a7825 */ /* 0x000fe200078e029e */
[----:B------:R0:W-:Y:S04]  /*42b60*/  @P5 STG.E.U16 desc[UR60][R24.64], R63 ;  /* 0x0000003f18005986 */ /* 0x0001e8000c10153c */
[----:B------:R-:W4:Y:S01]  /*42b70*/  LDC R32, c[0x0][0x22c] ;  /* 0x00008b00ff207b82 */ /* 0x000f220000000800 */
[----:B------:R-:W-:Y:S01]  /*42b80*/  IMAD.WIDE R28, R33, 0x2, R20 ;  /* 0x00000002211c7825 */ /* 0x000fe200078e0214 */
[----:B--2---:R-:W-:-:S03]  /*42b90*/  ISETP.GE.AND P2, PT, R31, R36, PT ;  /* 0x000000241f00720c */ /* 0x004fc60003f46270 */
[----:B------:R-:W-:Y:S01]  /*42ba0*/  IMAD.WIDE R30, R33, 0x2, R158 ;  /* 0x00000002211e7825 */ /* 0x000fe200078e029e */
[----:B0-----:R-:W-:Y:S02]  /*42bb0*/  PRMT R25, R87, 0x7632, R25 ;  /* 0x0000763257197816 */ /* 0x001fe40000000019 */
[----:B------:R-:W0:Y:S01]  /*42bc0*/  LDC R36, c[0x0][0x228] ;  /* 0x00008a00ff247b82 */ /* 0x000e220000000800 */
[----:B------:R-:W-:Y:S01]  /*42bd0*/  VIADD R41, R3, 0x51 ;  /* 0x0000005103297836 */ /* 0x000fe20000000000 */
[----:B------:R2:W-:Y:S06]  /*42be0*/  @P1 STG.E.U16 desc[UR60][R26.64], R42 ;  /* 0x0000002a1a001986 */ /* 0x0005ec000c10153c */
[----:B------:R-:W0:Y:S01]  /*42bf0*/  LDC R35, c[0x0][0x22c] ;  /* 0x00008b00ff237b82 */ /* 0x000e220000000800 */
[----:B------:R-:W-:Y:S01]  /*42c00*/  @P6 STG.E.U16 desc[UR60][R28.64], R87 ;  /* 0x000000571c006986 */ /* 0x000fe2000c10153c */
[----:B------:R-:W-:-:S03]  /*42c10*/  ISETP.GE.AND P1, PT, R41, R34, PT ;  /* 0x000000222900720c */ /* 0x000fc60003f26270 */
[----:B------:R4:W-:Y:S03]  /*42c20*/  @P3 STG.E.U16 desc[UR60][R30.64], R25 ;  /* 0x000000191e003986 */ /* 0x0009e6000c10153c */
[----:B------:R-:W0:Y:S01]  /*42c30*/  LDC R39, c[0x0][0x228] ;  /* 0x00008a00ff277b82 */ /* 0x000e220000000800 */
[----:B---3--:R-:W-:Y:S01]  /*42c40*/  ISETP.LT.AND P3, PT, R23, R38, !P2 ;  /* 0x000000261700720c */ /* 0x008fe20005761270 */
[----:B--2---:R-:W-:Y:S01]  /*42c50*/  IMAD.IADD R27, R33, 0x1, R2 ;  /* 0x00000001211b7824 */ /* 0x004fe200078e0202 */
[----:B-1----:R-:W-:Y:S02]  /*42c60*/  ISETP.LT.AND P2, PT, R156, R37, !P2 ;  /* 0x000000259c00720c */ /* 0x002fe40005741270 */
[----:B----4-:R-:W-:-:S03]  /*42c70*/  ISETP.LT.AND P5, PT, R23, R40, !P1 ;  /* 0x000000281700720c */ /* 0x010fc60004fa1270 */
[----:B------:R-:W1:Y:S01]  /*42c80*/  LDC R2, c[0x0][0x248] ;  /* 0x00009200ff027b82 */ /* 0x000e620000000800 */
[----:B------:R-:W-:-:S07]  /*42c90*/  IMAD.WIDE R24, R27, 0x2, R20 ;  /* 0x000000021b187825 */ /* 0x000fce00078e0214 */
[----:B------:R-:W2:Y:S01]  /*42ca0*/  LDC R37, c[0x0][0x228] ;  /* 0x00008a00ff257b82 */ /* 0x000ea20000000800 */
[----:B------:R-:W-:Y:S02]  /*42cb0*/  IMAD.IADD R33, R27, 0x1, R0 ;  /* 0x000000011b217824 */ /* 0x000fe400078e0200 */
[----:B------:R-:W-:-:S05]  /*42cc0*/  VIADD R31, R3, 0x52 ;  /* 0x00000052031f7836 */ /* 0x000fca0000000000 */
[----:B------:R-:W3:Y:S01]  /*42cd0*/  LDC R38, c[0x0][0x228] ;  /* 0x00008a00ff267b82 */ /* 0x000ee20000000800 */
[----:B------:R-:W-:Y:S01]  /*42ce0*/  IMAD.WIDE R26, R27, 0x2, R158 ;  /* 0x000000021b1a7825 */ /* 0x000fe200078e029e */
[----:B------:R-:W-:Y:S01]  /*42cf0*/  PRMT R40, R64, 0x7632, R40 ;  /* 0x0000763240287816 */ /* 0x000fe20000000028 */
[----:B------:R-:W-:Y:S02]  /*42d00*/  @P3 STG.E.U16 desc[UR60][R24.64], R64 ;  /* 0x0000004018003986 */ /* 0x000fe4000c10153c */
[----:B------:R-:W-:-:S03]  /*42d10*/  IMAD.WIDE R28, R33, 0x2, R20 ;  /* 0x00000002211c7825 */ /* 0x000fc600078e0214 */
[----:B------:R-:W4:Y:S01]  /*42d20*/  LDC R0, c[0x0][0x248] ;  /* 0x00009200ff007b82 */ /* 0x000f220000000800 */
[----:B------:R-:W-:Y:S01]  /*42d30*/  VIADD R30, R3, 0x53 ;  /* 0x00000053031e7836 */ /* 0x000fe20000000000 */
[----:B------:R-:W-:Y:S01]  /*42d40*/  ISETP.GE.AND P3, PT, R31, R32, PT ;  /* 0x000000201f00720c */ /* 0x000fe20003f66270 */
[----:B------:R-:W-:Y:S05]  /*42d50*/  @P2 STG.E.U16 desc[UR60][R26.64], R40 ;  /* 0x000000281a002986 */ /* 0x000fea000c10153c */
[----:B------:R-:W4:Y:S01]  /*42d60*/  LDC R34, c[0x0][0x22c] ;  /* 0x00008b00ff227b82 */ /* 0x000f220000000800 */
[----:B------:R1:W-:Y:S01]  /*42d70*/  @P5 STG.E.U16 desc[UR60][R28.64], R80 ;  /* 0x000000501c005986 */ /* 0x0003e2000c10153c */
[----:B0-----:R-:W-:-:S02]  /*42d80*/  ISETP.LT.AND P5, PT, R23, R36, !P3 ;  /* 0x000000241700720c */ /* 0x001fc40005fa1270 */
[----:B------:R-:W-:Y:S02]  /*42d90*/  ISETP.GE.AND P2, PT, R30, R35, PT ;  /* 0x000000231e00720c */ /* 0x000fe40003f46270 */
[C---:B------:R-:W-:Y:S02]  /*42da0*/  ISETP.LT.AND P1, PT, R156.reuse, R39, !P1 ;  /* 0x000000279c00720c */ /* 0x040fe40004f21270 */
[----:B------:R-:W0:Y:S08]  /*42db0*/  LDC R35, c[0x0][0x22c] ;  /* 0x00008b00ff237b82 */ /* 0x000e300000000800 */
[----:B------:R-:W0:Y:S01]  /*42dc0*/  LDC R36, c[0x0][0x228] ;  /* 0x00008a00ff247b82 */ /* 0x000e220000000800 */
[----:B-1----:R-:W-:Y:S01]  /*42dd0*/  IMAD.IADD R29, R33, 0x1, R2 ;  /* 0x00000001211d7824 */ /* 0x002fe200078e0202 */
[----:B--2---:R-:W-:-:S06]  /*42de0*/  ISETP.LT.AND P6, PT, R156, R37, !P3 ;  /* 0x000000259c00720c */ /* 0x004fcc0005fc1270 */
[----:B------:R-:W1:Y:S01]  /*42df0*/  LDC R39, c[0x0][0x228] ;  /* 0x00008a00ff277b82 */ /* 0x000e620000000800 */
[----:B------:R-:W-:Y:S01]  /*42e00*/  PRMT R27, R80, 0x7632, R27 ;  /* 0x00007632501b7816 */ /* 0x000fe2000000001b */
[----:B------:R-:W-:-:S06]  /*42e10*/  IMAD.WIDE R24, R33, 0x2, R158 ;  /* 0x0000000221187825 */ /* 0x000fcc00078e029e */
[----:B------:R-:W2:Y:S01]  /*42e20*/  LDC R40, c[0x0][0x228] ;  /* 0x00008a00ff287b82 */ /* 0x000ea20000000800 */
[----:B---3--:R-:W-:-:S07]  /*42e30*/  ISETP.LT.AND P3, PT, R23, R38, !P2 ;  /* 0x000000261700720c */ /* 0x008fce0005761270 */
[----:B------:R-:W3:Y:S01]  /*42e40*/  LDC R41, c[0x0][0x228] ;  /* 0x00008a00ff297b82 */ /* 0x000ee20000000800 */
[----:B------:R-:W-:-:S07]  /*42e50*/  VIADD R37, R3, 0x54 ;  /* 0x0000005403257836 */ /* 0x000fce0000000000 */
[----:B------:R-:W3:Y:S01]  /*42e60*/  LDC R2, c[0x0][0x248] ;  /* 0x00009200ff027b82 */ /* 0x000ee20000000800 */
[----:B----4-:R-:W-:Y:S01]  /*42e70*/  IMAD.IADD R33, R29, 0x1, R0 ;  /* 0x000000011d217824 */ /* 0x010fe200078e0200 */
[----:B------:R4:W-:Y:S06]  /*42e80*/  @P1 STG.E.U16 desc[UR60][R24.64], R27 ;  /* 0x0000001b18001986 */ /* 0x0009ec000c10153c */
[----:B------:R-:W3:Y:S01]  /*42e90*/  LDC R43, c[0x0][0x228] ;  /* 0x00008a00ff2b7b82 */ /* 0x000ee20000000800 */
[----:B------:R-:W-:Y:S01]  /*42ea0*/  ISETP.GE.AND P1, PT, R37, R34, PT ;  /* 0x000000222500720c */ /* 0x000fe20003f26270 */
[----:B------:R-:W-:-:S06]  /*42eb0*/  IMAD.WIDE R30, R33, 0x2, R20 ;  /* 0x00000002211e7825 */ /* 0x000fcc00078e0214 */
[----:B------:R-:W3:Y:S01]  /*42ec0*/  LDC R32, c[0x0][0x248] ;  /* 0x00009200ff207b82 */ /* 0x000ee20000000800 */
[----:B----4-:R-:W-:Y:S01]  /*42ed0*/  IMAD.WIDE R26, R29, 0x2, R20 ;  /* 0x000000021d1a7825 */ /* 0x010fe200078e0214 */
[----:B------:R-:W-:-:S03]  /*42ee0*/  PRMT R25, R65, 0x7632, R25 ;  /* 0x0000763241197816 */ /* 0x000fc60000000019 */
[----:B------:R-:W-:-:S03]  /*42ef0*/  IMAD.WIDE R28, R29, 0x2, R158 ;  /* 0x000000021d1c7825 */ /* 0x000fc600078e029e */
[----:B------:R-:W4:Y:S01]  /*42f00*/  LDC R34, c[0x0][0x22c] ;  /* 0x00008b00ff227b82 */ /* 0x000f220000000800 */
[----:B------:R-:W-:Y:S01]  /*42f10*/  VIADD R0, R3, 0x55 ;  /* 0x0000005503007836 */ /* 0x000fe20000000000 */
[----:B------:R-:W-:Y:S04]  /*42f20*/  @P5 STG.E.U16 desc[UR60][R26.64], R65 ;  /* 0x000000411a005986 */ /* 0x000fe8000c10153c */
[----:B------:R3:W-:Y:S01]  /*42f30*/  @P6 STG.E.U16 desc[UR60][R28.64], R25 ;  /* 0x000000191c006986 */ /* 0x0007e2000c10153c */
[----:B0-----:R-:W-:Y:S01]  /*42f40*/  ISETP.LT.AND P6, PT, R23, R36, !P1 ;  /* 0x000000241700720c */ /* 0x001fe20004fc1270 */
[----:B------:R-:W0:Y:S02]  /*42f50*/  LDC R38, c[0x0][0x228] ;  /* 0x00008a00ff267b82 */ /* 0x000e240000000800 */
[----:B------:R4:W-:Y:S01]  /*42f60*/  @P3 STG.E.U16 desc[UR60][R30.64], R81 ;  /* 0x000000511e003986 */ /* 0x0009e2000c10153c */
[----:B------:R-:W-:-:S02]  /*42f70*/  ISETP.GE.AND P3, PT, R0, R35, PT ;  /* 0x000000230000720c */ /* 0x000fc40003f66270 */
[----:B-1----:R-:W-:-:S03]  /*42f80*/  ISETP.LT.AND P2, PT, R156, R39, !P2 ;  /* 0x000000279c00720c */ /* 0x002fc60005741270 */
[----:B------:R-:W1:Y:S01]  /*42f90*/  LDC R36, c[0x0][0x22c] ;  /* 0x00008b00ff247b82 */ /* 0x000e620000000800 */
[----:B--2---:R-:W-:Y:S02]  /*42fa0*/  ISETP.LT.AND P5, PT, R23, R40, !P3 ;  /* 0x000000281700720c */ /* 0x004fe40005fa1270 */
[----:B---3--:R-:W-:Y:S01]  /*42fb0*/  ISETP.LT.AND P1, PT, R156, R41, !P1 ;  /* 0x000000299c00720c */ /* 0x008fe20004f21270 */
[----:B------:R-:W-:-:S04]  /*42fc0*/  IMAD.IADD R29, R33, 0x1, R2 ;  /* 0x00000001211d7824 */ /* 0x000fc800078e0202 */
[----:B------:R-:W2:Y:S01]  /*42fd0*/  LDC R0, c[0x0][0x248] ;  /* 0x00009200ff007b82 */ /* 0x000ea20000000800 */
[----:B------:R-:W-:-:S07]  /*42fe0*/  ISETP.LT.AND P3, PT, R156, R43, !P3 ;  /* 0x0000002b9c00720c */ /* 0x000fce0005f61270 */
[----:B------:R-:W3:Y:S01]  /*42ff0*/  LDC R39, c[0x0][0x228] ;  /* 0x00008a00ff277b82 */ /* 0x000ee20000000800 */
[----:B------:R-:W-:Y:S01]  /*43000*/  PRMT R42, R81, 0x7632, R42 ;  /* 0x00007632512a7816 */ /* 0x000fe2000000002a */
[----:B------:R-:W-:-:S06]  /*43010*/  IMAD.WIDE R24, R33, 0x2, R158 ;  /* 0x0000000221187825 */ /* 0x000fcc00078e029e */
[----:B------:R-:W3:Y:S01]  /*43020*/  LDC R40, c[0x0][0x228] ;  /* 0x00008a00ff287b82 */ /* 0x000ee20000000800 */
[C---:B------:R-:W-:Y:S01]  /*43030*/  IMAD.IADD R35, R29.reuse, 0x1, R32 ;  /* 0x000000011d237824 */ /* 0x040fe200078e0220 */
[----:B------:R-:W-:Y:S01]  /*43040*/  PRMT R33, R66, 0x7632, R33 ;  /* 0x0000763242217816 */ /* 0x000fe20000000021 */
[----:B------:R-:W-:-:S05]  /*43050*/  IMAD.WIDE R26, R29, 0x2, R20 ;  /* 0x000000021d1a7825 */ /* 0x000fca00078e0214 */
[----:B------:R-:W3:Y:S01]  /*43060*/  LDC R2, c[0x0][0x248] ;  /* 0x00009200ff027b82 */ /* 0x000ee20000000800 */
[----:B------:R-:W-:Y:S01]  /*43070*/  IMAD.WIDE R28, R29, 0x2, R158 ;  /* 0x000000021d1c7825 */ /* 0x000fe200078e029e */
[----:B------:R0:W-:Y:S03]  /*43080*/  @P2 STG.E.U16 desc[UR60][R24.64], R42 ;  /* 0x0000002a18002986 */ /* 0x0001e6000c10153c */
[----:B------:R-:W-:Y:S01]  /*43090*/  VIADD R41, R3, 0x56 ;  /* 0x0000005603297836 */ /* 0x000fe20000000000 */
[----:B------:R-:W-:Y:S02]  /*430a0*/  @P6 STG.E.U16 desc[UR60][R26.64], R66 ;  /* 0x000000421a006986 */ /* 0x000fe4000c10153c */
[----:B------:R-:W3:Y:S01]  /*430b0*/  LDC R37, c[0x0][0x22c] ;  /* 0x00008b00ff257b82 */ /* 0x000ee20000000800 */
[----:B----4-:R-:W-:Y:S01]  /*430c0*/  IMAD.WIDE R30, R35, 0x2, R20 ;  /* 0x00000002231e7825 */ /* 0x010fe200078e0214 */
[----:B------:R4:W-:Y:S01]  /*430d0*/  @P1 STG.E.U16 desc[UR60][R28.64], R33 ;  /* 0x000000211c001986 */ /* 0x0009e2000c10153c */
[----:B------:R-:W-:-:S02]  /*430e0*/  ISETP.GE.AND P2, PT, R41, R34, PT ;  /* 0x000000222900720c */ /* 0x000fc40003f46270 */
[----:B------:R-:W-:Y:S01]  /*430f0*/  VIADD R43, R3, 0x57 ;  /* 0x00000057032b7836 */ /* 0x000fe20000000000 */
[----:B0-----:R-:W-:Y:S02]  /*43100*/  PRMT R25, R82, 0x7632, R25 ;  /* 0x0000763252197816 */ /* 0x001fe40000000019 */
[----:B------:R-:W0:Y:S01]  /*43110*/  LDC R34, c[0x0][0x228] ;  /* 0x00008a00ff227b82 */ /* 0x000e220000000800 */
[----:B------:R3:W-:Y:S01]  /*43120*/  @P5 STG.E.U16 desc[UR60][R30.64], R82 ;  /* 0x000000521e005986 */ /* 0x0007e2000c10153c */
[----:B----4-:R-:W-:-:S06]  /*43130*/  IMAD.WIDE R32, R35, 0x2, R158 ;  /* 0x0000000223207825 */ /* 0x010fcc00078e029e */
[----:B------:R-:W4:Y:S01]  /*43140*/  LDC R41, c[0x0][0x228] ;  /* 0x00008a00ff297b82 */ /* 0x000f220000000800 */
[----:B-1----:R-:W-:Y:S01]  /*43150*/  ISETP.GE.AND P1, PT, R43, R36, PT ;  /* 0x000000242b00720c */ /* 0x002fe20003f26270 */
[----:B------:R1:W-:Y:S01]  /*43160*/  @P3 STG.E.U16 desc[UR60][R32.64], R25 ;  /* 0x0000001920003986 */ /* 0x0003e2000c10153c */
[----:B------:R-:W-:Y:S01]  /*43170*/  ISETP.LT.AND P3, PT, R23, R38, !P2 ;  /* 0x000000261700720c */ /* 0x000fe20005761270 */
[----:B--2---:R-:W-:Y:S01]  /*43180*/  IMAD.IADD R27, R35, 0x1, R0 ;  /* 0x00000001231b7824 */ /* 0x004fe200078e0200 */
[----:B---3--:R-:W-:-:S03]  /*43190*/  ISETP.LT.AND P2, PT, R156, R39, !P2 ;  /* 0x000000279c00720c */ /* 0x008fc60005741270 */
[----:B------:R-:W2:Y:S01]  /*431a0*/  LDC R30, c[0x0][0x22c] ;  /* 0x00008b00ff1e7b82 */ /* 0x000ea20000000800 */
[----:B------:R-:W-:Y:S01]  /*431b0*/  ISETP.LT.AND P5, PT, R23, R40, !P1 ;  /* 0x000000281700720c */ /* 0x000fe20004fa1270 */
[----:B------:R-:W-:-:S06]  /*431c0*/  IMAD.IADD R31, R27, 0x1, R2 ;  /* 0x000000011b1f7824 */ /* 0x000fcc00078e0202 */
[----:B------:R-:W3:Y:S01]  /*431d0*/  LDC R35, c[0x0][0x228] ;  /* 0x00008a00ff237b82 */ /* 0x000ee20000000800 */
[----:B-1----:R-:W-:Y:S01]  /*431e0*/  IMAD.WIDE R24, R27, 0x2, R20 ;  /* 0x000000021b187825 */ /* 0x002fe200078e0214 */
[----:B------:R-:W-:-:S06]  /*431f0*/  PRMT R33, R67, 0x7632, R33 ;  /* 0x0000763243217816 */ /* 0x000fcc0000000021 */
[----:B------:R-:W1:Y:S01]  /*43200*/  LDC R0, c[0x0][0x248] ;  /* 0x00009200ff007b82 */ /* 0x000e620000000800 */
[----:B------:R-:W-:-:S07]  /*43210*/  VIADD R32, R3, 0x58 ;  /* 0x0000005803207836 */ /* 0x000fce0000000000 */
[----:B------:R-:W3:Y:S01]  /*43220*/  LDC R36, c[0x0][0x228] ;  /* 0x00008a00ff247b82 */ /* 0x000ee20000000800 */
[----:B------:R-:W-:Y:S01]  /*43230*/  IMAD.WIDE R26, R27, 0x2, R158 ;  /* 0x000000021b1a7825 */ /* 0x000fe200078e029e */
[----:B------:R-:W-:Y:S01]  /*43240*/  @P3 STG.E.U16 desc[UR60][R24.64], R67 ;  /* 0x0000004318003986 */ /* 0x000fe2000c10153c */
[----:B------:R-:W-:Y:S02]  /*43250*/  ISETP.GE.AND P3, PT, R32, R37, PT ;  /* 0x000000252000720c */ /* 0x000fe40003f66270 */
[----:B------:R-:W-:-:S03]  /*43260*/  IMAD.WIDE R28, R31, 0x2, R20 ;  /* 0x000000021f1c7825 */ /* 0x000fc600078e0214 */
[----:B------:R-:W3:Y:S01]  /*43270*/  LDC R2, c[0x0][0x248] ;  /* 0x00009200ff027b82 */ /* 0x000ee20000000800 */
[----:B------:R1:W-:Y:S01]  /*43280*/  @P2 STG.E.U16 desc[UR60][R26.64], R33 ;  /* 0x000000211a002986 */ /* 0x0003e2000c10153c */
[----:B----4-:R-:W-:-:S03]  /*43290*/  ISETP.LT.AND P1, PT, R156, R41, !P1 ;  /* 0x000000299c00720c */ /* 0x010fc60004f21270 */
[----:B------:R4:W-:Y:S01]  /*432a0*/  @P5 STG.E.U16 desc[UR60][R28.64], R83 ;  /* 0x000000531c005986 */ /* 0x0009e2000c10153c */
[----:B0-----:R-:W-:Y:S01]  /*432b0*/  ISETP.LT.AND P5, PT, R23, R34, !P3 ;  /* 0x000000221700720c */ /* 0x001fe20005fa1270 */
[----:B------:R-:W-:Y:S01]  /*432c0*/  VIADD R41, R3, 0x59 ;  /* 0x0000005903297836 */ /* 0x000fe20000000000 */
[----:B------:R-:W0:Y:S08]  /*432d0*/  LDC R32, c[0x0][0x22c] ;  /* 0x00008b00ff207b82 */ /* 0x000e300000000800 */
[----:B------:R-:W0:Y:S01]  /*432e0*/  LDC R34, c[0x0][0x22c] ;  /* 0x00008b00ff227b82 */ /* 0x000e220000000800 */
[----:B--2---:R-:W-:Y:S01]  /*432f0*/  ISETP.GE.AND P2, PT, R41, R30, PT ;  /* 0x0000001e2900720c */ /* 0x004fe20003f46270 */
[----:B-1----:R-:W-:Y:S01]  /*43300*/  IMAD.IADD R33, R31, 0x1, R0 ;  /* 0x000000011f217824 */ /* 0x002fe200078e0200 */
[----:B---3--:R-:W-:-:S05]  /*43310*/  ISETP.LT.AND P6, PT, R156, R35, !P3 ;  /* 0x000000239c00720c */ /* 0x008fca0005fc1270 */
[----:B------:R-:W1:Y:S01]  /*43320*/  LDC R38, c[0x0][0x228] ;  /* 0x00008a00ff267b82 */ /* 0x000e620000000800 */
[----:B------:R-:W-:-:S07]  /*43330*/  ISETP.LT.AND P3, PT, R23, R36, !P2 ;  /* 0x000000241700720c */ /* 0x000fce0005761270 */
[----:B------:R-:W2:Y:S01]  /*43340*/  LDC R40, c[0x0][0x228] ;  /* 0x00008a00ff287b82 */ /* 0x000ea20000000800 */
[----:B------:R-:W-:Y:S01]  /*43350*/  PRMT R42, R83, 0x7632, R42 ;  /* 0x00007632532a7816 */ /* 0x000fe2000000002a */
[----:B------:R-:W-:-:S06]  /*43360*/  IMAD.WIDE R24, R31, 0x2, R158 ;  /* 0x000000021f187825 */ /* 0x000fcc00078e029e */
[----:B------:R-:W3:Y:S01]  /*43370*/  LDC R39, c[0x0][0x228] ;  /* 0x00008a00ff277b82 */ /* 0x000ee20000000800 */
[----:B------:R-:W-:-:S07]  /*43380*/  IMAD.IADD R35, R33, 0x1, R2 ;  /* 0x0000000121237824 */ /* 0x000fce00078e0202 */
[----:B------:R-:W3:Y:S01]  /*43390*/  LDC R37, c[0x0][0x228] ;  /* 0x00008a00ff257b82 */ /* 0x000ee20000000800 */
[C---:B------:R-:W-:Y:S01]  /*433a0*/  IMAD.WIDE R26, R33.reuse, 0x2, R20 ;  /* 0x00000002211a7825 */ /* 0x040fe200078e0214 */
[----:B------:R0:W-:Y:S03]  /*433b0*/  @P1 STG.E.U16 desc[UR60][R24.64], R42 ;  /* 0x0000002a18001986 */ /* 0x0001e6000c10153c */
[----:B----4-:R-:W-:-:S03]  /*433c0*/  IMAD.WIDE R28, R33, 0x2, R158 ;  /* 0x00000002211c7825 */ /* 0x010fc600078e029e */
[----:B------:R-:W4:Y:S01]  /*433d0*/  LDC R0, c[0x0][0x248] ;  /* 0x00009200ff007b82 */ /* 0x000f220000000800 */
[----:B------:R-:W-:Y:S01]  /*433e0*/  IMAD.WIDE R30, R35, 0x2, R20 ;  /* 0x00000002231e7825 */ /* 0x000fe200078e0214 */
[----:B------:R-:W-:Y:S01]  /*433f0*/  @P5 STG.E.U16 desc[UR60][R26.64], R68 ;  /* 0x000000441a005986 */ /* 0x000fe2000c10153c */
[----:B0-----:R-:W-:-:S05]  /*43400*/  PRMT R25, R68, 0x7632, R25 ;  /* 0x0000763244197816 */ /* 0x001fca0000000019 */
[----:B------:R-:W0:Y:S01]  /*43410*/  LDC R33, c[0x0][0x228] ;  /* 0x00008a00ff217b82 */ /* 0x000e220000000800 */
[C---:B------:R-:W-:Y:S02]  /*43420*/  VIADD R41, R3.reuse, 0x5a ;  /* 0x0000005a03297836 */ /* 0x040fe40000000000 */
[----:B------:R-:W-:Y:S01]  /*43430*/  VIADD R43, R3, 0x5b ;  /* 0x0000005b032b7836 */ /* 0x000fe20000000000 */
[----:B------:R4:W-:Y:S04]  /*43440*/  @P6 STG.E.U16 desc[UR60][R28.64], R25 ;  /* 0x000000191c006986 */ /* 0x0009e8000c10153c */
[----:B------:R-:W0:Y:S01]  /*43450*/  LDC R2, c[0x0][0x248] ;  /* 0x00009200ff027b82 */ /* 0x000e220000000800 */
[----:B------:R0:W-:Y:S01]  /*43460*/  @P3 STG.E.U16 desc[UR60][R30.64], R76 ;  /* 0x0000004c1e003986 */ /* 0x0001e2000c10153c */
[----:B------:R-:W-:-:S02]  /*43470*/  ISETP.GE.AND P1, PT, R41, R32, PT ;  /* 0x000000202900720c */ /* 0x000fc40003f26270 */
[----:B------:R-:W-:-:S04]  /*43480*/  ISETP.GE.AND P3, PT, R43, R34, PT ;  /* 0x000000222b00720c */ /* 0x000fc80003f66270 */
[----:B------:R-:W0:Y:S01]  /*43490*/  LDC R36, c[0x0][0x22c] ;  /* 0x00008b00ff247b82 */ /* 0x000e220000000800 */
[C---:B-1----:R-:W-:Y:S02]  /*434a0*/  ISETP.LT.AND P6, PT, R23.reuse, R38, !P1 ;  /* 0x000000261700720c */ /* 0x042fe40004fc1270 */
[----:B--2---:R-:W-:Y:S02]  /*434b0*/  ISETP.LT.AND P5, PT, R23, R40, !P3 ;  /* 0x000000281700720c */ /* 0x004fe40005fa1270 */
[----:B---3--:R-:W-:-:S03]  /*434c0*/  ISETP.LT.AND P1, PT, R156, R39, !P1 ;  /* 0x000000279c00720c */ /* 0x008fc60004f21270 */
[----:B------:R-:W1:Y:S01]  /*434d0*/  LDC R40, c[0x0][0x228] ;  /* 0x00008a00ff287b82 */ /* 0x000e620000000800 */
[----:B------:R-:W-:Y:S01]  /*434e0*/  ISETP.LT.AND P2, PT, R156, R37, !P2 ;  /* 0x000000259c00720c */ /* 0x000fe20005741270 */
[----:B----4-:R-:W-:-:S06]  /*434f0*/  IMAD.IADD R29, R35, 0x1, R0 ;  /* 0x00000001231d7824 */ /* 0x010fcc00078e0200 */
[----:B------:R-:W2:Y:S08]  /*43500*/  LDC R39, c[0x0][0x228] ;  /* 0x00008a00ff277b82 */ /* 0x000eb00000000800 */
[----:B------:R-:W3:Y:S01]  /*43510*/  LDC R34, c[0x0][0x248] ;  /* 0x00009200ff227b82 */ /* 0x000ee20000000800 */
[----:B0-----:R-:W-:Y:S01]  /*43520*/  ISETP.LT.AND P3, PT, R156, R33, !P3 ;  /* 0x000000219c00720c */ /* 0x001fe20005f61270 */
[----:B------:R-:W-:Y:S01]  /*43530*/  IMAD.WIDE R24, R35, 0x2, R158 ;  /* 0x0000000223187825 */ /* 0x000fe200078e029e */
[----:B------:R-:W-:-:S05]  /*43540*/  PRMT R46, R76, 0x7632, R46 ;  /* 0x000076324c2e7816 */ /* 0x000fca000000002e */
[----:B------:R-:W0:Y:S01]  /*43550*/  LDC R0, c[0x0][0x248] ;  /* 0x00009200ff007b82 */ /* 0x000e220000000800 */
[--C-:B------:R-:W-:Y:S01]  /*43560*/  IMAD.IADD R37, R29, 0x1, R2.reuse ;  /* 0x000000011d257824 */ /* 0x100fe200078e0202 */
[----:B------:R-:W-:Y:S01]  /*43570*/  PRMT R2, R69, 0x7632, R2 ;  /* 0x0000763245027816 */ /* 0x000fe20000000002 */
[----:B------:R-:W-:-:S05]  /*43580*/  IMAD.WIDE R26, R29, 0x2, R20 ;  /* 0x000000021d1a7825 */ /* 0x000fca00078e0214 */
[----:B------:R-:W4:Y:S01]  /*43590*/  LDC R38, c[0x0][0x22c] ;  /* 0x00008b00ff267b82 */ /* 0x000f220000000800 */
[----:B------:R-:W-:Y:S01]  /*435a0*/  IMAD.WIDE R28, R29, 0x2, R158 ;  /* 0x000000021d1c7825 */ /* 0x000fe200078e029e */
[----:B------:R1:W-:Y:S03]  /*435b0*/  @P2 STG.E.U16 desc[UR60][R24.64], R46 ;  /* 0x0000002e18002986 */ /* 0x0003e6000c10153c */
[----:B------:R-:W-:-:S03]  /*435c0*/  VIADD R43, R3, 0x5c ;  /* 0x0000005c032b7836 */ /* 0x000fc60000000000 */
[----:B------:R-:W4:Y:S01]  /*435d0*/  LDC R42, c[0x0][0x228] ;  /* 0x00008a00ff2a7b82 */ /* 0x000f220000000800 */
[----:B------:R-:W-:Y:S01]  /*435e0*/  IMAD.WIDE R30, R37, 0x2, R20 ;  /* 0x00000002251e7825 */ /* 0x000fe200078e0214 */
[----:B------:R3:W-:Y:S06]  /*435f0*/  @P6 STG.E.U16 desc[UR60][R26.64], R69 ;  /* 0x000000451a006986 */ /* 0x0007ec000c10153c */
[----:B------:R-:W4:Y:S01]  /*43600*/  LDC R41, c[0x0][0x228] ;  /* 0x00008a00ff297b82 */ /* 0x000f220000000800 */
[----:B------:R-:W-:Y:S01]  /*43610*/  @P1 STG.E.U16 desc[UR60][R28.64], R2 ;  /* 0x000000021c001986 */ /* 0x000fe2000c10153c */
[----:B-1----:R-:W-:Y:S01]  /*43620*/  PRMT R25, R77, 0x7632, R25 ;  /* 0x000076324d197816 */ /* 0x002fe20000000019 */
[----:B------:R-:W-:Y:S01]  /*43630*/  IMAD.WIDE R32, R37, 0x2, R158 ;  /* 0x0000000225207825 */ /* 0x000fe200078e029e */
[----:B------:R-:W-:-:S04]  /*43640*/  ISETP.GE.AND P1, PT, R43, R36, PT ;  /* 0x000000242b00720c */ /* 0x000fc80003f26270 */
[----:B------:R-:W1:Y:S01]  /*43650*/  LDC R35, c[0x0][0x22c] ;  /* 0x00008b00ff237b82 */ /* 0x000e620000000800 */
[----:B------:R0:W-:Y:S01]  /*43660*/  @P5 STG.E.U16 desc[UR60][R30.64], R77 ;  /* 0x0000004d1e005986 */ /* 0x0001e2000c10153c */
[----:B------:R-:W-:-:S03]  /*43670*/  ISETP.LT.AND P5, PT, R23, R40, !P1 ;  /* 0x000000281700720c */ /* 0x000fc60004fa1270 */
[----:B------:R0:W-:Y:S01]  /*43680*/  @P3 STG.E.U16 desc[UR60][R32.64], R25 ;  /* 0x0000001920003986 */ /* 0x0001e2000c10153c */
[----:B--2---:R-:W-:Y:S01]  /*43690*/  ISETP.LT.AND P3, PT, R156, R39, !P1 ;  /* 0x000000279c00720c */ /* 0x004fe20004f61270 */
[----:B---3--:R-:W-:Y:S01]  /*436a0*/  IMAD.IADD R27, R37, 0x1, R34 ;  /* 0x00000001251b7824 */ /* 0x008fe200078e0222 */
[----:B------:R-:W2:Y:S01]  /*436b0*/  LDC R44, c[0x0][0x228] ;  /* 0x00008a00ff2c7b82 */ /* 0x000ea20000000800 */
[----:B------:R-:W-:-:S07]  /*436c0*/  VIADD R45, R3, 0x5d ;  /* 0x0000005d032d7836 */ /* 0x000fce0000000000 */
[----:B0-----:R-:W0:Y:S01]  /*436d0*/  LDC R30, c[0x0][0x22c] ;  /* 0x00008b00ff1e7b82 */ /* 0x001e220000000800 */
[C---:B------:R-:W-:Y:S01]  /*436e0*/  IMAD.IADD R31, R27.reuse, 0x1, R0 ;  /* 0x000000011b1f7824 */ /* 0x040fe200078e0200 */
[----:B------:R-:W-:Y:S01]  /*436f0*/  PRMT R39, R70, 0x7632, R39 ;  /* 0x0000763246277816 */ /* 0x000fe20000000027 */
[----:B------:R-:W-:-:S05]  /*43700*/  IMAD.WIDE R24, R27, 0x2, R20 ;  /* 0x000000021b187825 */ /* 0x000fca00078e0214 */
[----:B------:R-:W3:Y:S01]  /*43710*/  LDC R37, c[0x0][0x228] ;  /* 0x00008a00ff257b82 */ /* 0x000ee20000000800 */
[----:B------:R-:W-:Y:S01]  /*43720*/  IMAD.WIDE R26, R27, 0x2, R158 ;  /* 0x000000021b1a7825 */ /* 0x000fe200078e029e */
[----:B----4-:R-:W-:-:S06]  /*43730*/  ISETP.GE.AND P2, PT, R45, R38, PT ;  /* 0x000000262d00720c */ /* 0x010fcc0003f46270 */
[----:B------:R-:W4:Y:S08]  /*43740*/  LDC R2, c[0x0][0x248] ;  /* 0x00009200ff027b82 */ /* 0x000f300000000800 */
[----:B------:R-:W4:Y:S01]  /*43750*/  LDC R36, c[0x0][0x228] ;  /* 0x00008a00ff247b82 */ /* 0x000f220000000800 */
[----:B------:R-:W-:Y:S01]  /*43760*/  VIADD R34, R3, 0x5e ;  /* 0x0000005e03227836 */ /* 0x000fe20000000000 */
[----:B------:R-:W-:Y:S01]  /*43770*/  @P5 STG.E.U16 desc[UR60][R24.64], R70 ;  /* 0x0000004618005986 */ /* 0x000fe2000c10153c */
[----:B------:R-:W-:-:S05]  /*43780*/  ISETP.LT.AND P6, PT, R23, R42, !P2 ;  /* 0x0000002a1700720c */ /* 0x000fca00057c1270 */
[----:B------:R-:W4:Y:S01]  /*43790*/  LDC R0, c[0x0][0x248] ;  /* 0x00009200ff007b82 */ /* 0x000f220000000800 */
[----:B------:R2:W-:Y:S01]  /*437a0*/  @P3 STG.E.U16 desc[UR60][R26.64], R39 ;  /* 0x000000271a003986 */ /* 0x0005e2000c10153c */
[----:B------:R-:W-:Y:S02]  /*437b0*/  ISETP.LT.AND P3, PT, R156, R41, !P2 ;  /* 0x000000299c00720c */ /* 0x000fe40005761270 */
[----:B-1----:R-:W-:Y:S01]  /*437c0*/  ISETP.GE.AND P1, PT, R34, R35, PT ;  /* 0x000000232200720c */ /* 0x002fe20003f26270 */
[----:B------:R-:W-:-:S03]  /*437d0*/  VIADD R41, R3, 0x5f ;  /* 0x0000005f03297836 */ /* 0x000fc60000000000 */
[----:B------:R-:W1:Y:S01]  /*437e0*/  LDC R32, c[0x0][0x22c] ;  /* 0x00008b00ff207b82 */ /* 0x000e620000000800 */
[----:B------:R-:W-:Y:S01]  /*437f0*/  IMAD.WIDE R28, R31, 0x2, R20 ;  /* 0x000000021f1c7825 */ /* 0x000fe200078e0214 */
[----:B0-----:R-:W-:-:S06]  /*43800*/  ISETP.GE.AND P2, PT, R41, R30, PT ;  /* 0x0000001e2900720c */ /* 0x001fcc0003f46270 */
[----:B------:R-:W0:Y:S01]  /*43810*/  LDC R34, c[0x0][0x22c] ;  /* 0x00008b00ff227b82 */ /* 0x000e220000000800 */
[----:B--2---:R-:W-:Y:S01]  /*43820*/  PRMT R27, R78, 0x7632, R27 ;  /* 0x000076324e1b7816 */ /* 0x004fe2000000001b */
[----:B------:R-:W-:Y:S01]  /*43830*/  IMAD.WIDE R24, R31, 0x2, R158 ;  /* 0x000000021f187825 */ /* 0x000fe200078e029e */
[----:B------:R-:W-:Y:S01]  /*43840*/  @P6 STG.E.U16 desc[UR60][R28.64], R78 ;  /* 0x0000004e1c006986 */ /* 0x000fe2000c10153c */
[----:B------:R-:W-:-:S04]  /*43850*/  ISETP.LT.AND P5, PT, R23, R44, !P1 ;  /* 0x0000002c1700720c */ /* 0x000fc80004fa1270 */
[----:B------:R-:W2:Y:S01]  /*43860*/  LDC R38, c[0x0][0x228] ;  /* 0x00008a00ff267b82 */ /* 0x000ea20000000800 */
[----:B---3--:R-:W-:Y:S01]  /*43870*/  ISETP.LT.AND P1, PT, R156, R37, !P1 ;  /* 0x000000259c00720c */ /* 0x008fe20004f21270 */
[----:B------:R3:W-:Y:S01]  /*43880*/  @P3 STG.E.U16 desc[UR60][R24.64], R27 ;  /* 0x0000001b18003986 */ /* 0x0007e2000c10153c */
[----:B----4-:R-:W-:-:S05]  /*43890*/  IMAD.IADD R33, R31, 0x1, R2 ;  /* 0x000000011f217824 */ /* 0x010fca00078e0202 */
[----:B------:R-:W4:Y:S01]  /*438a0*/  LDC R39, c[0x0][0x228] ;  /* 0x00008a00ff277b82 */ /* 0x000f220000000800 */
[----:B------:R-:W-:-:S07]  /*438b0*/  ISETP.LT.AND P3, PT, R23, R36, !P2 ;  /* 0x000000241700720c */ /* 0x000fce0005761270 */
[----:B------:R-:W4:Y:S01]  /*438c0*/  LDC R35, c[0x0][0x228] ;  /* 0x00008a00ff237b82 */ /* 0x000f220000000800 */
[----:B------:R-:W-:Y:S01]  /*438d0*/  IMAD.IADD R31, R33, 0x1, R0 ;  /* 0x00000001211f7824 */ /* 0x000fe200078e0200 */
[----:B------:R-:W-:Y:S01]  /*438e0*/  PRMT R36, R71, 0x7632, R36 ;  /* 0x0000763247247816 */ /* 0x000fe20000000024 */
[----:B---3--:R-:W-:-:S05]  /*438f0*/  IMAD.WIDE R26, R33, 0x2, R20 ;  /* 0x00000002211a7825 */ /* 0x008fca00078e0214 */
[----:B------:R-:W3:Y:S01]  /*43900*/  LDC R2, c[0x0][0x248] ;  /* 0x00009200ff027b82 */ /* 0x000ee20000000800 */
[----:B------:R-:W-:-:S07]  /*43910*/  IMAD.WIDE R28, R33, 0x2, R158 ;  /* 0x00000002211c7825 */ /* 0x000fce00078e029e */
[----:B------:R-:W3:Y:S01]  /*43920*/  LDC R40, c[0x0][0x228] ;  /* 0x00008a00ff287b82 */ /* 0x000ee20000000800 */
[----:B------:R-:W-:Y:S01]  /*43930*/  IMAD.WIDE R24, R31, 0x2, R20 ;  /* 0x000000021f187825 */ /* 0x000fe200078e0214 */
[----:B------:R-:W-:Y:S03]  /*43940*/  @P5 STG.E.U16 desc[UR60][R26.64], R71 ;  /* 0x000000471a005986 */ /* 0x000fe6000c10153c */
[----:B------:R-:W-:-:S03]  /*43950*/  VIADD R37, R3, 0x60 ;  /* 0x0000006003257836 */ /* 0x000fc60000000000 */
[----:B------:R-:W3:Y:S01]  /*43960*/  LDC R30, c[0x0][0x248] ;  /* 0x00009200ff1e7b82 */ /* 0x000ee20000000800 */
[----:B------:R-:W-:Y:S01]  /*43970*/  VIADD R41, R3, 0x61 ;  /* 0x0000006103297836 */ /* 0x000fe20000000000 */
[----:B------:R4:W-:Y:S01]  /*43980*/  @P1 STG.E.U16 desc[UR60][R28.64], R36 ;  /* 0x000000241c001986 */ /* 0x0009e2000c10153c */
[----:B-1----:R-:W-:-:S03]  /*43990*/  ISETP.GE.AND P1, PT, R37, R32, PT ;  /* 0x000000202500720c */ /* 0x002fc60003f26270 */
[----:B------:R1:W-:Y:S01]  /*439a0*/  @P3 STG.E.U16 desc[UR60][R24.64], R79 ;  /* 0x0000004f18003986 */ /* 0x0003e2000c10153c */
[----:B0-----:R-:W-:Y:S01]  /*439b0*/  ISETP.GE.AND P3, PT, R41, R34, PT ;  /* 0x000000222900720c */ /* 0x001fe20003f66270 */
[----:B------:R-:W0:Y:S01]  /*439c0*/  LDC R33, c[0x0][0x228] ;  /* 0x00008a00ff217b82 */ /* 0x000e220000000800 */
[----:B--2---:R-:W-:Y:S02]  /*439d0*/  ISETP.LT.AND P6, PT, R23, R38, !P1 ;  /* 0x000000261700720c */ /* 0x004fe40004fc1270 */
[----:B----4-:R-:W-:-:S05]  /*439e0*/  ISETP.LT.AND P1, PT, R156, R39, !P1 ;  /* 0x000000279c00720c */ /* 0x010fca0004f21270 */
[----:B------:R-:W2:Y:S01]  /*439f0*/  LDC R34, c[0x0][0x22c] ;  /* 0x00008b00ff227b82 */ /* 0x000ea20000000800 */
[----:B------:R-:W-:-:S07]  /*43a00*/  ISETP.LT.AND P2, PT, R156, R35, !P2 ;  /* 0x000000239c00720c */ /* 0x000fce0005741270 */
[----:B------:R-:W4:Y:S01]  /*43a10*/  LDC R36, c[0x0][0x22c] ;  /* 0x00008b00ff247b82 */ /* 0x000f220000000800 */
[----:B---3--:R-:W-:-:S07]  /*43a20*/  IADD3 R29, R31, R2, RZ ;  /* 0x000000021f1d7210 */ /* 0x008fce0007ffe0ff */
[----:B------:R-:W3:Y:S08]  /*43a30*/  LDC R38, c[0x0][0x228] ;  /* 0x00008a00ff267b82 */ /* 0x000ef00000000800 */
[----:B------:R-:W3:Y:S01]  /*43a40*/  LDC R39, c[0x0][0x228] ;  /* 0x00008a00ff277b82 */ /* 0x000ee20000000800 */
[----:B------:R-:W-:-:S07]  /*43a50*/  ISETP.LT.AND P5, PT, R23, R40, !P3 ;  /* 0x000000281700720c */ /* 0x000fce0005fa1270 */
[----:B------:R-:W3:Y:S01]  /*43a60*/  LDC R0, c[0x0][0x248] ;  /* 0x00009200ff007b82 */ /* 0x000ee20000000800 */
[----:B------:R-:W-:Y:S01]  /*43a70*/  PRMT R42, R79, 0x7632, R42 ;  /* 0x000076324f2a7816 */ /* 0x000fe2000000002a */
[----:B-1----:R-:W-:Y:S01]  /*43a80*/  IMAD.WIDE R24, R31, 0x2, R158 ;  /* 0x000000021f187825 */ /* 0x002fe200078e029e */
[----:B------:R-:W-:-:S03]  /*43a90*/  PRMT R31, R72, 0x7632, R31 ;  /* 0x00007632481f7816 */ /* 0x000fc6000000001f */
[C---:B------:R-:W-:Y:S02]  /*43aa0*/  IMAD.WIDE R26, R29.reuse, 0x2, R20 ;  /* 0x000000021d1a7825 */ /* 0x040fe400078e0214 */
[----:B------:R-:W1:Y:S02]  /*43ab0*/  LDC R40, c[0x0][0x228] ;  /* 0x00008a00ff287b82 */ /* 0x000e640000000800 */
[C---:B------:R-:W-:Y:S02]  /*43ac0*/  IMAD.IADD R35, R29.reuse, 0x1, R30 ;  /* 0x000000011d237824 */ /* 0x040fe400078e021e */
[----:B------:R-:W-:-:S04]  /*43ad0*/  IMAD.WIDE R28, R29, 0x2, R158 ;  /* 0x000000021d1c7825 */ /* 0x000fc800078e029e */
[----:B------:R-:W1:Y:S01]  /*43ae0*/  LDC R41, c[0x0][0x228] ;  /* 0x00008a00ff297b82 */ /* 0x000e620000000800 */
[----:B------:R-:W-:Y:S01]  /*43af0*/  @P2 STG.E.U16 desc[UR60][R24.64], R42 ;  /* 0x0000002a18002986 */ /* 0x000fe2000c10153c */
[----:B------:R-:W-:-:S06]  /*43b00*/  VIADD R43, R3, 0x62 ;  /* 0x00000062032b7836 */ /* 0x000fcc0000000000 */
[----:B------:R-:W1:Y:S01]  /*43b10*/  LDC R2, c[0x0][0x248] ;  /* 0x00009200ff027b82 */ /* 0x000e620000000800 */
[----:B------:R-:W-:Y:S01]  /*43b20*/  @P6 STG.E.U16 desc[UR60][R26.64], R72 ;  /* 0x000000481a006986 */ /* 0x000fe2000c10153c */
[----:B------:R-:W-:-:S03]  /*43b30*/  VIADD R45, R3, 0x63 ;  /* 0x00000063032d7836 */ /* 0x000fc60000000000 */
[----:B------:R3:W-:Y:S01]  /*43b40*/  @P1 STG.E.U16 desc[UR60][R28.64], R31 ;  /* 0x0000001f1c001986 */ /* 0x0007e2000c10153c */
[----:B--2---:R-:W-:Y:S02]  /*43b50*/  ISETP.GE.AND P1, PT, R43, R34, PT ;  /* 0x000000222b00720c */ /* 0x004fe40003f26270 */
[----:B------:R-:W2:Y:S01]  /*43b60*/  LDC R37, c[0x0][0x22c] ;  /* 0x00008b00ff257b82 */ /* 0x000ea20000000800 */
[----:B0-----:R-:W-:Y:S02]  /*43b70*/  ISETP.LT.AND P3, PT, R156, R33, !P3 ;  /* 0x000000219c00720c */ /* 0x001fe40005f61270 */
[----:B----4-:R-:W-:Y:S01]  /*43b80*/  ISETP.GE.AND P2, PT, R45, R36, PT ;  /* 0x000000242d00720c */ /* 0x010fe20003f46270 */
[----:B---3--:R-:W-:-:S04]  /*43b90*/  IMAD.WIDE R30, R35, 0x2, R20 ;  /* 0x00000002231e7825 */ /* 0x008fc800078e0214 */
[----:B------:R-:W0:Y:S01]  /*43ba0*/  LDC R36, c[0x0][0x228] ;  /* 0x00008a00ff247b82 */ /* 0x000e220000000800 */
[----:B------:R3:W-:Y:S01]  /*43bb0*/  @P5 STG.E.U16 desc[UR60][R30.64], R16 ;  /* 0x000000101e005986 */ /* 0x0007e2000c10153c */
[----:B------:R-:W-:Y:S02]  /*43bc0*/  ISETP.LT.AND P5, PT, R23, R38, !P1 ;  /* 0x000000261700720c */ /* 0x000fe40004fa1270 */
[----:B------:R-:W-:Y:S01]  /*43bd0*/  ISETP.LT.AND P1, PT, R156, R39, !P1 ;  /* 0x000000279c00720c */ /* 0x000fe20004f21270 */
[----:B------:R-:W-:-:S03]  /*43be0*/  IMAD.IADD R27, R35, 0x1, R0 ;  /* 0x00000001231b7824 */ /* 0x000fc600078e0200 */
[----:B------:R-:W4:Y:S01]  /*43bf0*/  LDC R39, c[0x0][0x228] ;  /* 0x00008a00ff277b82 */ /* 0x000f220000000800 */
[----:B------:R-:W-:Y:S01]  /*43c00*/  IMAD.WIDE R32, R35, 0x2, R158 ;  /* 0x0000000223207825 */ /* 0x000fe200078e029e */
[----:B------:R-:W-:-:S06]  /*43c10*/  PRMT R25, R16, 0x7632, R25 ;  /* 0x0000763210197816 */ /* 0x000fcc0000000019 */
[----:B------:R-:W4:Y:S01]  /*43c20*/  LDC R0, c[0x0][0x248] ;  /* 0x00009200ff007b82 */ /* 0x000f220000000800 */
[----:B------:R3:W-:Y:S01]  /*43c30*/  @P3 STG.E.U16 desc[UR60][R32.64], R25 ;  /* 0x0000001920003986 */ /* 0x0007e2000c10153c */
[----:B-1----:R-:W-:Y:S02]  /*43c40*/  ISETP.LT.AND P6, PT, R23, R40, !P2 ;  /* 0x000000281700720c */ /* 0x002fe400057c1270 */
[----:B------:R-:W-:-:S04]  /*43c50*/  ISETP.LT.AND P3, PT, R156, R41, !P2 ;  /* 0x000000299c00720c */ /* 0x000fc80005761270 */
[----:B---3--:R-:W1:Y:S01]  /*43c60*/  LDC R16, c[0x0][0x248] ;  /* 0x00009200ff107b82 */ /* 0x008e620000000800 */
[----:B------:R-:W-:Y:S01]  /*43c70*/  PRMT R31, R73, 0x7632, R31 ;  /* 0x00007632491f7816 */ /* 0x000fe2000000001f */
[----:B------:R-:W-:Y:S02]  /*43c80*/  VIADD R30, R3, 0x64 ;  /* 0x00000064031e7836 */ /* 0x000fe40000000000 */
[----:B------:R-:W-:-:S04]  /*43c90*/  IMAD.IADD R33, R27, 0x1, R2 ;  /* 0x000000011b217824 */ /* 0x000fc800078e0202 */
[----:B------:R-:W3:Y:S01]  /*43ca0*/  LDC R34, c[0x0][0x22c] ;  /* 0x00008b00ff227b82 */ /* 0x000ee20000000800 */
[----:B------:R-:W-:-:S04]  /*43cb0*/  IMAD.WIDE R24, R27, 0x2, R20 ;  /* 0x000000021b187825 */ /* 0x000fc800078e0214 */
[----:B------:R-:W-:Y:S01]  /*43cc0*/  IMAD.WIDE R26, R27, 0x2, R158 ;  /* 0x000000021b1a7825 */ /* 0x000fe200078e029e */
[----:B------:R-:W-:Y:S02]  /*43cd0*/  @P5 STG.E.U16 desc[UR60][R24.64], R73 ;  /* 0x0000004918005986 */ /* 0x000fe4000c10153c */
[----:B------:R-:W3:Y:S01]  /*43ce0*/  LDC R2, c[0x0][0x228] ;  /* 0x00008a00ff027b82 */ /* 0x000ee20000000800 */
[----:B------:R-:W-:Y:S01]  /*43cf0*/  IMAD.WIDE R28, R33, 0x2, R20 ;  /* 0x00000002211c7825 */ /* 0x000fe200078e0214 */
[----:B------:R0:W-:Y:S01]  /*43d00*/  @P1 STG.E.U16 desc[UR60][R26.64], R31 ;  /* 0x0000001f1a001986 */ /* 0x0001e2000c10153c */
[----:B--2---:R-:W-:-:S05]  /*43d10*/  ISETP.GE.AND P2, PT, R30, R37, PT ;  /* 0x000000251e00720c */ /* 0x004fca0003f46270 */
[----:B------:R-:W2:Y:S01]  /*43d20*/  LDC R32, c[0x0][0x22c] ;  /* 0x00008b00ff207b82 */ /* 0x000ea20000000800 */
[----:B------:R1:W-:Y:S01]  /*43d30*/  @P6 STG.E.U16 desc[UR60][R28.64], R17 ;  /* 0x000000111c006986 */ /* 0x0003e2000c10153c */
[----:B0-----:R-:W-:Y:S01]  /*43d40*/  PRMT R27, R17, 0x7632, R27 ;  /* 0x00007632111b7816 */ /* 0x001fe2000000001b */
[----:B------:R-:W-:-:S05]  /*43d50*/  IMAD.WIDE R30, R33, 0x2, R158 ;  /* 0x00000002211e7825 */ /* 0x000fca00078e029e */
[----:B------:R-:W0:Y:S01]  /*43d60*/  LDC R38, c[0x0][0x228] ;  /* 0x00008a00ff267b82 */ /* 0x000e220000000800 */
[----:B------:R3:W-:Y:S07]  /*43d70*/  @P3 STG.E.U16 desc[UR60][R30.64], R27 ;  /* 0x0000001b1e003986 */ /* 0x0007ee000c10153c */
[----:B------:R-:W0:Y:S01]  /*43d80*/  LDC R41, c[0x0][0x228] ;  /* 0x00008a00ff297b82 */ /* 0x000e220000000800 */
[----:B------:R-:W-:Y:S02]  /*43d90*/  ISETP.LT.AND P3, PT, R23, R36, !P2 ;  /* 0x000000241700720c */ /* 0x000fe40005761270 */
[----:B----4-:R-:W-:-:S05]  /*43da0*/  ISETP.LT.AND P2, PT, R156, R39, !P2 ;  /* 0x000000279c00720c */ /* 0x010fca0005741270 */
[----:B------:R-:W4:Y:S01]  /*43db0*/  LDC R35, c[0x0][0x22c] ;  /* 0x00008b00ff237b82 */ /* 0x000f220000000800 */
[----:B------:R-:W-:Y:S02]  /*43dc0*/  VIADD R43, R3, 0x65 ;  /* 0x00000065032b7836 */ /* 0x000fe40000000000 */
[----:B------:R-:W-:-:S05]  /*43dd0*/  IMAD.IADD R25, R33, 0x1, R0 ;  /* 0x0000000121197824 */ /* 0x000fca00078e0200 */
[----:B------:R-:W4:Y:S01]  /*43de0*/  LDC R37, c[0x0][0x228] ;  /* 0x00008a00ff257b82 */ /* 0x000f220000000800 */
[----:B-1----:R-:W-:Y:S01]  /*43df0*/  IMAD.IADD R29, R25, 0x1, R16 ;  /* 0x00000001191d7824 */ /* 0x002fe200078e0210 */
[----:B---3--:R-:W-:Y:S01]  /*43e00*/  ISETP.GE.AND P1, PT, R43, R34, PT ;  /* 0x000000222b00720c */ /* 0x008fe20003f26270 */
[----:B------:R-:W-:Y:S01]  /*43e10*/  IMAD.WIDE R16, R25, 0x2, R20 ;  /* 0x0000000219107825 */ /* 0x000fe200078e0214 */
[----:B------:R-:W-:-:S03]  /*43e20*/  PRMT R34, R74, 0x7632, R34 ;  /* 0x000076324a227816 */ /* 0x000fc60000000022 */
[----:B------:R-:W-:Y:S01]  /*43e30*/  IMAD.WIDE R24, R25, 0x2, R158 ;  /* 0x0000000219187825 */ /* 0x000fe200078e029e */
[----:B------:R-:W1:Y:S03]  /*43e40*/  LDC R0, c[0x0][0x248] ;  /* 0x00009200ff007b82 */ /* 0x000e660000000800 */
[----:B------:R-:W-:Y:S01]  /*43e50*/  VIADD R31, R3, 0x66 ;  /* 0x00000066031f7836 */ /* 0x000fe20000000000 */
[----:B------:R-:W-:Y:S01]  /*43e60*/  @P3 STG.E.U16 desc[UR60][R16.64], R74 ;  /* 0x0000004a10003986 */ /* 0x000fe2000c10153c */
[----:B------:R-:W-:-:S03]  /*43e70*/  ISETP.LT.AND P5, PT, R23, R2, !P1 ;  /* 0x000000021700720c */ /* 0x000fc60004fa1270 */
[----:B------:R-:W3:Y:S01]  /*43e80*/  LDC R28, c[0x0][0x228] ;  /* 0x00008a00ff1c7b82 */ /* 0x000ee20000000800 */
[----:B------:R4:W-:Y:S01]  /*43e90*/  @P2 STG.E.U16 desc[UR60][R24.64], R34 ;  /* 0x0000002218002986 */ /* 0x0009e2000c10153c */
[----:B--2---:R-:W-:Y:S01]  /*43ea0*/  ISETP.GE.AND P2, PT, R31, R32, PT ;  /* 0x000000201f00720c */ /* 0x004fe20003f46270 */
[----:B------:R-:W-:-:S05]  /*43eb0*/  VIADD R32, R3, 0x67 ;  /* 0x0000006703207836 */ /* 0x000fca0000000000 */
[----:B------:R-:W2:Y:S01]  /*43ec0*/  LDC R2, c[0x0][0x248] ;  /* 0x00009200ff027b82 */ /* 0x000ea20000000800 */
[----:B0-----:R-:W-:Y:S02]  /*43ed0*/  ISETP.LT.AND P3, PT, R23, R38, !P2 ;  /* 0x000000261700720c */ /* 0x001fe40005761270 */
[----:B------:R-:W-:Y:S02]  /*43ee0*/  ISETP.LT.AND P6, PT, R156, R41, !P2 ;  /* 0x000000299c00720c */ /* 0x000fe400057c1270 */
[----:B----4-:R-:W-:-:S03]  /*43ef0*/  ISETP.GE.AND P2, PT, R32, R35, PT ;  /* 0x000000232000720c */ /* 0x010fc60003f46270 */
[----:B------:R-:W0:Y:S01]  /*43f00*/  LDC R30, c[0x0][0x22c] ;  /* 0x00008b00ff1e7b82 */ /* 0x000e220000000800 */
[----:B------:R-:W-:-:S07]  /*43f10*/  ISETP.LT.AND P1, PT, R156, R37, !P1 ;  /* 0x000000259c00720c */ /* 0x000fce0004f21270 */
[----:B------:R-:W4:Y:S01]  /*43f20*/  LDC R32, c[0x0][0x22c] ;  /* 0x00008b00ff207b82 */ /* 0x000f220000000800 */
[----:B------:R-:W-:-:S07]  /*43f30*/  IMAD.WIDE R26, R29, 0x2, R20 ;  /* 0x000000021d1a7825 */ /* 0x000fce00078e0214 */
[----:B------:R-:W4:Y:S01]  /*43f40*/  LDC R34, c[0x0][0x228] ;  /* 0x00008a00ff227b82 */ /* 0x000f220000000800 */
[----:B-1----:R-:W-:-:S07]  /*43f50*/  IMAD.IADD R31, R29, 0x1, R0 ;  /* 0x000000011d1f7824 */ /* 0x002fce00078e0200 */
[----:B------:R-:W1:Y:S08]  /*43f60*/  LDC R36, c[0x0][0x228] ;  /* 0x00008a00ff247b82 */ /* 0x000e700000000800 */
[----:B------:R-:W1:Y:S01]  /*43f70*/  LDC R35, c[0x0][0x228] ;  /* 0x00008a00ff237b82 */ /* 0x000e620000000800 */
[----:B------:R2:W-:Y:S01]  /*43f80*/  @P5 STG.E.U16 desc[UR60][R26.64], R18 ;  /* 0x000000121a005986 */ /* 0x0005e2000c10153c */
[----:B---3--:R-:W-:Y:S01]  /*43f90*/  ISETP.LT.AND P5, PT, R23, R28, !P2 ;  /* 0x0000001c1700720c */ /* 0x008fe200057a1270 */
[----:B------:R-:W-:-:S05]  /*43fa0*/  IMAD.WIDE R16, R29, 0x2, R158 ;  /* 0x000000021d107825 */ /* 0x000fca00078e029e */
[----:B------:R-:W3:Y:S01]  /*43fb0*/  LDC R33, c[0x0][0x228] ;  /* 0x00008a00ff217b82 */ /* 0x000ee20000000800 */
[----:B------:R-:W-:Y:S01]  /*43fc0*/  IMAD.WIDE R24, R31, 0x2, R20 ;  /* 0x000000021f187825 */ /* 0x000fe200078e0214 */
[----:B------:R-:W-:Y:S02]  /*43fd0*/  PRMT R29, R75, 0x7632, R29 ;  /* 0x000076324b1d7816 */ /* 0x000fe4000000001d */
[----:B--2---:R-:W-:-:S04]  /*43fe0*/  PRMT R18, R18, 0x7632, R18 ;  /* 0x0000763212127816 */ /* 0x004fc80000000012 */
[----:B------:R-:W2:Y:S01]  /*43ff0*/  LDC R0, c[0x0][0x248] ;  /* 0x00009200ff007b82 */ /* 0x000ea20000000800 */
[C---:B------:R-:W-:Y:S01]  /*44000*/  IMAD.WIDE R26, R31.reuse, 0x2, R158 ;  /* 0x000000021f1a7825 */ /* 0x040fe200078e029e */
[----:B------:R-:W-:Y:S03]  /*44010*/  @P1 STG.E.U16 desc[UR60][R16.64], R18 ;  /* 0x0000001210001986 */ /* 0x000fe6000c10153c */
[----:B------:R-:W-:-:S03]  /*44020*/  IMAD.IADD R31, R31, 0x1, R2 ;  /* 0x000000011f1f7824 */ /* 0x000fc600078e0202 */
[----:B------:R-:W2:Y:S01]  /*44030*/  LDC R37, c[0x0][0x228] ;  /* 0x00008a00ff257b82 */ /* 0x000ea20000000800 */
[C---:B------:R-:W-:Y:S01]  /*44040*/  VIADD R39, R3.reuse, 0x68 ;  /* 0x0000006803277836 */ /* 0x040fe20000000000 */
[----:B------:R-:W-:Y:S01]  /*44050*/  @P3 STG.E.U16 desc[UR60][R24.64], R75 ;  /* 0x0000004b18003986 */ /* 0x000fe2000c10153c */
[----:B------:R-:W-:-:S05]  /*44060*/  VIADD R41, R3, 0x69 ;  /* 0x0000006903297836 */ /* 0x000fca0000000000 */
[----:B------:R-:W2:Y:S01]  /*44070*/  LDC R2, c[0x0][0x248] ;  /* 0x00009200ff027b82 */ /* 0x000ea20000000800 */
[----:B------:R1:W-:Y:S01]  /*44080*/  @P6 STG.E.U16 desc[UR60][R26.64], R29 ;  /* 0x0000001d1a006986 */ /* 0x0003e2000c10153c */
[----:B0-----:R-:W-:Y:S02]  /*44090*/  ISETP.GE.AND P1, PT, R39, R30, PT ;  /* 0x0000001e2700720c */ /* 0x001fe40003f26270 */
[----:B----4-:R-:W-:-:S04]  /*440a0*/  ISETP.GE.AND P3, PT, R41, R32, PT ;  /* 0x000000202900720c */ /* 0x010fc80003f66270 */
[----:B------:R-:W0:Y:S01]  /*440b0*/  LDC R32, c[0x0][0x22c] ;  /* 0x00008b00ff207b82 */ /* 0x000e220000000800 */
[----:B-1----:R-:W-:Y:S01]  /*440c0*/  IMAD.WIDE R28, R31, 0x2, R20 ;  /* 0x000000021f1c7825 */ /* 0x002fe200078e0214 */
[----:B------:R-:W-:Y:S02]  /*440d0*/  ISETP.LT.AND P6, PT, R23, R34, !P1 ;  /* 0x000000221700720c */ /* 0x000fe40004fc1270 */
[----:B------:R-:W-:-:S04]  /*440e0*/  ISETP.LT.AND P1, PT, R156, R35, !P1 ;  /* 0x000000239c00720c */ /* 0x000fc80004f21270 */
[----:B------:R-:W1:Y:S01]  /*440f0*/  LDC R30, c[0x0][0x248] ;  /* 0x00009200ff1e7b82 */ /* 0x000e620000000800 */
[----:B------:R4:W-:Y:S01]  /*44100*/  @P5 STG.E.U16 desc[UR60][R28.64], R19 ;  /* 0x000000131c005986 */ /* 0x0009e2000c10153c */
[----:B------:R-:W-:Y:S02]  /*44110*/  ISETP.LT.AND P5, PT, R23, R36, !P3 ;  /* 0x000000241700720c */ /* 0x000fe40005fa1270 */
[----:B---3--:R-:W-:-:S04]  /*44120*/  ISETP.LT.AND P2, PT, R156, R33, !P2 ;  /* 0x000000219c00720c */ /* 0x008fc80005741270 */
[----:B------:R-:W3:Y:S01]  /*44130*/  LDC R36, c[0x0][0x228] ;  /* 0x00008a00ff247b82 */ /* 0x000ee20000000800 */
[----:B--2---:R-:W-:-:S07]  /*44140*/  IMAD.IADD R25, R31, 0x1, R0 ;  /* 0x000000011f197824 */ /* 0x004fce00078e0200 */
[----:B------:R-:W2:Y:S01]  /*44150*/  LDC R35, c[0x0][0x228] ;  /* 0x00008a00ff237b82 */ /* 0x000ea20000000800 */
[----:B------:R-:W-:Y:S01]  /*44160*/  ISETP.LT.AND P3, PT, R156, R37, !P3 ;  /* 0x000000259c00720c */ /* 0x000fe20005f61270 */
[----:B------:R-:W-:Y:S01]  /*44170*/  IMAD.WIDE R16, R31, 0x2, R158 ;  /* 0x000000021f107825 */ /* 0x000fe200078e029e */
[----:B------:R-:W-:-:S05]  /*44180*/  PRMT R42, R19, 0x7632, R42 ;  /* 0x00007632132a7816 */ /* 0x000fca000000002a */
[----:B------:R-:W1:Y:S01]  /*44190*/  LDC R34, c[0x0][0x22c] ;  /* 0x00008b00ff227b82 */ /* 0x000e620000000800 */
[C-C-:B------:R-:W-:Y:S01]  /*441a0*/  IMAD.IADD R33, R25.reuse, 0x1, R2.reuse ;  /* 0x0000000119217824 */ /* 0x140fe200078e0202 */
[----:B------:R-:W-:Y:S01]  /*441b0*/  PRMT R2, R12, 0x7632, R2 ;  /* 0x000076320c027816 */ /* 0x000fe20000000002 */
[----:B----4-:R-:W-:-:S05]  /*441c0*/  IMAD.WIDE R18, R25, 0x2, R20 ;  /* 0x0000000219127825 */ /* 0x010fca00078e0214 */
[----:B------:R-:W4:Y:S01]  /*441d0*/  LDC R0, c[0x0][0x248] ;  /* 0x00009200ff007b82 */ /* 0x000f220000000800 */
[----:B------:R-:W-:Y:S01]  /*441e0*/  IMAD.WIDE R24, R25, 0x2, R158 ;  /* 0x0000000219187825 */ /* 0x000fe200078e029e */
[----:B------:R0:W-:Y:S06]  /*441f0*/  @P2 STG.E.U16 desc[UR60][R16.64], R42 ;  /* 0x0000002a10002986 */ /* 0x0001ec000c10153c */
[----:B------:R-:W4:Y:S01]  /*44200*/  LDC R38, c[0x0][0x228] ;  /* 0x00008a00ff267b82 */ /* 0x000f220000000800 */
[----:B------:R-:W-:Y:S01]  /*44210*/  VIADD R39, R3, 0x6a ;  /* 0x0000006a03277836 */ /* 0x000fe20000000000 */
[----:B------:R1:W-:Y:S01]  /*44220*/  @P6 STG.E.U16 desc[UR60][R18.64], R12 ;  /* 0x0000000c12006986 */ /* 0x0003e2000c10153c */
[----:B------:R-:W-:-:S05]  /*44230*/  IMAD.WIDE R26, R33, 0x2, R20 ;  /* 0x00000002211a7825 */ /* 0x000fca00078e0214 */
[----:B------:R-:W4:Y:S01]  /*44240*/  LDC R37, c[0x0][0x228] ;  /* 0x00008a00ff257b82 */ /* 0x000f220000000800 */
[----:B------:R-:W-:Y:S01]  /*44250*/  @P1 STG.E.U16 desc[UR60][R24.64], R2 ;  /* 0x0000000218001986 */ /* 0x000fe2000c10153c */
[----:B0-----:R-:W-:Y:S01]  /*44260*/  PRMT R17, R8, 0x7632, R17 ;  /* 0x0000763208117816 */ /* 0x001fe20000000011 */
[----:B------:R-:W-:Y:S01]  /*44270*/  IMAD.WIDE R28, R33, 0x2, R158 ;  /* 0x00000002211c7825 */ /* 0x000fe200078e029e */
[----:B------:R-:W-:Y:S01]  /*44280*/  ISETP.GE.AND P1, PT, R39, R32, PT ;  /* 0x000000202700720c */ /* 0x000fe20003f26270 */
[----:B------:R0:W-:Y:S03]  /*44290*/  @P5 STG.E.U16 desc[UR60][R26.64], R8 ;  /* 0x000000081a005986 */ /* 0x0001e6000c10153c */
[----:B------:R-:W4:Y:S01]  /*442a0*/  LDC R31, c[0x0][0x22c] ;  /* 0x00008b00ff1f7b82 */ /* 0x000f220000000800 */
[----:B------:R4:W-:Y:S01]  /*442b0*/  @P3 STG.E.U16 desc[UR60][R28.64], R17 ;  /* 0x000000111c003986 */ /* 0x0009e2000c10153c */
[----:B---3--:R-:W-:Y:S01]  /*442c0*/  ISETP.LT.AND P5, PT, R23, R36, !P1 ;  /* 0x000000241700720c */ /* 0x008fe20004fa1270 */
[----:B------:R-:W-:Y:S01]  /*442d0*/  VIADD R41, R3, 0x6b ;  /* 0x0000006b03297836 */ /* 0x000fe20000000000 */
[----:B--2---:R-:W-:Y:S01]  /*442e0*/  ISETP.LT.AND P3, PT, R156, R35, !P1 ;  /* 0x000000239c00720c */ /* 0x004fe20004f61270 */
[----:B-1----:R-:W-:-:S03]  /*442f0*/  IMAD.IADD R19, R33, 0x1, R30 ;  /* 0x0000000121137824 */ /* 0x002fc600078e021e */
[----:B------:R-:W1:Y:S01]  /*44300*/  LDC R40, c[0x0][0x228] ;  /* 0x00008a00ff287b82 */ /* 0x000e620000000800 */
[----:B------:R-:W-:-:S07]  /*44310*/  ISETP.GE.AND P2, PT, R41, R34, PT ;  /* 0x000000222900720c */ /* 0x000fce0003f46270 */
[----:B0-----:R-:W0:Y:S01]  /*44320*/  LDC R8, c[0x0][0x22c] ;  /* 0x00008b00ff087b82 */ /* 0x001e220000000800 */
[----:B----4-:R-:W-:-:S07]  /*44330*/  IMAD.IADD R27, R19, 0x1, R0 ;  /* 0x00000001131b7824 */ /* 0x010fce00078e0200 */
[----:B------:R-:W2:Y:S01]  /*44340*/  LDC R2, c[0x0][0x248] ;  /* 0x00009200ff027b82 */ /* 0x000ea20000000800 */
[----:B------:R-:W-:Y:S01]  /*44350*/  IMAD.WIDE R16, R19, 0x2, R20 ;  /* 0x0000000213107825 */ /* 0x000fe200078e0214 */
[----:B------:R-:W-:-:S06]  /*44360*/  PRMT R34, R13, 0x7632, R34 ;  /* 0x000076320d227816 */ /* 0x000fcc0000000022 */
[----:B------:R-:W3:Y:S01]  /*44370*/  LDC R33, c[0x0][0x228] ;  /* 0x00008a00ff217b82 */ /* 0x000ee20000000800 */
[----:B------:R-:W-:Y:S01]  /*44380*/  IMAD.WIDE R18, R19, 0x2, R158 ;  /* 0x0000000213127825 */ /* 0x000fe200078e029e */
[----:B------:R-:W-:-:S06]  /*44390*/  ISETP.LT.AND P6, PT, R23, R38, !P2 ;  /* 0x000000261700720c */ /* 0x000fcc00057c1270 */
[----:B------:R-:W4:Y:S01]  /*443a0*/  LDC R30, c[0x0][0x228] ;  /* 0x00008a00ff1e7b82 */ /* 0x000f220000000800 */
[----:B------:R1:W-:Y:S07]  /*443b0*/  @P5 STG.E.U16 desc[UR60][R16.64], R13 ;  /* 0x0000000d10005986 */ /* 0x0003ee000c10153c */
[----:B------:R-:W4:Y:S01]  /*443c0*/  LDC R0, c[0x0][0x248] ;  /* 0x00009200ff007b82 */ /* 0x000f220000000800 */
[----:B------:R-:W-:Y:S01]  /*443d0*/  @P3 STG.E.U16 desc[UR60][R18.64], R34 ;  /* 0x0000002212003986 */ /* 0x000fe2000c10153c */
[----:B------:R-:W-:Y:S01]  /*443e0*/  ISETP.LT.AND P3, PT, R156, R37, !P2 ;  /* 0x000000259c00720c */ /* 0x000fe20005761270 */
[----:B------:R-:W-:-:S02]  /*443f0*/  VIADD R12, R3, 0x6c ;  /* 0x0000006c030c7836 */ /* 0x000fc40000000000 */
[----:B------:R-:W-:-:S03]  /*44400*/  IMAD.WIDE R24, R27, 0x2, R20 ;  /* 0x000000021b187825 */ /* 0x000fc600078e0214 */
[----:B------:R-:W4:Y:S01]  /*44410*/  LDC R28, c[0x0][0x22c] ;  /* 0x00008b00ff1c7b82 */ /* 0x000f220000000800 */
[----:B------:R-:W-:Y:S01]  /*44420*/  VIADD R35, R3, 0x6d ;  /* 0x0000006d03237836 */ /* 0x000fe20000000000 */
[----:B------:R-:W-:Y:S01]  /*44430*/  ISETP.GE.AND P1, PT, R12, R31, PT ;  /* 0x0000001f0c00720c */ /* 0x000fe20003f26270 */
[----:B-1----:R-:W-:Y:S01]  /*44440*/  IMAD.WIDE R12, R27, 0x2, R158 ;  /* 0x000000021b0c7825 */ /* 0x002fe200078e029e */
[----:B------:R-:W-:-:S04]  /*44450*/  PRMT R36, R9, 0x7632, R36 ;  /* 0x0000763209247816 */ /* 0x000fc80000000024 */
[----:B------:R-:W1:Y:S01]  /*44460*/  LDC R29, c[0x0][0x228] ;  /* 0x00008a00ff1d7b82 */ /* 0x000e620000000800 */
[----:B------:R4:W-:Y:S01]  /*44470*/  @P6 STG.E.U16 desc[UR60][R24.64], R9 ;  /* 0x0000000918006986 */ /* 0x0009e2000c10153c */
[----:B0-----:R-:W-:Y:S01]  /*44480*/  ISETP.GE.AND P2, PT, R35, R8, PT ;  /* 0x000000082300720c */ /* 0x001fe20003f46270 */
[----:B--2---:R-:W-:-:S05]  /*44490*/  IMAD.IADD R17, R27, 0x1, R2 ;  /* 0x000000011b117824 */ /* 0x004fca00078e0202 */
[----:B------:R-:W0:Y:S01]  /*444a0*/  LDC R26, c[0x0][0x22c] ;  /* 0x00008b00ff1a7b82 */ /* 0x000e220000000800 */
[----:B------:R-:W-:Y:S01]  /*444b0*/  ISETP.LT.AND P5, PT, R23, R40, !P1 ;  /* 0x000000281700720c */ /* 0x000fe20004fa1270 */
[----:B------:R2:W-:Y:S01]  /*444c0*/  @P3 STG.E.U16 desc[UR60][R12.64], R36 ;  /* 0x000000240c003986 */ /* 0x0005e2000c10153c */
[----:B---3--:R-:W-:-:S05]  /*444d0*/  ISETP.LT.AND P1, PT, R156, R33, !P1 ;  /* 0x000000219c00720c */ /* 0x008fca0004f21270 */
[----:B------:R-:W3:Y:S01]  /*444e0*/  LDC R32, c[0x0][0x228] ;  /* 0x00008a00ff207b82 */ /* 0x000ee20000000800 */
[----:B----4-:R-:W-:-:S07]  /*444f0*/  ISETP.LT.AND P3, PT, R23, R30, !P2 ;  /* 0x0000001e1700720c */ /* 0x010fce0005761270 */
[----:B------:R-:W4:Y:S01]  /*44500*/  LDC R24, c[0x0][0x228] ;  /* 0x00008a00ff187b82 */ /* 0x000f220000000800 */
[----:B------:R-:W-:-:S07]  /*44510*/  IMAD.IADD R19, R17, 0x1, R0 ;  /* 0x0000000111137824 */ /* 0x000fce00078e0200 */
[----:B------:R-:W3:Y:S08]  /*44520*/  LDC R31, c[0x0][0x228] ;  /* 0x00008a00ff1f7b82 */ /* 0x000ef00000000800 */
[----:B------:R-:W3:Y:S01]  /*44530*/  LDC R25, c[0x0][0x228] ;  /* 0x00008a00ff197b82 */ /* 0x000ee20000000800 */
[----:B------:R-:W-:-:S07]  /*44540*/  IMAD.WIDE R8, R17, 0x2, R20 ;  /* 0x0000000211087825 */ /* 0x000fce00078e0214 */
[----:B------:R-:W3:Y:S01]  /*44550*/  LDC R2, c[0x0][0x248] ;  /* 0x00009200ff027b82 */ /* 0x000ee20000000800 */
[----:B------:R-:W-:Y:S01]  /*44560*/  IMAD.WIDE R16, R17, 0x2, R158 ;  /* 0x0000000211107825 */ /* 0x000fe200078e029e */
[----:B------:R-:W-:-:S06]  /*44570*/  PRMT R30, R14, 0x7632, R30 ;  /* 0x000076320e1e7816 */ /* 0x000fcc000000001e */
[----:B------:R-:W3:Y:S01]  /*44580*/  LDC R18, c[0x0][0x248] ;  /* 0x00009200ff127b82 */ /* 0x000ee20000000800 */
[----:B--2---:R-:W-:Y:S01]  /*44590*/  IMAD.WIDE R12, R19, 0x2, R20 ;  /* 0x00000002130c7825 */ /* 0x004fe200078e0214 */
[----:B------:R2:W-:Y:S03]  /*445a0*/  @P5 STG.E.U16 desc[UR60][R8.64], R14 ;  /* 0x0000000e08005986 */ /* 0x0005e6000c10153c */
[C---:B------:R-:W-:Y:S01]  /*445b0*/  VIADD R33, R3.reuse, 0x6f ;  /* 0x0000006f03217836 */ /* 0x040fe20000000000 */
[----:B------:R3:W-:Y:S01]  /*445c0*/  @P1 STG.E.U16 desc[UR60][R16.64], R30 ;  /* 0x0000001e10001986 */ /* 0x0007e2000c10153c */
[----:B------:R-:W-:Y:S01]  /*445d0*/  VIADD R27, R3, 0x6e ;  /* 0x0000006e031b7836 */ /* 0x000fe20000000000 */
[----:B-1----:R-:W-:Y:S01]  /*445e0*/  ISETP.LT.AND P2, PT, R156, R29, !P2 ;  /* 0x0000001d9c00720c */ /* 0x002fe20005741270 */
[----:B------:R-:W1:Y:S01]  /*445f0*/  LDC R0, c[0x0][0x248] ;  /* 0x00009200ff007b82 */ /* 0x000e620000000800 */
[----:B------:R3:W-:Y:S01]  /*44600*/  @P3 STG.E.U16 desc[UR60][R12.64], R10 ;  /* 0x0000000a0c003986 */ /* 0x0007e2000c10153c */
[----:B------:R-:W-:-:S06]  /*44610*/  ISETP.GE.AND P3, PT, R33, R28, PT ;  /* 0x0000001c2100720c */ /* 0x000fcc0003f66270 */
[----:B--2---:R-:W2:Y:S01]  /*44620*/  LDC R14, c[0x0][0x22c] ;  /* 0x00008b00ff0e7b82 */ /* 0x004ea20000000800 */
[----:B0-----:R-:W-:Y:S02]  /*44630*/  ISETP.GE.AND P1, PT, R27, R26, PT ;  /* 0x0000001a1b00720c */ /* 0x001fe40003f26270 */
[----:B----4-:R-:W-:-:S05]  /*44640*/  ISETP.LT.AND P5, PT, R23, R24, !P3 ;  /* 0x000000181700720c */ /* 0x010fca0005fa1270 */
[----:B------:R-:W0:Y:S01]  /*44650*/  LDC R28, c[0x0][0x228] ;  /* 0x00008a00ff1c7b82 */ /* 0x000e220000000800 */
[----:B---3--:R-:W-:Y:S01]  /*44660*/  ISETP.LT.AND P6, PT, R23, R32, !P1 ;  /* 0x000000201700720c */ /* 0x008fe20004fc1270 */
[----:B------:R-:W-:Y:S01]  /*44670*/  IMAD.IADD R17, R19, 0x1, R2 ;  /* 0x0000000113117824 */ /* 0x000fe200078e0202 */
[----:B------:R-:W-:-:S05]  /*44680*/  ISETP.LT.AND P1, PT, R156, R31, !P1 ;  /* 0x0000001f9c00720c */ /* 0x000fca0004f21270 */
[----:B------:R-:W3:Y:S01]  /*44690*/  LDC R29, c[0x0][0x228] ;  /* 0x00008a00ff1d7b82 */ /* 0x000ee20000000800 */
[----:B------:R-:W-:Y:S02]  /*446a0*/  ISETP.LT.AND P3, PT, R156, R25, !P3 ;  /* 0x000000199c00720c */ /* 0x000fe40005f61270 */
[----:B------:R-:W-:Y:S01]  /*446b0*/  PRMT R25, R10, 0x7632, R25 ;  /* 0x000076320a197816 */ /* 0x000fe20000000019 */
[----:B------:R-:W-:-:S04]  /*446c0*/  IMAD.WIDE R8, R19, 0x2, R158 ;  /* 0x0000000213087825 */ /* 0x000fc800078e029e */
[----:B------:R-:W4:Y:S01]  /*446d0*/  LDC R10, c[0x0][0x22c] ;  /* 0x00008b00ff0a7b82 */ /* 0x000f220000000800 */
[----:B------:R-:W-:Y:S01]  /*446e0*/  IMAD.IADD R27, R17, 0x1, R18 ;  /* 0x00000001111b7824 */ /* 0x000fe200078e0212 */
        /* <DEDUP_REMOVED lines=13> */
[----:B--2---:R-:W-:-:S04]  /*447c0*/  ISETP.GE.AND P1, PT, R33, R14, PT ;  /* 0x0000000e2100720c */ /* 0x004fc80003f26270 */
[----:B------:R-:W1:Y:S01]  /*447d0*/  LDC R26, c[0x0][0x22c] ;  /* 0x00008b00ff1a7b82 */ /* 0x000e620000000800 */
[----:B------:R-:W-:Y:S01]  /*447e0*/  @P5 STG.E.U16 desc[UR60][R18.64], R11 ;  /* 0x0000000b12005986 */ /* 0x000fe2000c10153c */
[----:B0-----:R-:W-:-:S03]  /*447f0*/  ISETP.LT.AND P5, PT, R23, R28, !P1 ;  /* 0x0000001c1700720c */ /* 0x001fc60004fa1270 */
[----:B------:R0:W-:Y:S01]  /*44800*/  @P3 STG.E.U16 desc[UR60][R24.64], R9 ;  /* 0x0000000918003986 */ /* 0x0001e2000c10153c */
[----:B---3--:R-:W-:Y:S02]  /*44810*/  ISETP.LT.AND P3, PT, R156, R29, !P1 ;  /* 0x0000001d9c00720c */ /* 0x008fe40004f61270 */
[----:B------:R-:W2:Y:S01]  /*44820*/  LDC R14, c[0x0][0x22c] ;  /* 0x00008b00ff0e7b82 */ /* 0x000ea20000000800 */
[----:B------:R-:W-:Y:S02]  /*44830*/  VIADD R35, R3, 0x71 ;  /* 0x0000007103237836 */ /* 0x000fe40000000000 */
[----:B------:R-:W-:-:S05]  /*44840*/  IMAD.IADD R27, R27, 0x1, R0 ;  /* 0x000000011b1b7824 */ /* 0x000fca00078e0200 */
[----:B------:R-:W3:Y:S01]  /*44850*/  LDC R32, c[0x0][0x228] ;  /* 0x00008a00ff207b82 */ /* 0x000ee20000000800 */
[----:B----4-:R-:W-:Y:S01]  /*44860*/  ISETP.GE.AND P2, PT, R35, R10, PT ;  /* 0x0000000a2300720c */ /* 0x010fe20003f46270 */
[C---:B------:R-:W-:Y:S01]  /*44870*/  IMAD.IADD R15, R27.reuse, 0x1, R2 ;  /* 0x000000011b0f7824 */ /* 0x040fe200078e0202 */
[----:B0-----:R-:W-:Y:S01]  /*44880*/  PRMT R24, R4, 0x7632, R24 ;  /* 0x0000763204187816 */ /* 0x001fe20000000018 */
[----:B------:R-:W-:-:S04]  /*44890*/  IMAD.WIDE R8, R27, 0x2, R20 ;  /* 0x000000021b087825 */ /* 0x000fc800078e0214 */
[----:B------:R-:W0:Y:S01]  /*448a0*/  LDC R0, c[0x0][0x248] ;  /* 0x00009200ff007b82 */ /* 0x000e220000000800 */
[----:B------:R-:W-:-:S07]  /*448b0*/  IMAD.WIDE R10, R27, 0x2, R158 ;  /* 0x000000021b0a7825 */ /* 0x000fce00078e029e */
[----:B------:R-:W4:Y:S08]  /*448c0*/  LDC R19, c[0x0][0x228] ;  /* 0x00008a00ff137b82 */ /* 0x000f300000000800 */
[----:B------:R-:W0:Y:S01]  /*448d0*/  LDC R18, c[0x0][0x228] ;  /* 0x00008a00ff127b82 */ /* 0x000e220000000800 */
[----:B------:R-:W-:Y:S01]  /*448e0*/  VIADD R17, R3, 0x72 ;  /* 0x0000007203117836 */ /* 0x000fe20000000000 */
[----:B------:R-:W-:Y:S01]  /*448f0*/  @P5 STG.E.U16 desc[UR60][R8.64], R4 ;  /* 0x0000000408005986 */ /* 0x000fe2000c10153c */
[----:B------:R-:W-:-:S05]  /*44900*/  ISETP.LT.AND P6, PT, R23, R30, !P2 ;  /* 0x0000001e1700720c */ /* 0x000fca00057c1270 */
[----:B------:R-:W0:Y:S01]  /*44910*/  LDC R2, c[0x0][0x248] ;  /* 0x00009200ff027b82 */ /* 0x000e220000000800 */
[----:B------:R3:W-:Y:S01]  /*44920*/  @P3 STG.E.U16 desc[UR60][R10.64], R24 ;  /* 0x000000180a003986 */ /* 0x0007e2000c10153c */
[----:B------:R-:W-:Y:S02]  /*44930*/  ISETP.LT.AND P3, PT, R156, R31, !P2 ;  /* 0x0000001f9c00720c */ /* 0x000fe40005761270 */
[----:B-1----:R-:W-:Y:S01]  /*44940*/  ISETP.GE.AND P1, PT, R17, R26, PT ;  /* 0x0000001a1100720c */ /* 0x002fe20003f26270 */
[----:B------:R-:W-:-:S03]  /*44950*/  VIADD R31, R3, 0x73 ;  /* 0x00000073031f7836 */ /* 0x000fc60000000000 */
[----:B------:R-:W1:Y:S01]  /*44960*/  LDC R17, c[0x0][0x22c] ;  /* 0x00008b00ff117b82 */ /* 0x000e620000000800 */
[----:B------:R-:W-:Y:S01]  /*44970*/  IMAD.WIDE R12, R15, 0x2, R20 ;  /* 0x000000020f0c7825 */ /* 0x000fe200078e0214 */
[----:B--2---:R-:W-:Y:S02]  /*44980*/  ISETP.GE.AND P2, PT, R31, R14, PT ;  /* 0x0000000e1f00720c */ /* 0x004fe40003f46270 */
[----:B---3--:R-:W-:Y:S01]  /*44990*/  PRMT R11, R104, 0x7632, R11 ;  /* 0x00007632680b7816 */ /* 0x008fe2000000000b */
[----:B------:R-:W-:-:S03]  /*449a0*/  IMAD.WIDE R8, R15, 0x2, R158 ;  /* 0x000000020f087825 */ /* 0x000fc600078e029e */
[----:B------:R-:W2:Y:S01]  /*449b0*/  LDC R16, c[0x0][0x22c] ;  /* 0x00008b00ff107b82 */ /* 0x000ea20000000800 */
[----:B------:R3:W-:Y:S01]  /*449c0*/  @P6 STG.E.U16 desc[UR60][R12.64], R104 ;  /* 0x000000680c006986 */ /* 0x0007e2000c10153c */
[----:B------:R-:W-:-:S06]  /*449d0*/  ISETP.LT.AND P5, PT, R23, R32, !P1 ;  /* 0x000000201700720c */ /* 0x000fcc0004fa1270 */
[----:B------:R-:W2:Y:S01]  /*449e0*/  LDC R24, c[0x0][0x228] ;  /* 0x00008a00ff187b82 */ /* 0x000ea20000000800 */
[----:B------:R1:W-:Y:S01]  /*449f0*/  @P3 STG.E.U16 desc[UR60][R8.64], R11 ;  /* 0x0000000b08003986 */ /* 0x0003e2000c10153c */
[----:B----4-:R-:W-:Y:S02]  /*44a00*/  ISETP.LT.AND P1, PT, R156, R19, !P1 ;  /* 0x000000139c00720c */ /* 0x010fe40004f21270 */
[----:B0-----:R-:W-:Y:S01]  /*44a10*/  ISETP.LT.AND P3, PT, R23, R18, !P2 ;  /* 0x000000121700720c */ /* 0x001fe20005761270 */
[----:B---3--:R-:W-:-:S03]  /*44a20*/  IMAD.IADD R13, R15, 0x1, R0 ;  /* 0x000000010f0d7824 */ /* 0x008fc600078e0200 */
[----:B------:R-:W0:Y:S01]  /*44a30*/  LDC R25, c[0x0][0x228] ;  /* 0x00008a00ff197b82 */ /* 0x000e220000000800 */
[----:B------:R-:W-:-:S07]  /*44a40*/  IMAD.IADD R15, R13, 0x1, R2 ;  /* 0x000000010d0f7824 */ /* 0x000fce00078e0202 */
[----:B------:R-:W3:Y:S08]  /*44a50*/  LDC R4, c[0x0][0x228] ;  /* 0x00008a00ff047b82 */ /* 0x000ef00000000800 */
[----:B------:R-:W4:Y:S01]  /*44a60*/  LDC R27, c[0x0][0x228] ;  /* 0x00008a00ff1b7b82 */ /* 0x000f220000000800 */
[----:B-1----:R-:W-:-:S07]  /*44a70*/  IMAD.WIDE R10, R13, 0x2, R20 ;  /* 0x000000020d0a7825 */ /* 0x002fce00078e0214 */
[----:B------:R-:W1:Y:S01]  /*44a80*/  LDC R0, c[0x0][0x248] ;  /* 0x00009200ff007b82 */ /* 0x000e620000000800 */
[----:B------:R-:W-:Y:S01]  /*44a90*/  IMAD.WIDE R12, R13, 0x2, R158 ;  /* 0x000000020d0c7825 */ /* 0x000fe200078e029e */
[----:B------:R-:W-:-:S03]  /*44aa0*/  PRMT R26, R5, 0x7632, R26 ;  /* 0x00007632051a7816 */ /* 0x000fc6000000001a */
[----:B------:R-:W-:-:S03]  /*44ab0*/  IMAD.WIDE R8, R15, 0x2, R20 ;  /* 0x000000020f087825 */ /* 0x000fc600078e0214 */
[----:B------:R-:W1:Y:S01]  /*44ac0*/  LDC R2, c[0x0][0x248] ;  /* 0x00009200ff027b82 */ /* 0x000e620000000800 */
[C---:B------:R-:W-:Y:S01]  /*44ad0*/  VIADD R14, R3.reuse, 0x75 ;  /* 0x00000075030e7836 */ /* 0x040fe20000000000 */
[----:B------:R1:W-:Y:S06]  /*44ae0*/  @P5 STG.E.U16 desc[UR60][R10.64], R5 ;  /* 0x000000050a005986 */ /* 0x0003ec000c10153c */
[----:B------:R-:W1:Y:S01]  /*44af0*/  LDC R29, c[0x0][0x228] ;  /* 0x00008a00ff1d7b82 */ /* 0x000e620000000800 */
[----:B------:R-:W-:Y:S01]  /*44b00*/  VIADD R19, R3, 0x74 ;  /* 0x0000007403137836 */ /* 0x000fe20000000000 */
[----:B------:R1:W-:Y:S04]  /*44b10*/  @P1 STG.E.U16 desc[UR60][R12.64], R26 ;  /* 0x0000001a0c001986 */ /* 0x0003e8000c10153c */
[----:B------:R1:W-:Y:S02]  /*44b20*/  @P3 STG.E.U16 desc[UR60][R8.64], R105 ;  /* 0x0000006908003986 */ /* 0x0003e4000c10153c */
[----:B------:R-:W1:Y:S01]  /*44b30*/  LDC R18, c[0x0][0x22c] ;  /* 0x00008b00ff127b82 */ /* 0x000e620000000800 */
[----:B------:R-:W-:-:S02]  /*44b40*/  ISETP.GE.AND P3, PT, R14, R17, PT ;  /* 0x000000110e00720c */ /* 0x000fc40003f66270 */
[----:B--2---:R-:W-:Y:S02]  /*44b50*/  ISETP.GE.AND P1, PT, R19, R16, PT ;  /* 0x000000101300720c */ /* 0x004fe40003f26270 */
[C---:B------:R-:W-:Y:S02]  /*44b60*/  ISETP.LT.AND P5, PT, R23.reuse, R24, !P3 ;  /* 0x000000181700720c */ /* 0x040fe40005fa1270 */
[C---:B0-----:R-:W-:Y:S01]  /*44b70*/  ISETP.LT.AND P2, PT, R156.reuse, R25, !P2 ;  /* 0x000000199c00720c */ /* 0x041fe20005741270 */
[----:B------:R-:W0:Y:S01]  /*44b80*/  LDC R24, c[0x0][0x228] ;  /* 0x00008a00ff187b82 */ /* 0x000e220000000800 */
[----:B---3--:R-:W-:Y:S02]  /*44b90*/  ISETP.LT.AND P6, PT, R23, R4, !P1 ;  /* 0x000000041700720c */ /* 0x008fe40004fc1270 */
[----:B----4-:R-:W-:Y:S01]  /*44ba0*/  ISETP.LT.AND P1, PT, R156, R27, !P1 ;  /* 0x0000001b9c00720c */ /* 0x010fe20004f21270 */
[----:B-1----:R-:W-:-:S04]  /*44bb0*/  IMAD.IADD R11, R15, 0x1, R0 ;  /* 0x000000010f0b7824 */ /* 0x002fc800078e0200 */
[----:B------:R-:W1:Y:S01]  /*44bc0*/  LDC R19, c[0x0][0x22c] ;  /* 0x00008b00ff137b82 */ /* 0x000e620000000800 */
[----:B------:R-:W-:-:S07]  /*44bd0*/  PRMT R13, R105, 0x7632, R13 ;  /* 0x00007632690d7816 */ /* 0x000fce000000000d */
[----:B------:R-:W2:Y:S01]  /*44be0*/  LDC R16, c[0x0][0x248] ;  /* 0x00009200ff107b82 */ /* 0x000ea20000000800 */
[----:B------:R-:W-:Y:S01]  /*44bf0*/  IMAD.WIDE R4, R15, 0x2, R158 ;  /* 0x000000020f047825 */ /* 0x000fe200078e029e */
[----:B------:R-:W-:-:S06]  /*44c00*/  ISETP.LT.AND P3, PT, R156, R29, !P3 ;  /* 0x0000001d9c00720c */ /* 0x000fcc0005f61270 */
[----:B------:R-:W3:Y:S01]  /*44c10*/  LDC R0, c[0x0][0x248] ;  /* 0x00009200ff007b82 */ /* 0x000ee20000000800 */
[----:B------:R-:W-:Y:S01]  /*44c20*/  IMAD.WIDE R8, R11, 0x2, R20 ;  /* 0x000000020b087825 */ /* 0x000fe200078e0214 */
[----:B------:R-:W-:-:S03]  /*44c30*/  PRMT R15, R6, 0x7632, R15 ;  /* 0x00007632060f7816 */ /* 0x000fc6000000000f */
[----:B------:R-:W-:-:S03]  /*44c40*/  IMAD.IADD R17, R11, 0x1, R2 ;  /* 0x000000010b117824 */ /* 0x000fc600078e0202 */
[----:B------:R-:W4:Y:S01]  /*44c50*/  LDC R26, c[0x0][0x228] ;  /* 0x00008a00ff1a7b82 */ /* 0x000f220000000800 */
[----:B------:R-:W-:Y:S01]  /*44c60*/  IMAD.WIDE R10, R11, 0x2, R158 ;  /* 0x000000020b0a7825 */ /* 0x000fe200078e029e */
[----:B------:R0:W-:Y:S03]  /*44c70*/  @P2 STG.E.U16 desc[UR60][R4.64], R13 ;  /* 0x0000000d04002986 */ /* 0x0001e6000c10153c */
[----:B------:R-:W-:-:S03]  /*44c80*/  VIADD R29, R3, 0x76 ;  /* 0x00000076031d7836 */ /* 0x000fc60000000000 */
[----:B------:R-:W3:Y:S01]  /*44c90*/  LDC R25, c[0x0][0x228] ;  /* 0x00008a00ff197b82 */ /* 0x000ee20000000800 */
[----:B------:R-:W-:Y:S07]  /*44ca0*/  @P6 STG.E.U16 desc[UR60][R8.64], R6 ;  /* 0x0000000608006986 */ /* 0x000fee000c10153c */
[----:B------:R-:W3:Y:S01]  /*44cb0*/  LDC R27, c[0x0][0x228] ;  /* 0x00008a00ff1b7b82 */ /* 0x000ee20000000800 */
[----:B------:R1:W-:Y:S01]  /*44cc0*/  @P1 STG.E.U16 desc[UR60][R10.64], R15 ;  /* 0x0000000f0a001986 */ /* 0x0003e2000c10153c */
[----:B------:R-:W-:Y:S01]  /*44cd0*/  ISETP.GE.AND P1, PT, R29, R18, PT ;  /* 0x000000121d00720c */ /* 0x000fe20003f26270 */
[----:B0-----:R-:W-:-:S05]  /*44ce0*/  IMAD.WIDE R12, R17, 0x2, R20 ;  /* 0x00000002110c7825 */ /* 0x001fca00078e0214 */
[----:B------:R-:W0:Y:S01]  /*44cf0*/  LDC R18, c[0x0][0x22c] ;  /* 0x00008b00ff127b82 */ /* 0x000e220000000800 */
[----:B------:R-:W-:Y:S01]  /*44d00*/  VIADD R2, R3, 0x77 ;  /* 0x0000007703027836 */ /* 0x000fe20000000000 */
[----:B------:R-:W-:Y:S01]  /*44d10*/  @P5 STG.E.U16 desc[UR60][R12.64], R106 ;  /* 0x0000006a0c005986 */ /* 0x000fe2000c10153c */
[----:B------:R-:W-:Y:S01]  /*44d20*/  PRMT R5, R106, 0x7632, R5 ;  /* 0x000076326a057816 */ /* 0x000fe20000000005 */
[----:B-1----:R-:W-:Y:S01]  /*44d30*/  IMAD.WIDE R14, R17, 0x2, R158 ;  /* 0x00000002110e7825 */ /* 0x002fe200078e029e */
[----:B------:R-:W-:Y:S02]  /*44d40*/  ISETP.LT.AND P5, PT, R23, R24, !P1 ;  /* 0x000000181700720c */ /* 0x000fe40004fa1270 */
[----:B------:R-:W-:Y:S01]  /*44d50*/  ISETP.GE.AND P2, PT, R2, R19, PT ;  /* 0x000000130200720c */ /* 0x000fe20003f46270 */
[----:B------:R-:W1:Y:S01]  /*44d60*/  LDC R24, c[0x0][0x228] ;  /* 0x00008a00ff187b82 */ /* 0x000e620000000800 */
[----:B--2---:R-:W-:Y:S01]  /*44d70*/  IMAD.IADD R9, R17, 0x1, R16 ;  /* 0x0000000111097824 */ /* 0x004fe200078e0210 */
[----:B------:R2:W-:Y:S01]  /*44d80*/  @P3 STG.E.U16 desc[UR60][R14.64], R5 ;  /* 0x000000050e003986 */ /* 0x0005e2000c10153c */
[----:B----4-:R-:W-:-:S05]  /*44d90*/  ISETP.LT.AND P6, PT, R23, R26, !P2 ;  /* 0x0000001a1700720c */ /* 0x010fca00057c1270 */
[----:B------:R-:W4:Y:S01]  /*44da0*/  LDC R2, c[0x0][0x248] ;  /* 0x00009200ff027b82 */ /* 0x000f220000000800 */
[----:B---3--:R-:W-:-:S07]  /*44db0*/  ISETP.LT.AND P1, PT, R156, R25, !P1 ;  /* 0x000000199c00720c */ /* 0x008fce0004f21270 */
[----:B------:R-:W3:Y:S01]  /*44dc0*/  LDC R17, c[0x0][0x228] ;  /* 0x00008a00ff117b82 */ /* 0x000ee20000000800 */
[----:B--2---:R-:W-:-:S07]  /*44dd0*/  IMAD.IADD R15, R9, 0x1, R0 ;  /* 0x00000001090f7824 */ /* 0x004fce00078e0200 */
[----:B------:R-:W2:Y:S01]  /*44de0*/  LDC R6, c[0x0][0x22c] ;  /* 0x00008b00ff067b82 */ /* 0x000ea20000000800 */
[----:B------:R-:W-:Y:S01]  /*44df0*/  ISETP.LT.AND P3, PT, R156, R27, !P2 ;  /* 0x0000001b9c00720c */ /* 0x000fe20005761270 */
[----:B------:R-:W-:-:S06]  /*44e00*/  IMAD.WIDE R4, R9, 0x2, R20 ;  /* 0x0000000209047825 */ /* 0x000fcc00078e0214 */
[----:B------:R-:W2:Y:S01]  /*44e10*/  LDC R0, c[0x0][0x248] ;  /* 0x00009200ff007b82 */ /* 0x000ea20000000800 */
[----:B------:R-:W-:-:S07]  /*44e20*/  VIADD R13, R3, 0x78 ;  /* 0x00000078030d7836 */ /* 0x000fce0000000000 */
[----:B------:R-:W2:Y:S01]  /*44e30*/  LDC R26, c[0x0][0x228] ;  /* 0x00008a00ff1a7b82 */ /* 0x000ea20000000800 */
[----:B------:R-:W-:Y:S01]  /*44e40*/  IMAD.WIDE R8, R9, 0x2, R158 ;  /* 0x0000000209087825 */ /* 0x000fe200078e029e */
[----:B------:R-:W-:Y:S01]  /*44e50*/  PRMT R27, R7, 0x7632, R27 ;  /* 0x00007632071b7816 */ /* 0x000fe2000000001b */
[----:B------:R1:W-:Y:S01]  /*44e60*/  @P5 STG.E.U16 desc[UR60][R4.64], R7 ;  /* 0x0000000704005986 */ /* 0x0003e2000c10153c */
[----:B0-----:R-:W-:Y:S01]  /*44e70*/  ISETP.GE.AND P2, PT, R13, R18, PT ;  /* 0x000000120d00720c */ /* 0x001fe20003f46270 */
[----:B------:R-:W-:-:S03]  /*44e80*/  IMAD.WIDE R10, R15, 0x2, R20 ;  /* 0x000000020f0a7825 */ /* 0x000fc600078e0214 */
[----:B------:R-:W0:Y:S01]  /*44e90*/  LDC R14, c[0x0][0x22c] ;  /* 0x00008b00ff0e7b82 */ /* 0x000e220000000800 */
[----:B------:R-:W-:Y:S01]  /*44ea0*/  IMAD.WIDE R12, R15, 0x2, R158 ;  /* 0x000000020f0c7825 */ /* 0x000fe200078e029e */
[----:B------:R-:W-:Y:S01]  /*44eb0*/  @P1 STG.E.U16 desc[UR60][R8.64], R27 ;  /* 0x0000001b08001986 */ /* 0x000fe2000c10153c */
[----:B-1----:R-:W-:-:S05]  /*44ec0*/  PRMT R5, R107, 0x7632, R5 ;  /* 0x000076326b057816 */ /* 0x002fca0000000005 */
[----:B------:R-:W1:Y:S01]  /*44ed0*/  LDC R19, c[0x0][0x228] ;  /* 0x00008a00ff137b82 */ /* 0x000e620000000800 */
[----:B------:R2:W-:Y:S01]  /*44ee0*/  @P6 STG.E.U16 desc[UR60][R10.64], R107 ;  /* 0x0000006b0a006986 */ /* 0x0005e2000c10153c */
[----:B------:R-:W-:-:S03]  /*44ef0*/  VIADD R25, R3, 0x79 ;  /* 0x0000007903197836 */ /* 0x000fc60000000000 */
[----:B------:R2:W-:Y:S03]  /*44f00*/  @P3 STG.E.U16 desc[UR60][R12.64], R5 ;  /* 0x000000050c003986 */ /* 0x0005e6000c10153c */
[----:B------:R-:W1:Y:S01]  /*44f10*/  LDC R18, c[0x0][0x228] ;  /* 0x00008a00ff127b82 */ /* 0x000e620000000800 */
[----:B------:R-:W-:Y:S01]  /*44f20*/  ISETP.LT.AND P3, PT, R23, R24, !P2 ;  /* 0x000000181700720c */ /* 0x000fe20005761270 */
[----:B----4-:R-:W-:Y:S01]  /*44f30*/  IMAD.IADD R7, R15, 0x1, R2 ;  /* 0x000000010f077824 */ /* 0x010fe200078e0202 */
[----:B---3--:R-:W-:-:S05]  /*44f40*/  ISETP.LT.AND P2, PT, R156, R17, !P2 ;  /* 0x000000119c00720c */ /* 0x008fca0005741270 */
[----:B------:R-:W3:Y:S01]  /*44f50*/  LDC R16, c[0x0][0x22c] ;  /* 0x00008b00ff107b82 */ /* 0x000ee20000000800 */
[----:B--2---:R-:W-:Y:S01]  /*44f60*/  ISETP.GE.AND P1, PT, R25, R6, PT ;  /* 0x000000061900720c */ /* 0x004fe20003f26270 */
[----:B------:R-:W-:-:S06]  /*44f70*/  IMAD.IADD R11, R7, 0x1, R0 ;  /* 0x00000001070b7824 */ /* 0x000fcc00078e0200 */
[----:B------:R-:W2:Y:S01]  /*44f80*/  LDC R2, c[0x0][0x248] ;  /* 0x00009200ff027b82 */ /* 0x000ea20000000800 */
[----:B------:R-:W-:Y:S01]  /*44f90*/  ISETP.LT.AND P5, PT, R23, R26, !P1 ;  /* 0x0000001a1700720c */ /* 0x000fe20004fa1270 */
[----:B------:R-:W-:-:S06]  /*44fa0*/  IMAD.WIDE R4, R7, 0x2, R20 ;  /* 0x0000000207047825 */ /* 0x000fcc00078e0214 */
[----:B------:R-:W4:Y:S01]  /*44fb0*/  LDC R17, c[0x0][0x228] ;  /* 0x00008a00ff117b82 */ /* 0x000f220000000800 */
[----:B------:R-:W-:-:S07]  /*44fc0*/  VIADD R13, R3, 0x7a ;  /* 0x0000007a030d7836 */ /* 0x000fce0000000000 */
[----:B------:R-:W2:Y:S01]  /*44fd0*/  LDC R10, c[0x0][0x228] ;  /* 0x00008a00ff0a7b82 */ /* 0x000ea20000000800 */
[----:B------:R-:W-:Y:S07]  /*44fe0*/  @P3 STG.E.U16 desc[UR60][R4.64], R108 ;  /* 0x0000006c04003986 */ /* 0x000fee000c10153c */
[----:B------:R-:W2:Y:S01]  /*44ff0*/  LDC R0, c[0x0][0x248] ;  /* 0x00009200ff007b82 */ /* 0x000ea20000000800 */
[----:B------:R-:W-:Y:S01]  /*45000*/  IMAD.WIDE R6, R7, 0x2, R158 ;  /* 0x0000000207067825 */ /* 0x000fe200078e029e */
[----:B------:R-:W-:-:S02]  /*45010*/  PRMT R12, R108, 0x7632, R12 ;  /* 0x000076326c0c7816 */ /* 0x000fc4000000000c */
[----:B0-----:R-:W-:Y:S01]  /*45020*/  ISETP.GE.AND P3, PT, R13, R14, PT ;  /* 0x0000000e0d00720c */ /* 0x001fe20003f66270 */
[----:B------:R-:W-:-:S03]  /*45030*/  IMAD.WIDE R8, R11, 0x2, R20 ;  /* 0x000000020b087825 */ /* 0x000fc600078e0214 */
[----:B------:R-:W0:Y:S01]  /*45040*/  LDC R14, c[0x0][0x22c] ;  /* 0x00008b00ff0e7b82 */ /* 0x000e220000000800 */
[----:B------:R-:W-:Y:S01]  /*45050*/  VIADD R13, R3, 0x7b ;  /* 0x0000007b030d7836 */ /* 0x000fe20000000000 */
[----:B------:R-:W-:Y:S01]  /*45060*/  @P2 STG.E.U16 desc[UR60][R6.64], R12 ;  /* 0x0000000c06002986 */ /* 0x000fe2000c10153c */
[----:B-1----:R-:W-:-:S03]  /*45070*/  ISETP.LT.AND P1, PT, R156, R19, !P1 ;  /* 0x000000139c00720c */ /* 0x002fc60004f21270 */
[----:B------:R2:W-:Y:S02]  /*45080*/  @P5 STG.E.U16 desc[UR60][R8.64], R112 ;  /* 0x0000007008005986 */ /* 0x0005e4000c10153c */
[----:B------:R-:W1:Y:S01]  /*45090*/  LDC R15, c[0x0][0x22c] ;  /* 0x00008b00ff0f7b82 */ /* 0x000e620000000800 */
[----:B------:R-:W-:Y:S02]  /*450a0*/  ISETP.LT.AND P5, PT, R23, R18, !P3 ;  /* 0x000000121700720c */ /* 0x000fe40005fa1270 */
[----:B---3--:R-:W-:-:S05]  /*450b0*/  ISETP.GE.AND P2, PT, R13, R16, PT ;  /* 0x000000100d00720c */ /* 0x008fca0003f46270 */
[----:B------:R-:W3:Y:S01]  /*450c0*/  LDC R16, c[0x0][0x228] ;  /* 0x00008a00ff107b82 */ /* 0x000ee20000000800 */
[----:B----4-:R-:W-:Y:S01]  /*450d0*/  ISETP.LT.AND P6, PT, R156, R17, !P3 ;  /* 0x000000119c00720c */ /* 0x010fe20005fc1270 */
[----:B--2---:R-:W-:-:S06]  /*450e0*/  IMAD.IADD R9, R11, 0x1, R2 ;  /* 0x000000010b097824 */ /* 0x004fcc00078e0202 */
[----:B------:R-:W2:Y:S01]  /*450f0*/  LDC R18, c[0x0][0x228] ;  /* 0x00008a00ff127b82 */ /* 0x000ea20000000800 */
[----:B------:R-:W-:Y:S01]  /*45100*/  PRMT R7, R112, 0x7632, R7 ;  /* 0x0000763270077816 */ /* 0x000fe20000000007 */
[----:B------:R-:W-:Y:S01]  /*45110*/  IMAD.WIDE R4, R11, 0x2, R158 ;  /* 0x000000020b047825 */ /* 0x000fe200078e029e */
[----:B------:R-:W-:-:S05]  /*45120*/  ISETP.LT.AND P3, PT, R23, R10, !P2 ;  /* 0x0000000a1700720c */ /* 0x000fca0005761270 */
[----:B------:R-:W4:Y:S01]  /*45130*/  LDC R19, c[0x0][0x228] ;  /* 0x00008a00ff137b82 */ /* 0x000f220000000800 */
[----:B------:R-:W-:Y:S01]  /*45140*/  IADD3 R13, R9, R0, RZ ;  /* 0x00000000090d7210 */ /* 0x000fe20007ffe0ff */
[----:B------:R0:W-:Y:S06]  /*45150*/  @P1 STG.E.U16 desc[UR60][R4.64], R7 ;  /* 0x0000000704001986 */ /* 0x0001ec000c10153c */
[----:B------:R-:W4:Y:S01]  /*45160*/  LDC R25, c[0x0][0x228] ;  /* 0x00008a00ff197b82 */ /* 0x000f220000000800 */
[----:B------:R-:W-:-:S07]  /*45170*/  VIADD R17, R3, 0x7c ;  /* 0x0000007c03117836 */ /* 0x000fce0000000000 */
[----:B------:R-:W4:Y:S01]  /*45180*/  LDC R2, c[0x0][0x248] ;  /* 0x00009200ff027b82 */ /* 0x000f220000000800 */
[----:B0-----:R-:W-:Y:S01]  /*45190*/  IMAD.WIDE R6, R9, 0x2, R20 ;  /* 0x0000000209067825 */ /* 0x001fe200078e0214 */
[----:B------:R-:W-:-:S03]  /*451a0*/  PRMT R5, R109, 0x7632, R5 ;  /* 0x000076326d057816 */ /* 0x000fc60000000005 */
[----:B------:R-:W-:-:S03]  /*451b0*/  IMAD.WIDE R8, R9, 0x2, R158 ;  /* 0x0000000209087825 */ /* 0x000fc600078e029e */
[----:B------:R-:W0:Y:S01]  /*451c0*/  LDC R27, c[0x0][0x228] ;  /* 0x00008a00ff1b7b82 */ /* 0x000e220000000800 */
[----:B------:R-:W-:Y:S01]  /*451d0*/  IMAD.WIDE R10, R13, 0x2, R20 ;  /* 0x000000020d0a7825 */ /* 0x000fe200078e0214 */
[----:B------:R-:W-:Y:S01]  /*451e0*/  @P5 STG.E.U16 desc[UR60][R6.64], R109 ;  /* 0x0000006d06005986 */ /* 0x000fe2000c10153c */
[----:B------:R-:W-:Y:S02]  /*451f0*/  ISETP.GE.AND P1, PT, R17, R14, PT ;  /* 0x0000000e1100720c */ /* 0x000fe40003f26270 */
[----:B------:R-:W-:-:S03]  /*45200*/  VIADD R0, R3, 0x7d ;  /* 0x0000007d03007836 */ /* 0x000fc60000000000 */
[----:B------:R-:W0:Y:S01]  /*45210*/  LDC R12, c[0x0][0x248] ;  /* 0x00009200ff0c7b82 */ /* 0x000e220000000800 */
[----:B------:R4:W-:Y:S04]  /*45220*/  @P6 STG.E.U16 desc[UR60][R8.64], R5 ;  /* 0x0000000508006986 */ /* 0x0009e8000c10153c */
[----:B------:R0:W-:Y:S01]  /*45230*/  @P3 STG.E.U16 desc[UR60][R10.64], R113 ;  /* 0x000000710a003986 */ /* 0x0001e2000c10153c */
[----:B-1----:R-:W-:Y:S02]  /*45240*/  ISETP.GE.AND P3, PT, R0, R15, PT ;  /* 0x0000000f0000720c */ /* 0x002fe40003f66270 */
[----:B------:R-:W1:Y:S01]  /*45250*/  LDC R14, c[0x0][0x22c] ;  /* 0x00008b00ff0e7b82 */ /* 0x000e620000000800 */
[C---:B---3--:R-:W-:Y:S02]  /*45260*/  ISETP.LT.AND P6, PT, R23.reuse, R16, !P1 ;  /* 0x000000101700720c */ /* 0x048fe40004fc1270 */
[----:B--2---:R-:W-:-:S02]  /*45270*/  ISETP.LT.AND P5, PT, R23, R18, !P3 ;  /* 0x000000121700720c */ /* 0x004fc40005fa1270 */
[----:B----4-:R-:W-:-:S03]  /*45280*/  ISETP.LT.AND P2, PT, R156, R19, !P2 ;  /* 0x000000139c00720c */ /* 0x010fc60005741270 */
[----:B------:R-:W2:Y:S01]  /*45290*/  LDC R18, c[0x0][0x228] ;  /* 0x00008a00ff127b82 */ /* 0x000ea20000000800 */
[----:B------:R-:W-:-:S07]  /*452a0*/  ISETP.LT.AND P1, PT, R156, R25, !P1 ;  /* 0x000000199c00720c */ /* 0x000fce0004f21270 */
[----:B------:R-:W3:Y:S01]  /*452b0*/  LDC R16, c[0x0][0x22c] ;  /* 0x00008b00ff107b82 */ /* 0x000ee20000000800 */
[----:B------:R-:W-:-:S07]  /*452c0*/  IMAD.IADD R9, R13, 0x1, R2 ;  /* 0x000000010d097824 */ /* 0x000fce00078e0202 */
[----:B------:R-:W4:Y:S01]  /*452d0*/  LDC R0, c[0x0][0x248] ;  /* 0x00009200ff007b82 */ /* 0x000f220000000800 */
[----:B0-----:R-:W-:-:S07]  /*452e0*/  ISETP.LT.AND P3, PT, R156, R27, !P3 ;  /* 0x0000001b9c00720c */ /* 0x001fce0005f61270 */
[----:B------:R-:W0:Y:S01]  /*452f0*/  LDC R19, c[0x0][0x228] ;  /* 0x00008a00ff137b82 */ /* 0x000e220000000800 */
[----:B------:R-:W-:Y:S01]  /*45300*/  PRMT R26, R113, 0x7632, R26 ;  /* 0x00007632711a7816 */ /* 0x000fe2000000001a */
[----:B------:R-:W-:-:S06]  /*45310*/  IMAD.WIDE R4, R13, 0x2, R158 ;  /* 0x000000020d047825 */ /* 0x000fcc00078e029e */
[----:B------:R-:W0:Y:S01]  /*45320*/  LDC R24, c[0x0][0x228] ;  /* 0x00008a00ff187b82 */ /* 0x000e220000000800 */
[C---:B------:R-:W-:Y:S01]  /*45330*/  IMAD.IADD R15, R9.reuse, 0x1, R12 ;  /* 0x00000001090f7824 */ /* 0x040fe200078e020c */
[----:B------:R-:W-:Y:S01]  /*45340*/  PRMT R13, R110, 0x7632, R13 ;  /* 0x000076326e0d7816 */ /* 0x000fe2000000000d */
[----:B------:R-:W-:-:S05]  /*45350*/  IMAD.WIDE R6, R9, 0x2, R20 ;  /* 0x0000000209067825 */ /* 0x000fca00078e0214 */
[----:B------:R-:W0:Y:S01]  /*45360*/  LDC R2, c[0x0][0x248] ;  /* 0x00009200ff027b82 */ /* 0x000e220000000800 */
[----:B------:R-:W-:Y:S01]  /*45370*/  IMAD.WIDE R8, R9, 0x2, R158 ;  /* 0x0000000209087825 */ /* 0x000fe200078e029e */
[----:B------:R2:W-:Y:S03]  /*45380*/  @P2 STG.E.U16 desc[UR60][R4.64], R26 ;  /* 0x0000001a04002986 */ /* 0x0005e6000c10153c */
[----:B------:R-:W-:Y:S01]  /*45390*/  VIADD R25, R3, 0x7e ;  /* 0x0000007e03197836 */ /* 0x000fe20000000000 */
[----:B------:R-:W-:Y:S02]  /*453a0*/  @P6 STG.E.U16 desc[UR60][R6.64], R110 ;  /* 0x0000006e06006986 */ /* 0x000fe4000c10153c */
[----:B------:R-:W0:Y:S01]  /*453b0*/  LDC R17, c[0x0][0x22c] ;  /* 0x00008b00ff117b82 */ /* 0x000e220000000800 */
[----:B------:R-:W-:Y:S01]  /*453c0*/  IMAD.WIDE R10, R15, 0x2, R20 ;  /* 0x000000020f0a7825 */ /* 0x000fe200078e0214 */
[----:B------:R3:W-:Y:S01]  /*453d0*/  @P1 STG.E.U16 desc[UR60][R8.64], R13 ;  /* 0x0000000d08001986 */ /* 0x0007e2000c10153c */
[----:B-1----:R-:W-:-:S02]  /*453e0*/  ISETP.GE.AND P2, PT, R25, R14, PT ;  /* 0x0000000e1900720c */ /* 0x002fc40003f46270 */
[----:B------:R-:W-:Y:S01]  /*453f0*/  VIADD R27, R3, 0x7f ;  /* 0x0000007f031b7836 */ /* 0x000fe20000000000 */
[----:B--2---:R-:W-:Y:S02]  /*45400*/  PRMT R5, R114, 0x7632, R5 ;  /* 0x0000763272057816 */ /* 0x004fe40000000005 */
[----:B------:R-:W1:Y:S01]  /*45410*/  LDC R14, c[0x0][0x228] ;  /* 0x00008a00ff0e7b82 */ /* 0x000e620000000800 */
[----:B------:R2:W-:Y:S01]  /*45420*/  @P5 STG.E.U16 desc[UR60][R10.64], R114 ;  /* 0x000000720a005986 */ /* 0x0005e2000c10153c */
[----:B---3--:R-:W-:-:S06]  /*45430*/  IMAD.WIDE R12, R15, 0x2, R158 ;  /* 0x000000020f0c7825 */ /* 0x008fcc00078e029e */
[----:B------:R-:W3:Y:S01]  /*45440*/  LDC R25, c[0x0][0x228] ;  /* 0x00008a00ff197b82 */ /* 0x000ee20000000800 */
[----:B------:R-:W-:Y:S01]  /*45450*/  ISETP.GE.AND P1, PT, R27, R16, PT ;  /* 0x000000101b00720c */ /* 0x000fe20003f26270 */
[----:B------:R2:W-:Y:S01]  /*45460*/  @P3 STG.E.U16 desc[UR60][R12.64], R5 ;  /* 0x000000050c003986 */ /* 0x0005e2000c10153c */
[----:B------:R-:W-:Y:S01]  /*45470*/  ISETP.LT.AND P3, PT, R23, R18, !P2 ;  /* 0x000000121700720c */ /* 0x000fe20005761270 */
[----:B----4-:R-:W-:Y:S01]  /*45480*/  IMAD.IADD R7, R15, 0x1, R0 ;  /* 0x000000010f077824 */ /* 0x010fe200078e0200 */
[----:B0-----:R-:W-:-:S03]  /*45490*/  ISETP.LT.AND P2, PT, R156, R19, !P2 ;  /* 0x000000139c00720c */ /* 0x001fc60005741270 */
[----:B--2---:R-:W0:Y:S01]  /*454a0*/  LDC R10, c[0x0][0x22c] ;  /* 0x00008b00ff0a7b82 */ /* 0x004e220000000800 */
[----:B------:R-:W-:Y:S01]  /*454b0*/  ISETP.LT.AND P5, PT, R23, R24, !P1 ;  /* 0x000000181700720c */ /* 0x000fe20004fa1270 */
[----:B------:R-:W-:-:S06]  /*454c0*/  IMAD.IADD R11, R7, 0x1, R2 ;  /* 0x00000001070b7824 */ /* 0x000fcc00078e0202 */
[----:B------:R-:W2:Y:S01]  /*454d0*/  LDC R15, c[0x0][0x228] ;  /* 0x00008a00ff0f7b82 */ /* 0x000ea20000000800 */
[----:B------:R-:W-:Y:S01]  /*454e0*/  IMAD.WIDE R4, R7, 0x2, R20 ;  /* 0x0000000207047825 */ /* 0x000fe200078e0214 */
[----:B------:R-:W-:-:S06]  /*454f0*/  PRMT R13, R111, 0x7632, R13 ;  /* 0x000076326f0d7816 */ /* 0x000fcc000000000d */
[----:B------:R-:W4:Y:S01]  /*45500*/  LDC R0, c[0x0][0x248] ;  /* 0x00009200ff007b82 */ /* 0x000f220000000800 */
[----:B------:R-:W-:-:S07]  /*45510*/  VIADD R12, R3, 0x80 ;  /* 0x00000080030c7836 */ /* 0x000fce0000000000 */
[----:B------:R-:W2:Y:S01]  /*45520*/  LDC R16, c[0x0][0x228] ;  /* 0x00008a00ff107b82 */ /* 0x000ea20000000800 */
[----:B------:R-:W-:Y:S01]  /*45530*/  IMAD.WIDE R6, R7, 0x2, R158 ;  /* 0x0000000207067825 */ /* 0x000fe200078e029e */
[----:B------:R-:W-:Y:S01]  /*45540*/  @P3 STG.E.U16 desc[UR60][R4.64], R111 ;  /* 0x0000006f04003986 */ /* 0x000fe2000c10153c */
[----:B------:R-:W-:Y:S02]  /*45550*/  ISETP.GE.AND P3, PT, R12, R17, PT ;  /* 0x000000110c00720c */ /* 0x000fe40003f66270 */
[----:B------:R-:W-:-:S03]  /*45560*/  IMAD.WIDE R8, R11, 0x2, R20 ;  /* 0x000000020b087825 */ /* 0x000fc600078e0214 */
[----:B------:R-:W2:Y:S01]  /*45570*/  LDC R2, c[0x0][0x248] ;  /* 0x00009200ff027b82 */ /* 0x000ea20000000800 */
[----:B------:R4:W-:Y:S01]  /*45580*/  @P2 STG.E.U16 desc[UR60][R6.64], R13 ;  /* 0x0000000d06002986 */ /* 0x0009e2000c10153c */
[----:B---3--:R-:W-:-:S03]  /*45590*/  ISETP.LT.AND P1, PT, R156, R25, !P1 ;  /* 0x000000199c00720c */ /* 0x008fc60004f21270 */
[----:B------:R3:W-:Y:S01]  /*455a0*/  @P5 STG.E.U16 desc[UR60][R8.64], R115 ;  /* 0x0000007308005986 */ /* 0x0007e2000c10153c */
[----:B-1----:R-:W-:Y:S01]  /*455b0*/  ISETP.LT.AND P5, PT, R23, R14, !P3 ;  /* 0x0000000e1700720c */ /* 0x002fe20005fa1270 */
[----:B------:R-:W-:Y:S01]  /*455c0*/  VIADD R25, R3, 0x81 ;  /* 0x0000008103197836 */ /* 0x000fe20000000000 */
[----:B------:R-:W1:Y:S08]  /*455d0*/  LDC R12, c[0x0][0x22c] ;  /* 0x00008b00ff0c7b82 */ /* 0x000e700000000800 */
[----:B------:R-:W1:Y:S01]  /*455e0*/  LDC R14, c[0x0][0x22c] ;  /* 0x00008b00ff0e7b82 */ /* 0x000e620000000800 */
[----:B0-----:R-:W-:Y:S01]  /*455f0*/  ISETP.GE.AND P2, PT, R25, R10, PT ;  /* 0x0000000a1900720c */ /* 0x001fe20003f46270 */
[----:B----4-:R-:W-:Y:S01]  /*45600*/  IMAD.IADD R13, R11, 0x1, R0 ;  /* 0x000000010b0d7824 */ /* 0x010fe200078e0200 */
[----:B--2---:R-:W-:-:S05]  /*45610*/  ISETP.LT.AND P6, PT, R156, R15, !P3 ;  /* 0x0000000f9c00720c */ /* 0x004fca0005fc1270 */
[----:B------:R-:W0:Y:S01]  /*45620*/  LDC R18, c[0x0][0x228] ;  /* 0x00008a00ff127b82 */ /* 0x000e220000000800 */
[----:B------:R-:W-:-:S07]  /*45630*/  ISETP.LT.AND P3, PT, R23, R16, !P2 ;  /* 0x000000101700720c */ /* 0x000fce0005761270 */
[----:B------:R-:W2:Y:S01]  /*45640*/  LDC R24, c[0x0][0x228] ;  /* 0x00008a00ff187b82 */ /* 0x000ea20000000800 */
[----:B------:R-:W-:Y:S01]  /*45650*/  PRMT R26, R115, 0x7632, R26 ;  /* 0x00007632731a7816 */ /* 0x000fe2000000001a */
[----:B------:R-:W-:-:S06]  /*45660*/  IMAD.WIDE R4, R11, 0x2, R158 ;  /* 0x000000020b047825 */ /* 0x000fcc00078e029e */
[----:B------:R-:W4:Y:S01]  /*45670*/  LDC R19, c[0x0][0x228] ;  /* 0x00008a00ff137b82 */ /* 0x000f220000000800 */
[----:B------:R-:W-:-:S07]  /*45680*/  IMAD.IADD R15, R13, 0x1, R2 ;  /* 0x000000010d0f7824 */ /* 0x000fce00078e0202 */
[----:B------:R-:W4:Y:S01]  /*45690*/  LDC R17, c[0x0][0x228] ;  /* 0x00008a00ff117b82 */ /* 0x000f220000000800 */
[C---:B------:R-:W-:Y:S01]  /*456a0*/  IMAD.WIDE R6, R13.reuse, 0x2, R20 ;  /* 0x000000020d067825 */ /* 0x040fe200078e0214 */
[----:B------:R1:W-:Y:S03]  /*456b0*/  @P1 STG.E.U16 desc[UR60][R4.64], R26 ;  /* 0x0000001a04001986 */ /* 0x0003e6000c10153c */
[----:B---3--:R-:W-:-:S03]  /*456c0*/  IMAD.WIDE R8, R13, 0x2, R158 ;  /* 0x000000020d087825 */ /* 0x008fc600078e029e */
[----:B------:R-:W3:Y:S01]  /*456d0*/  LDC R0, c[0x0][0x248] ;  /* 0x00009200ff007b82 */ /* 0x000ee20000000800 */
[----:B------:R-:W-:Y:S01]  /*456e0*/  IMAD.WIDE R10, R15, 0x2, R20 ;  /* 0x000000020f0a7825 */ /* 0x000fe200078e0214 */
[----:B------:R-:W-:Y:S01]  /*456f0*/  @P5 STG.E.U16 desc[UR60][R6.64], R116 ;  /* 0x0000007406005986 */ /* 0x000fe2000c10153c */
[----:B-1----:R-:W-:-:S05]  /*45700*/  PRMT R5, R116, 0x7632, R5 ;  /* 0x0000763274057816 */ /* 0x002fca0000000005 */
[----:B------:R-:W1:Y:S01]  /*45710*/  LDC R13, c[0x0][0x228] ;  /* 0x00008a00ff0d7b82 */ /* 0x000e620000000800 */
[C---:B------:R-:W-:Y:S02]  /*45720*/  VIADD R25, R3.reuse, 0x82 ;  /* 0x0000008203197836 */ /* 0x040fe40000000000 */
[----:B------:R-:W-:Y:S01]  /*45730*/  VIADD R27, R3, 0x83 ;  /* 0x00000083031b7836 */ /* 0x000fe20000000000 */
[----:B------:R3:W-:Y:S04]  /*45740*/  @P6 STG.E.U16 desc[UR60][R8.64], R5 ;  /* 0x0000000508006986 */ /* 0x0007e8000c10153c */
[----:B------:R-:W1:Y:S01]  /*45750*/  LDC R2, c[0x0][0x248] ;  /* 0x00009200ff027b82 */ /* 0x000e620000000800 */
[----:B------:R1:W-:Y:S01]  /*45760*/  @P3 STG.E.U16 desc[UR60][R10.64], R120 ;  /* 0x000000780a003986 */ /* 0x0003e2000c10153c */
[----:B------:R-:W-:-:S02]  /*45770*/  ISETP.GE.AND P1, PT, R25, R12, PT ;  /* 0x0000000c1900720c */ /* 0x000fc40003f26270 */
[----:B------:R-:W-:-:S04]  /*45780*/  ISETP.GE.AND P3, PT, R27, R14, PT ;  /* 0x0000000e1b00720c */ /* 0x000fc80003f66270 */
[----:B------:R-:W1:Y:S01]  /*45790*/  LDC R16, c[0x0][0x22c] ;  /* 0x00008b00ff107b82 */ /* 0x000e620000000800 */
[C---:B0-----:R-:W-:Y:S02]  /*457a0*/  ISETP.LT.AND P6, PT, R23.reuse, R18, !P1 ;  /* 0x000000121700720c */ /* 0x041fe40004fc1270 */
[----:B--2---:R-:W-:Y:S02]  /*457b0*/  ISETP.LT.AND P5, PT, R23, R24, !P3 ;  /* 0x000000181700720c */ /* 0x004fe40005fa1270 */
[----:B----4-:R-:W-:-:S03]  /*457c0*/  ISETP.LT.AND P1, PT, R156, R19, !P1 ;  /* 0x000000139c00720c */ /* 0x010fc60004f21270 */
[----:B------:R-:W0:Y:S01]  /*457d0*/  LDC R24, c[0x0][0x228] ;  /* 0x00008a00ff187b82 */ /* 0x000e220000000800 */
[----:B------:R-:W-:Y:S01]  /*457e0*/  ISETP.LT.AND P2, PT, R156, R17, !P2 ;  /* 0x000000119c00720c */ /* 0x000fe20005741270 */
[----:B---3--:R-:W-:-:S06]  /*457f0*/  IMAD.IADD R9, R15, 0x1, R0 ;  /* 0x000000010f097824 */ /* 0x008fcc00078e0200 */
[----:B------:R-:W2:Y:S08]  /*45800*/  LDC R19, c[0x0][0x228] ;  /* 0x00008a00ff137b82 */ /* 0x000eb00000000800 */
[----:B------:R-:W3:Y:S01]  /*45810*/  LDC R14, c[0x0][0x248] ;  /* 0x00009200ff0e7b82 */ /* 0x000ee20000000800 */
[----:B-1----:R-:W-:Y:S01]  /*45820*/  ISETP.LT.AND P3, PT, R156, R13, !P3 ;  /* 0x0000000d9c00720c */ /* 0x002fe20005f61270 */
[----:B------:R-:W-:Y:S01]  /*45830*/  IMAD.WIDE R4, R15, 0x2, R158 ;  /* 0x000000020f047825 */ /* 0x000fe200078e029e */
[----:B------:R-:W-:-:S05]  /*45840*/  PRMT R30, R120, 0x7632, R30 ;  /* 0x00007632781e7816 */ /* 0x000fca000000001e */
[----:B------:R-:W1:Y:S01]  /*45850*/  LDC R0, c[0x0][0x248] ;  /* 0x00009200ff007b82 */ /* 0x000e620000000800 */
        /* <DEDUP_REMOVED lines=12> */
[----:B0-----:R-:W-:Y:S01]  /*45920*/  PRMT R5, R121, 0x7632, R5 ;  /* 0x0000763279057816 */ /* 0x001fe20000000005 */
[----:B------:R-:W-:Y:S01]  /*45930*/  IMAD.WIDE R12, R17, 0x2, R158 ;  /* 0x00000002110c7825 */ /* 0x000fe200078e029e */
[----:B------:R-:W-:-:S04]  /*45940*/  ISETP.GE.AND P1, PT, R27, R16, PT ;  /* 0x000000101b00720c */ /* 0x000fc80003f26270 */
[----:B------:R-:W0:Y:S01]  /*45950*/  LDC R15, c[0x0][0x22c] ;  /* 0x00008b00ff0f7b82 */ /* 0x000e220000000800 */
[----:B------:R1:W-:Y:S01]  /*45960*/  @P5 STG.E.U16 desc[UR60][R10.64], R121 ;  /* 0x000000790a005986 */ /* 0x0003e2000c10153c */
[----:B------:R-:W-:-:S03]  /*45970*/  ISETP.LT.AND P5, PT, R23, R24, !P1 ;  /* 0x000000181700720c */ /* 0x000fc60004fa1270 */
[----:B------:R1:W-:Y:S01]  /*45980*/  @P3 STG.E.U16 desc[UR60][R12.64], R5 ;  /* 0x000000050c003986 */ /* 0x0003e2000c10153c */
[----:B--2---:R-:W-:Y:S01]  /*45990*/  ISETP.LT.AND P3, PT, R156, R19, !P1 ;  /* 0x000000139c00720c */ /* 0x004fe20004f61270 */
[----:B---3--:R-:W-:Y:S01]  /*459a0*/  IMAD.IADD R7, R17, 0x1, R14 ;  /* 0x0000000111077824 */ /* 0x008fe200078e020e */
[----:B------:R-:W2:Y:S01]  /*459b0*/  LDC R28, c[0x0][0x228] ;  /* 0x00008a00ff1c7b82 */ /* 0x000ea20000000800 */
[----:B------:R-:W-:-:S07]  /*459c0*/  VIADD R29, R3, 0x85 ;  /* 0x00000085031d7836 */ /* 0x000fce0000000000 */
[----:B-1----:R-:W1:Y:S01]  /*459d0*/  LDC R10, c[0x0][0x22c] ;  /* 0x00008b00ff0a7b82 */ /* 0x002e620000000800 */
        /* <DEDUP_REMOVED lines=14> */
[----:B0-----:R-:W-:Y:S01]  /*45ac0*/  ISETP.GE.AND P1, PT, R14, R15, PT ;  /* 0x0000000f0e00720c */ /* 0x001fe20003f26270 */
[----:B------:R-:W-:-:S03]  /*45ad0*/  VIADD R25, R3, 0x87 ;  /* 0x0000008703197836 */ /* 0x000fc60000000000 */
[----:B------:R-:W0:Y:S01]  /*45ae0*/  LDC R12, c[0x0][0x22c] ;  /* 0x00008b00ff0c7b82 */ /* 0x000e220000000800 */
[----:B------:R-:W-:Y:S01]  /*45af0*/  IMAD.WIDE R8, R11, 0x2, R20 ;  /* 0x000000020b087825 */ /* 0x000fe200078e0214 */
[----:B-1----:R-:W-:-:S06]  /*45b00*/  ISETP.GE.AND P2, PT, R25, R10, PT ;  /* 0x0000000a1900720c */ /* 0x002fcc0003f46270 */
[----:B------:R-:W1:Y:S01]  /*45b10*/  LDC R14, c[0x0][0x22c] ;  /* 0x00008b00ff0e7b82 */ /* 0x000e620000000800 */
        /* <DEDUP_REMOVED lines=23> */
[----:B0-----:R-:W-:-:S03]  /*45c90*/  ISETP.GE.AND P1, PT, R17, R12, PT ;  /* 0x0000000c1100720c */ /* 0x001fc60003f26270 */
[----:B------:R0:W-:Y:S01]  /*45ca0*/  @P3 STG.E.U16 desc[UR60][R4.64], R123 ;  /* 0x0000007b04003986 */ /* 0x0001e2000c10153c */
[----:B-1----:R-:W-:Y:S01]  /*45cb0*/  ISETP.GE.AND P3, PT, R25, R14, PT ;  /* 0x0000000e1900720c */ /* 0x002fe20003f66270 */
[----:B------:R-:W1:Y:S01]  /*45cc0*/  LDC R13, c[0x0][0x228] ;  /* 0x00008a00ff0d7b82 */ /* 0x000e620000000800 */
[----:B--2---:R-:W-:Y:S02]  /*45cd0*/  ISETP.LT.AND P6, PT, R23, R18, !P1 ;  /* 0x000000121700720c */ /* 0x004fe40004fc1270 */
[----:B----4-:R-:W-:-:S05]  /*45ce0*/  ISETP.LT.AND P1, PT, R156, R19, !P1 ;  /* 0x000000139c00720c */ /* 0x010fca0004f21270 */
[----:B------:R-:W2:Y:S01]  /*45cf0*/  LDC R14, c[0x0][0x22c] ;  /* 0x00008b00ff0e7b82 */ /* 0x000ea20000000800 */
[----:B------:R-:W-:-:S07]  /*45d00*/  ISETP.LT.AND P2, PT, R156, R15, !P2 ;  /* 0x0000000f9c00720c */ /* 0x000fce0005741270 */
[----:B------:R-:W4:Y:S01]  /*45d10*/  LDC R18, c[0x0][0x228] ;  /* 0x00008a00ff127b82 */ /* 0x000f220000000800 */
[----:B---3--:R-:W-:-:S07]  /*45d20*/  IMAD.IADD R9, R11, 0x1, R2 ;  /* 0x000000010b097824 */ /* 0x008fce00078e0202 */
[----:B------:R-:W3:Y:S01]  /*45d30*/  LDC R19, c[0x0][0x228] ;  /* 0x00008a00ff137b82 */ /* 0x000ee20000000800 */
[----:B------:R-:W-:Y:S01]  /*45d40*/  ISETP.LT.AND P5, PT, R23, R24, !P3 ;  /* 0x000000181700720c */ /* 0x000fe20005fa1270 */
[----:B0-----:R-:W-:-:S06]  /*45d50*/  IMAD.WIDE R4, R11, 0x2, R158 ;  /* 0x000000020b047825 */ /* 0x001fcc00078e029e */
[----:B------:R-:W0:Y:S01]  /*45d60*/  LDC R0, c[0x0][0x248] ;  /* 0x00009200ff007b82 */ /* 0x000e220000000800 */
[----:B------:R-:W-:Y:S01]  /*45d70*/  PRMT R26, R123, 0x7632, R26 ;  /* 0x000076327b1a7816 */ /* 0x000fe2000000001a */
[----:B------:R-:W-:-:S06]  /*45d80*/  IMAD.WIDE R6, R9, 0x2, R20 ;  /* 0x0000000209067825 */ /* 0x000fcc00078e0214 */
[----:B------:R-:W3:Y:S01]  /*45d90*/  LDC R16, c[0x0][0x22c] ;  /* 0x00008b00ff107b82 */ /* 0x000ee20000000800 */
[C---:B------:R-:W-:Y:S01]  /*45da0*/  IMAD.IADD R15, R9.reuse, 0x1, R10 ;  /* 0x00000001090f7824 */ /* 0x040fe200078e020a */
[----:B------:R-:W-:Y:S01]  /*45db0*/  PRMT R11, R124, 0x7632, R11 ;  /* 0x000076327c0b7816 */ /* 0x000fe2000000000b */
[----:B------:R-:W-:-:S05]  /*45dc0*/  IMAD.WIDE R8, R9, 0x2, R158 ;  /* 0x0000000209087825 */ /* 0x000fca00078e029e */
[----:B------:R-:W3:Y:S01]  /*45dd0*/  LDC R24, c[0x0][0x228] ;  /* 0x00008a00ff187b82 */ /* 0x000ee20000000800 */
[----:B------:R-:W-:Y:S01]  /*45de0*/  @P2 STG.E.U16 desc[UR60][R4.64], R26 ;  /* 0x0000001a04002986 */ /* 0x000fe2000c10153c */
[----:B------:R-:W-:-:S06]  /*45df0*/  VIADD R27, R3, 0x8a ;  /* 0x0000008a031b7836 */ /* 0x000fcc0000000000 */
[----:B------:R-:W3:Y:S01]  /*45e00*/  LDC R25, c[0x0][0x228] ;  /* 0x00008a00ff197b82 */ /* 0x000ee20000000800 */
[----:B------:R-:W-:Y:S07]  /*45e10*/  @P6 STG.E.U16 desc[UR60][R6.64], R124 ;  /* 0x0000007c06006986 */ /* 0x000fee000c10153c */
[----:B------:R-:W3:Y:S01]  /*45e20*/  LDC R2, c[0x0][0x248] ;  /* 0x00009200ff027b82 */ /* 0x000ee20000000800 */
[----:B------:R4:W-:Y:S01]  /*45e30*/  @P1 STG.E.U16 desc[UR60][R8.64], R11 ;  /* 0x0000000b08001986 */ /* 0x0009e2000c10153c */
[----:B--2---:R-:W-:-:S02]  /*45e40*/  ISETP.GE.AND P1, PT, R27, R14, PT ;  /* 0x0000000e1b00720c */ /* 0x004fc40003f26270 */
[----:B-1----:R-:W-:-:S04]  /*45e50*/  ISETP.LT.AND P3, PT, R156, R13, !P3 ;  /* 0x0000000d9c00720c */ /* 0x002fc80005f61270 */
[----:B------:R-:W1:Y:S01]  /*45e60*/  LDC R17, c[0x0][0x22c] ;  /* 0x00008b00ff117b82 */ /* 0x000e620000000800 */
[----:B----4-:R-:W-:-:S04]  /*45e70*/  IMAD.WIDE R10, R15, 0x2, R20 ;  /* 0x000000020f0a7825 */ /* 0x010fc800078e0214 */
[----:B------:R-:W-:Y:S01]  /*45e80*/  VIADD R29, R3, 0x8b ;  /* 0x0000008b031d7836 */ /* 0x000fe20000000000 */
[----:B------:R2:W-:Y:S01]  /*45e90*/  @P5 STG.E.U16 desc[UR60][R10.64], R128 ;  /* 0x000000800a005986 */ /* 0x0005e2000c10153c */
[----:B------:R-:W-:Y:S01]  /*45ea0*/  ISETP.LT.AND P5, PT, R23, R18, !P1 ;  /* 0x000000121700720c */ /* 0x000fe20004fa1270 */
[C---:B0-----:R-:W-:Y:S01]  /*45eb0*/  IMAD.IADD R7, R15.reuse, 0x1, R0 ;  /* 0x000000010f077824 */ /* 0x041fe200078e0200 */
[----:B---3--:R-:W-:Y:S01]  /*45ec0*/  ISETP.LT.AND P1, PT, R156, R19, !P1 ;  /* 0x000000139c00720c */ /* 0x008fe20004f21270 */
[----:B------:R-:W0:Y:S01]  /*45ed0*/  LDC R18, c[0x0][0x228] ;  /* 0x00008a00ff127b82 */ /* 0x000e220000000800 */
[----:B------:R-:W-:Y:S01]  /*45ee0*/  IMAD.WIDE R12, R15, 0x2, R158 ;  /* 0x000000020f0c7825 */ /* 0x000fe200078e029e */
[----:B------:R-:W-:Y:S02]  /*45ef0*/  PRMT R5, R128, 0x7632, R5 ;  /* 0x0000763280057816 */ /* 0x000fe40000000005 */
[----:B------:R-:W-:-:S04]  /*45f00*/  ISETP.GE.AND P2, PT, R29, R16, PT ;  /* 0x000000101d00720c */ /* 0x000fc80003f46270 */
[----:B------:R-:W3:Y:S01]  /*45f10*/  LDC R19, c[0x0][0x228] ;  /* 0x00008a00ff137b82 */ /* 0x000ee20000000800 */
[----:B------:R4:W-:Y:S01]  /*45f20*/  @P3 STG.E.U16 desc[UR60][R12.64], R5 ;  /* 0x000000050c003986 */ /* 0x0009e2000c10153c */
[----:B------:R-:W-:-:S06]  /*45f30*/  ISETP.LT.AND P6, PT, R23, R24, !P2 ;  /* 0x000000181700720c */ /* 0x000fcc00057c1270 */
[----:B------:R-:W3:Y:S01]  /*45f40*/  LDC R0, c[0x0][0x248] ;  /* 0x00009200ff007b82 */ /* 0x000ee20000000800 */
[----:B------:R-:W-:Y:S01]  /*45f50*/  ISETP.LT.AND P3, PT, R156, R25, !P2 ;  /* 0x000000199c00720c */ /* 0x000fe20005761270 */
[----:B--2---:R-:W-:Y:S01]  /*45f60*/  VIADD R10, R3, 0x8c ;  /* 0x0000008c030a7836 */ /* 0x004fe20000000000 */
[----:B------:R-:W-:Y:S01]  /*45f70*/  PRMT R11, R125, 0x7632, R11 ;  /* 0x000076327d0b7816 */ /* 0x000fe2000000000b */
[----:B----4-:R-:W-:-:S04]  /*45f80*/  IMAD.IADD R13, R7, 0x1, R2 ;  /* 0x00000001070d7824 */ /* 0x010fc800078e0202 */
[----:B------:R-:W2:Y:S01]  /*45f90*/  LDC R14, c[0x0][0x248] ;  /* 0x00009200ff0e7b82 */ /* 0x000ea20000000800 */
[----:B------:R-:W-:-:S04]  /*45fa0*/  IMAD.WIDE R4, R7, 0x2, R20 ;  /* 0x0000000207047825 */ /* 0x000fc800078e0214 */
[----:B------:R-:W-:-:S03]  /*45fb0*/  IMAD.WIDE R6, R7, 0x2, R158 ;  /* 0x0000000207067825 */ /* 0x000fc600078e029e */
[----:B------:R-:W4:Y:S01]  /*45fc0*/  LDC R15, c[0x0][0x22c] ;  /* 0x00008b00ff0f7b82 */ /* 0x000f220000000800 */
[----:B------:R0:W-:Y:S01]  /*45fd0*/  @P5 STG.E.U16 desc[UR60][R4.64], R125 ;  /* 0x0000007d04005986 */ /* 0x0001e2000c10153c */
[----:B------:R-:W-:Y:S01]  /*45fe0*/  IMAD.WIDE R8, R13, 0x2, R20 ;  /* 0x000000020d087825 */ /* 0x000fe200078e0214 */
[----:B-1----:R-:W-:-:S05]  /*45ff0*/  ISETP.GE.AND P2, PT, R10, R17, PT ;  /* 0x000000110a00720c */ /* 0x002fca0003f46270 */
[----:B------:R-:W1:Y:S01]  /*46000*/  LDC R2, c[0x0][0x228] ;  /* 0x00008a00ff027b82 */ /* 0x000e620000000800 */
[----:B------:R3:W-:Y:S01]  /*46010*/  @P1 STG.E.U16 desc[UR60][R6.64], R11 ;  /* 0x0000000b06001986 */ /* 0x0007e2000c10153c */
[----:B0-----:R-:W-:-:S06]  /*46020*/  PRMT R5, R129, 0x7632, R5 ;  /* 0x0000763281057816 */ /* 0x001fcc0000000005 */
[----:B------:R-:W0:Y:S01]  /*46030*/  LDC R12, c[0x0][0x22c] ;  /* 0x00008b00ff0c7b82 */ /* 0x000e220000000800 */
[----:B------:R-:W-:Y:S01]  /*46040*/  @P6 STG.E.U16 desc[UR60][R8.64], R129 ;  /* 0x0000008108006986 */ /* 0x000fe2000c10153c */
[----:B---3--:R-:W-:-:S06]  /*46050*/  IMAD.WIDE R10, R13, 0x2, R158 ;  /* 0x000000020d0a7825 */ /* 0x008fcc00078e029e */
[----:B------:R-:W3:Y:S01]  /*46060*/  LDC R24, c[0x0][0x228] ;  /* 0x00008a00ff187b82 */ /* 0x000ee20000000800 */
[----:B------:R4:W-:Y:S01]  /*46070*/  @P3 STG.E.U16 desc[UR60][R10.64], R5 ;  /* 0x000000050a003986 */ /* 0x0009e2000c10153c */
[----:B------:R-:W-:-:S06]  /*46080*/  ISETP.LT.AND P3, PT, R23, R18, !P2 ;  /* 0x000000121700720c */ /* 0x000fcc0005761270 */
[----:B------:R-:W3:Y:S01]  /*46090*/  LDC R25, c[0x0][0x228] ;  /* 0x00008a00ff197b82 */ /* 0x000ee20000000800 */
[----:B------:R-:W-:-:S07]  /*460a0*/  ISETP.LT.AND P2, PT, R156, R19, !P2 ;  /* 0x000000139c00720c */ /* 0x000fce0005741270 */
[----:B------:R-:W3:Y:S01]  /*460b0*/  LDC R16, c[0x0][0x22c] ;  /* 0x00008b00ff107b82 */ /* 0x000ee20000000800 */
[----:B------:R-:W-:Y:S02]  /*460c0*/  VIADD R26, R3, 0x8d ;  /* 0x0000008d031a7836 */ /* 0x000fe40000000000 */
[----:B------:R-:W-:-:S05]  /*460d0*/  IMAD.IADD R7, R13, 0x1, R0 ;  /* 0x000000010d077824 */ /* 0x000fca00078e0200 */
[----:B------:R-:W3:Y:S01]  /*460e0*/  LDC R17, c[0x0][0x228] ;  /* 0x00008a00ff117b82 */ /* 0x000ee20000000800 */
[C---:B--2---:R-:W-:Y:S01]  /*460f0*/  IMAD.IADD R13, R7.reuse, 0x1, R14 ;  /* 0x00000001070d7824 */ /* 0x044fe200078e020e */
[----:B----4-:R-:W-:Y:S01]  /*46100*/  ISETP.GE.AND P1, PT, R26, R15, PT ;  /* 0x0000000f1a00720c */ /* 0x010fe20003f26270 */
[----:B------:R-:W-:Y:S01]  /*46110*/  IMAD.WIDE R4, R7, 0x2, R20 ;  /* 0x0000000207047825 */ /* 0x000fe200078e0214 */
[----:B------:R-:W-:-:S03]  /*46120*/  PRMT R10, R126, 0x7632, R10 ;  /* 0x000076327e0a7816 */ /* 0x000fc6000000000a */
[----:B------:R-:W-:Y:S01]  /*46130*/  IMAD.WIDE R6, R7, 0x2, R158 ;  /* 0x0000000207067825 */ /* 0x000fe200078e029e */
[----:B------:R-:W2:Y:S03]  /*46140*/  LDC R0, c[0x0][0x248] ;  /* 0x00009200ff007b82 */ /* 0x000ea60000000800 */
[----:B------:R-:W-:Y:S01]  /*46150*/  VIADD R11, R3, 0x8e ;  /* 0x0000008e030b7836 */ /* 0x000fe20000000000 */
[----:B-1----:R-:W-:Y:S01]  /*46160*/  ISETP.LT.AND P5, PT, R23, R2, !P1 ;  /* 0x000000021700720c */ /* 0x002fe20004fa1270 */
[----:B------:R1:W-:Y:S03]  /*46170*/  @P3 STG.E.U16 desc[UR60][R4.64], R126 ;  /* 0x0000007e04003986 */ /* 0x0003e6000c10153c */
[----:B------:R-:W4:Y:S01]  /*46180*/  LDC R18, c[0x0][0x228] ;  /* 0x00008a00ff127b82 */ /* 0x000f220000000800 */
[----:B------:R-:W-:Y:S01]  /*46190*/  @P2 STG.E.U16 desc[UR60][R6.64], R10 ;  /* 0x0000000a06002986 */ /* 0x000fe2000c10153c */
[----:B0-----:R-:W-:Y:S01]  /*461a0*/  ISETP.GE.AND P2, PT, R11, R12, PT ;  /* 0x0000000c0b00720c */ /* 0x001fe20003f46270 */
[----:B------:R-:W-:-:S05]  /*461b0*/  VIADD R11, R3, 0x8f ;  /* 0x0000008f030b7836 */ /* 0x000fca0000000000 */
[----:B------:R-:W0:Y:S01]  /*461c0*/  LDC R2, c[0x0][0x248] ;  /* 0x00009200ff027b82 */ /* 0x000e220000000800 */
[----:B---3--:R-:W-:Y:S02]  /*461d0*/  ISETP.LT.AND P3, PT, R23, R24, !P2 ;  /* 0x000000181700720c */ /* 0x008fe40005761270 */
[----:B------:R-:W-:Y:S02]  /*461e0*/  ISETP.LT.AND P6, PT, R156, R25, !P2 ;  /* 0x000000199c00720c */ /* 0x000fe400057c1270 */
[----:B------:R-:W-:-:S03]  /*461f0*/  ISETP.GE.AND P2, PT, R11, R16, PT ;  /* 0x000000100b00720c */ /* 0x000fc60003f46270 */
[----:B------:R-:W3:Y:S01]  /*46200*/  LDC R12, c[0x0][0x22c] ;  /* 0x00008b00ff0c7b82 */ /* 0x000ee20000000800 */
[----:B------:R-:W-:-:S07]  /*46210*/  ISETP.LT.AND P1, PT, R156, R17, !P1 ;  /* 0x000000119c00720c */ /* 0x000fce0004f21270 */
[----:B------:R-:W3:Y:S08]  /*46220*/  LDC R14, c[0x0][0x22c] ;  /* 0x00008b00ff0e7b82 */ /* 0x000ef00000000800 */
[----:B------:R-:W3:Y:S01]  /*46230*/  LDC R16, c[0x0][0x228] ;  /* 0x00008a00ff107b82 */ /* 0x000ee20000000800 */
[----:B------:R-:W-:-:S07]  /*46240*/  IMAD.WIDE R8, R13, 0x2, R20 ;  /* 0x000000020d087825 */ /* 0x000fce00078e0214 */
[----:B------:R-:W3:Y:S01]  /*46250*/  LDC R24, c[0x0][0x228] ;  /* 0x00008a00ff187b82 */ /* 0x000ee20000000800 */
[----:B--2---:R-:W-:-:S07]  /*46260*/  IMAD.IADD R11, R13, 0x1, R0 ;  /* 0x000000010d0b7824 */ /* 0x004fce00078e0200 */
[----:B------:R-:W2:Y:S01]  /*46270*/  LDC R17, c[0x0][0x228] ;  /* 0x00008a00ff117b82 */ /* 0x000ea20000000800 */
[----:B------:R0:W-:Y:S01]  /*46280*/  @P5 STG.E.U16 desc[UR60][R8.64], R130 ;  /* 0x0000008208005986 */ /* 0x0001e2000c10153c */
[----:B----4-:R-:W-:-:S06]  /*46290*/  ISETP.LT.AND P5, PT, R23, R18, !P2 ;  /* 0x000000121700720c */ /* 0x010fcc00057a1270 */
[----:B------:R-:W4:Y:S01]  /*462a0*/  LDC R15, c[0x0][0x228] ;  /* 0x00008a00ff0f7b82 */ /* 0x000f220000000800 */
[----:B-1----:R-:W-:Y:S01]  /*462b0*/  IMAD.WIDE R4, R13, 0x2, R158 ;  /* 0x000000020d047825 */ /* 0x002fe200078e029e */
[----:B0-----:R-:W-:-:S06]  /*462c0*/  PRMT R130, R130, 0x7632, R130 ;  /* 0x0000763282827816 */ /* 0x001fcc0000000082 */
[----:B------:R-:W0:Y:S01]  /*462d0*/  LDC R0, c[0x0][0x248] ;  /* 0x00009200ff007b82 */ /* 0x000e220000000800 */
[----:B------:R-:W-:Y:S02]  /*462e0*/  VIADD R25, R3, 0x90 ;  /* 0x0000009003197836 */ /* 0x000fe40000000000 */
[----:B------:R-:W-:Y:S01]  /*462f0*/  IMAD.IADD R13, R11, 0x1, R2 ;  /* 0x000000010b0d7824 */ /* 0x000fe200078e0202 */
[----:B------:R-:W-:Y:S01]  /*46300*/  PRMT R18, R127, 0x7632, R18 ;  /* 0x000076327f127816 */ /* 0x000fe20000000012 */
[----:B------:R-:W-:-:S03]  /*46310*/  IMAD.WIDE R6, R11, 0x2, R20 ;  /* 0x000000020b067825 */ /* 0x000fc600078e0214 */
[----:B------:R-:W1:Y:S01]  /*46320*/  LDC R19, c[0x0][0x228] ;  /* 0x00008a00ff137b82 */ /* 0x000e620000000800 */
[----:B------:R-:W-:Y:S01]  /*46330*/  IMAD.WIDE R8, R11, 0x2, R158 ;  /* 0x000000020b087825 */ /* 0x000fe200078e029e */
[----:B------:R-:W-:Y:S01]  /*46340*/  @P1 STG.E.U16 desc[UR60][R4.64], R130 ;  /* 0x0000008204001986 */ /* 0x000fe2000c10153c */
[----:B---3--:R-:W-:Y:S02]  /*46350*/  ISETP.GE.AND P1, PT, R25, R12, PT ;  /* 0x0000000c1900720c */ /* 0x008fe40003f26270 */
[----:B------:R-:W-:-:S03]  /*46360*/  VIADD R27, R3, 0x91 ;  /* 0x00000091031b7836 */ /* 0x000fc60000000000 */
[----:B------:R-:W3:Y:S01]  /*46370*/  LDC R2, c[0x0][0x248] ;  /* 0x00009200ff027b82 */ /* 0x000ee20000000800 */
[----:B------:R-:W-:Y:S01]  /*46380*/  @P3 STG.E.U16 desc[UR60][R6.64], R127 ;  /* 0x0000007f06003986 */ /* 0x000fe2000c10153c */
[----:B------:R-:W-:Y:S01]  /*46390*/  IMAD.WIDE R10, R13, 0x2, R20 ;  /* 0x000000020d0a7825 */ /* 0x000fe200078e0214 */
[----:B------:R-:W-:Y:S02]  /*463a0*/  ISETP.GE.AND P3, PT, R27, R14, PT ;  /* 0x0000000e1b00720c */ /* 0x000fe40003f66270 */
[----:B------:R0:W-:Y:S01]  /*463b0*/  @P6 STG.E.U16 desc[UR60][R8.64], R18 ;  /* 0x0000001208006986 */ /* 0x0001e2000c10153c */
[C---:B------:R-:W-:Y:S02]  /*463c0*/  ISETP.LT.AND P6, PT, R23.reuse, R16, !P1 ;  /* 0x000000101700720c */ /* 0x040fe40004fc1270 */
[----:B------:R-:W3:Y:S01]  /*463d0*/  LDC R16, c[0x0][0x22c] ;  /* 0x00008b00ff107b82 */ /* 0x000ee20000000800 */
[----:B------:R3:W-:Y:S01]  /*463e0*/  @P5 STG.E.U16 desc[UR60][R10.64], R131 ;  /* 0x000000830a005986 */ /* 0x0007e2000c10153c */
[----:B------:R-:W-:-:S02]  /*463f0*/  ISETP.LT.AND P5, PT, R23, R24, !P3 ;  /* 0x000000181700720c */ /* 0x000fc40005fa1270 */
[----:B--2---:R-:W-:-:S04]  /*46400*/  ISETP.LT.AND P1, PT, R156, R17, !P1 ;  /* 0x000000119c00720c */ /* 0x004fc80004f21270 */
[----:B------:R-:W2:Y:S01]  /*46410*/  LDC R24, c[0x0][0x228] ;  /* 0x00008a00ff187b82 */ /* 0x000ea20000000800 */
[----:B----4-:R-:W-:Y:S01]  /*46420*/  ISETP.LT.AND P2, PT, R156, R15, !P2 ;  /* 0x0000000f9c00720c */ /* 0x010fe20005741270 */
[----:B0-----:R-:W-:-:S06]  /*46430*/  IMAD.IADD R9, R13, 0x1, R0 ;  /* 0x000000010d097824 */ /* 0x001fcc00078e0200 */
[----:B------:R-:W0:Y:S08]  /*46440*/  LDC R17, c[0x0][0x22c] ;  /* 0x00008b00ff117b82 */ /* 0x000e300000000800 */
[----:B------:R-:W4:Y:S08]  /*46450*/  LDC R25, c[0x0][0x228] ;  /* 0x00008a00ff197b82 */ /* 0x000f300000000800 */
[----:B------:R-:W4:Y:S01]  /*46460*/  LDC R14, c[0x0][0x248] ;  /* 0x00009200ff0e7b82 */ /* 0x000f220000000800 */
[----:B------:R-:W-:Y:S01]  /*46470*/  PRMT R29, R131, 0x7632, R29 ;  /* 0x00007632831d7816 */ /* 0x000fe2000000001d */
[----:B------:R-:W-:Y:S01]  /*46480*/  IMAD.WIDE R4, R13, 0x2, R158 ;  /* 0x000000020d047825 */ /* 0x000fe200078e029e */
[----:B-1----:R-:W-:-:S05]  /*46490*/  ISETP.LT.AND P3, PT, R156, R19, !P3 ;  /* 0x000000139c00720c */ /* 0x002fca0005f61270 */
[----:B------:R-:W1:Y:S01]  /*464a0*/  LDC R0, c[0x0][0x248] ;  /* 0x00009200ff007b82 */ /* 0x000e620000000800 */
[C---:B---3--:R-:W-:Y:S01]  /*464b0*/  IMAD.IADD R15, R9.reuse, 0x1, R2 ;  /* 0x00000001090f7824 */ /* 0x048fe200078e0202 */
[----:B------:R-:W-:Y:S01]  /*464c0*/  PRMT R13, R132, 0x7632, R13 ;  /* 0x00007632840d7816 */ /* 0x000fe2000000000d */
[C---:B------:R-:W-:Y:S01]  /*464d0*/  IMAD.WIDE R6, R9.reuse, 0x2, R20 ;  /* 0x0000000209067825 */ /* 0x040fe200078e0214 */
[----:B------:R3:W-:Y:S03]  /*464e0*/  @P2 STG.E.U16 desc[UR60][R4.64], R29 ;  /* 0x0000001d04002986 */ /* 0x0007e6000c10153c */
[----:B------:R-:W-:Y:S01]  /*464f0*/  IMAD.WIDE R8, R9, 0x2, R158 ;  /* 0x0000000209087825 */ /* 0x000fe200078e029e */
[----:B------:R-:W1:Y:S01]  /*46500*/  LDC R26, c[0x0][0x228] ;  /* 0x00008a00ff1a7b82 */ /* 0x000e620000000800 */
[----:B------:R-:W-:Y:S02]  /*46510*/  @P6 STG.E.U16 desc[UR60][R6.64], R132 ;  /* 0x0000008406006986 */ /* 0x000fe4000c10153c */
[----:B------:R-:W-:-:S02]  /*46520*/  VIADD R27, R3, 0x92 ;  /* 0x00000092031b7836 */ /* 0x000fc40000000000 */
[----:B------:R-:W-:-:S03]  /*46530*/  IMAD.WIDE R10, R15, 0x2, R20 ;  /* 0x000000020f0a7825 */ /* 0x000fc600078e0214 */
[----:B------:R-:W1:Y:S01]  /*46540*/  LDC R19, c[0x0][0x228] ;  /* 0x00008a00ff137b82 */ /* 0x000e620000000800 */
[----:B------:R2:W-:Y:S01]  /*46550*/  @P1 STG.E.U16 desc[UR60][R8.64], R13 ;  /* 0x0000000d08001986 */ /* 0x0005e2000c10153c */
[----:B---3--:R-:W-:Y:S01]  /*46560*/  PRMT R5, R136, 0x7632, R5 ;  /* 0x0000763288057816 */ /* 0x008fe20000000005 */
[----:B------:R-:W-:Y:S01]  /*46570*/  VIADD R2, R3, 0x93 ;  /* 0x0000009303027836 */ /* 0x000fe20000000000 */
[----:B------:R-:W-:Y:S01]  /*46580*/  ISETP.GE.AND P1, PT, R27, R16, PT ;  /* 0x000000101b00720c */ /* 0x000fe20003f26270 */
[----:B------:R3:W-:Y:S03]  /*46590*/  @P5 STG.E.U16 desc[UR60][R10.64], R136 ;  /* 0x000000880a005986 */ /* 0x0007e6000c10153c */
[----:B------:R-:W1:Y:S01]  /*465a0*/  LDC R18, c[0x0][0x22c] ;  /* 0x00008b00ff127b82 */ /* 0x000e620000000800 */
[----:B--2---:R-:W-:Y:S01]  /*465b0*/  IMAD.WIDE R12, R15, 0x2, R158 ;  /* 0x000000020f0c7825 */ /* 0x004fe200078e029e */
[----:B------:R-:W-:-:S02]  /*465c0*/  ISETP.LT.AND P5, PT, R23, R24, !P1 ;  /* 0x000000181700720c */ /* 0x000fc40004fa1270 */
[----:B0-----:R-:W-:-:S04]  /*465d0*/  ISETP.GE.AND P2, PT, R2, R17, PT ;  /* 0x000000110200720c */ /* 0x001fc80003f46270 */
[----:B---3--:R-:W0:Y:S01]  /*465e0*/  LDC R10, c[0x0][0x22c] ;  /* 0x00008b00ff0a7b82 */ /* 0x008e220000000800 */
[----:B------:R2:W-:Y:S01]  /*465f0*/  @P3 STG.E.U16 desc[UR60][R12.64], R5 ;  /* 0x000000050c003986 */ /* 0x0005e2000c10153c */
[----:B----4-:R-:W-:Y:S01]  /*46600*/  ISETP.LT.AND P3, PT, R156, R25, !P1 ;  /* 0x000000199c00720c */ /* 0x010fe20004f61270 */
[----:B------:R-:W-:-:S05]  /*46610*/  IMAD.IADD R7, R15, 0x1, R14 ;  /* 0x000000010f077824 */ /* 0x000fca00078e020e */
[----:B------:R-:W3:Y:S01]  /*46620*/  LDC R2, c[0x0][0x248] ;  /* 0x00009200ff027b82 */ /* 0x000ee20000000800 */
[----:B-1----:R-:W-:Y:S01]  /*46630*/  IMAD.IADD R11, R7, 0x1, R0 ;  /* 0x00000001070b7824 */ /* 0x002fe200078e0200 */
[----:B------:R-:W-:-:S06]  /*46640*/  PRMT R24, R133, 0x7632, R24 ;  /* 0x0000763285187816 */ /* 0x000fcc0000000018 */
[----:B------:R-:W1:Y:S01]  /*46650*/  LDC R28, c[0x0][0x228] ;  /* 0x00008a00ff1c7b82 */ /* 0x000e620000000800 */
[----:B--2---:R-:W-:-:S07]  /*46660*/  IMAD.WIDE R4, R7, 0x2, R20 ;  /* 0x0000000207047825 */ /* 0x004fce00078e0214 */
[----:B------:R-:W2:Y:S01]  /*46670*/  LDC R15, c[0x0][0x228] ;  /* 0x00008a00ff0f7b82 */ /* 0x000ea20000000800 */
[----:B------:R-:W-:-:S07]  /*46680*/  IMAD.WIDE R6, R7, 0x2, R158 ;  /* 0x0000000207067825 */ /* 0x000fce00078e029e */
[----:B------:R-:W4:Y:S01]  /*46690*/  LDC R14, c[0x0][0x228] ;  /* 0x00008a00ff0e7b82 */ /* 0x000f220000000800 */
[----:B------:R-:W-:Y:S01]  /*466a0*/  ISETP.LT.AND P6, PT, R23, R26, !P2 ;  /* 0x0000001a1700720c */ /* 0x000fe200057c1270 */
[----:B------:R0:W-:Y:S06]  /*466b0*/  @P5 STG.E.U16 desc[UR60][R4.64], R133 ;  /* 0x0000008504005986 */ /* 0x0001ec000c10153c */
[----:B------:R-:W4:Y:S01]  /*466c0*/  LDC R0, c[0x0][0x248] ;  /* 0x00009200ff007b82 */ /* 0x000f220000000800 */
[----:B------:R3:W-:Y:S01]  /*466d0*/  @P3 STG.E.U16 desc[UR60][R6.64], R24 ;  /* 0x0000001806003986 */ /* 0x0007e2000c10153c */
[----:B------:R-:W-:Y:S01]  /*466e0*/  ISETP.LT.AND P3, PT, R156, R19, !P2 ;  /* 0x000000139c00720c */ /* 0x000fe20005761270 */
[----:B------:R-:W-:-:S02]  /*466f0*/  VIADD R17, R3, 0x94 ;  /* 0x0000009403117836 */ /* 0x000fc40000000000 */
[----:B------:R-:W-:-:S03]  /*46700*/  IMAD.WIDE R8, R11, 0x2, R20 ;  /* 0x000000020b087825 */ /* 0x000fc600078e0214 */
[----:B------:R-:W4:Y:S01]  /*46710*/  LDC R12, c[0x0][0x22c] ;  /* 0x00008b00ff0c7b82 */ /* 0x000f220000000800 */
[----:B------:R-:W-:Y:S01]  /*46720*/  VIADD R27, R3, 0x95 ;  /* 0x00000095031b7836 */ /* 0x000fe20000000000 */
[----:B------:R-:W-:Y:S01]  /*46730*/  ISETP.GE.AND P1, PT, R17, R18, PT ;  /* 0x000000121100720c */ /* 0x000fe20003f26270 */
[----:B0-----:R-:W-:-:S05]  /*46740*/  IMAD.WIDE R4, R11, 0x2, R158 ;  /* 0x000000020b047825 */ /* 0x001fca00078e029e */
[----:B------:R-:W0:Y:S01]  /*46750*/  LDC R13, c[0x0][0x22c] ;  /* 0x00008b00ff0d7b82 */ /* 0x000e220000000800 */
[----:B---3--:R-:W-:Y:S01]  /*46760*/  PRMT R7, R137, 0x7632, R7 ;  /* 0x0000763289077816 */ /* 0x008fe20000000007 */
[----:B------:R3:W-:Y:S01]  /*46770*/  @P6 STG.E.U16 desc[UR60][R8.64], R137 ;  /* 0x0000008908006986 */ /* 0x0007e2000c10153c */
[----:B------:R-:W-:-:S05]  /*46780*/  ISETP.GE.AND P2, PT, R27, R10, PT ;  /* 0x0000000a1b00720c */ /* 0x000fca0003f46270 */
[----:B------:R-:W0:Y:S01]  /*46790*/  LDC R16, c[0x0][0x228] ;  /* 0x00008a00ff107b82 */ /* 0x000e220000000800 */
[----:B-1----:R-:W-:Y:S01]  /*467a0*/  ISETP.LT.AND P5, PT, R23, R28, !P1 ;  /* 0x0000001c1700720c */ /* 0x002fe20004fa1270 */
[----:B------:R1:W-:Y:S01]  /*467b0*/  @P3 STG.E.U16 desc[UR60][R4.64], R7 ;  /* 0x0000000704003986 */ /* 0x0003e2000c10153c */
[----:B--2---:R-:W-:-:S05]  /*467c0*/  ISETP.LT.AND P1, PT, R156, R15, !P1 ;  /* 0x0000000f9c00720c */ /* 0x004fca0004f21270 */
[----:B------:R-:W2:Y:S01]  /*467d0*/  LDC R18, c[0x0][0x228] ;  /* 0x00008a00ff127b82 */ /* 0x000ea20000000800 */
[----:B---3--:R-:W-:Y:S01]  /*467e0*/  IMAD.IADD R9, R11, 0x1, R2 ;  /* 0x000000010b097824 */ /* 0x008fe200078e0202 */
[----:B----4-:R-:W-:-:S06]  /*467f0*/  ISETP.LT.AND P3, PT, R23, R14, !P2 ;  /* 0x0000000e1700720c */ /* 0x010fcc0005761270 */
[----:B------:R-:W3:Y:S01]  /*46800*/  LDC R19, c[0x0][0x228] ;  /* 0x00008a00ff137b82 */ /* 0x000ee20000000800 */
[----:B------:R-:W-:-:S07]  /*46810*/  IMAD.IADD R11, R9, 0x1, R0 ;  /* 0x00000001090b7824 */ /* 0x000fce00078e0200 */
        /* <DEDUP_REMOVED lines=8> */
[----:B------:R-:W-:Y:S01]  /*468a0*/  IADD3 R15, R3, 0x96, RZ ;  /* 0x00000096030f7810 */ /* 0x000fe20007ffe0ff */
[----:B------:R-:W-:Y:S05]  /*468b0*/  @P5 STG.E.U16 desc[UR60][R6.64], R134 ;  /* 0x0000008606005986 */ /* 0x000fea000c10153c */
[----:B------:R-:W1:Y:S01]  /*468c0*/  LDC R10, c[0x0][0x248] ;  /* 0x00009200ff0a7b82 */ /* 0x000e620000000800 */
[----:B------:R3:W-:Y:S01]  /*468d0*/  @P1 STG.E.U16 desc[UR60][R8.64], R14 ;  /* 0x0000000e08001986 */ /* 0x0007e2000c10153c */
[----:B------:R-:W-:-:S03]  /*468e0*/  ISETP.GE.AND P1, PT, R15, R12, PT ;  /* 0x0000000c0f00720c */ /* 0x000fc60003f26270 */
[----:B------:R1:W-:Y:S01]  /*468f0*/  @P3 STG.E.U16 desc[UR60][R4.64], R138 ;  /* 0x0000008a04003986 */ /* 0x0003e2000c10153c */
[----:B0-----:R-:W-:Y:S02]  /*46900*/  ISETP.GE.AND P3, PT, R0, R13, PT ;  /* 0x0000000d0000720c */ /* 0x001fe40003f66270 */
[----:B------:R-:W0:Y:S01]  /*46910*/  LDC R0, c[0x0][0x248] ;  /* 0x00009200ff007b82 */ /* 0x000e220000000800 */
[C---:B------:R-:W-:Y:S02]  /*46920*/  ISETP.LT.AND P6, PT, R23.reuse, R16, !P1 ;  /* 0x000000101700720c */ /* 0x040fe40004fc1270 */
[----:B--2---:R-:W-:-:S05]  /*46930*/  ISETP.LT.AND P5, PT, R23, R18, !P3 ;  /* 0x000000121700720c */ /* 0x004fca0005fa1270 */
[----:B---3--:R-:W2:Y:S01]  /*46940*/  LDC R14, c[0x0][0x22c] ;  /* 0x00008b00ff0e7b82 */ /* 0x008ea20000000800 */
[C---:B------:R-:W-:Y:S01]  /*46950*/  ISETP.LT.AND P1, PT, R156.reuse, R19, !P1 ;  /* 0x000000139c00720c */ /* 0x040fe20004f21270 */
[----:B----4-:R-:W-:Y:S01]  /*46960*/  IMAD.IADD R9, R11, 0x1, R2 ;  /* 0x000000010b097824 */ /* 0x010fe200078e0202 */
[----:B-1----:R-:W-:-:S05]  /*46970*/  ISETP.LT.AND P2, PT, R156, R17, !P2 ;  /* 0x000000119c00720c */ /* 0x002fca0005741270 */
[----:B------:R-:W1:Y:S08]  /*46980*/  LDC R18, c[0x0][0x228] ;  /* 0x00008a00ff127b82 */ /* 0x000e700000000800 */
[----:B------:R-:W3:Y:S01]  /*46990*/  LDC R19, c[0x0][0x228] ;  /* 0x00008a00ff137b82 */ /* 0x000ee20000000800 */
[----:B------:R-:W-:-:S07]  /*469a0*/  ISETP.LT.AND P3, PT, R156, R25, !P3 ;  /* 0x000000199c00720c */ /* 0x000fce0005f61270 */
[----:B------:R-:W4:Y:S01]  /*469b0*/  LDC R2, c[0x0][0x248] ;  /* 0x00009200ff027b82 */ /* 0x000f220000000800 */
[----:B------:R-:W-:Y:S01]  /*469c0*/  PRMT R13, R138, 0x7632, R13 ;  /* 0x000076328a0d7816 */ /* 0x000fe2000000000d */
[----:B------:R-:W-:-:S06]  /*469d0*/  IMAD.WIDE R4, R11, 0x2, R158 ;  /* 0x000000020b047825 */ /* 0x000fcc00078e029e */
        /* <DEDUP_REMOVED lines=15> */
[----:B--2---:R-:W-:Y:S01]  /*46ad0*/  ISETP.GE.AND P1, PT, R27, R14, PT ;  /* 0x0000000e1b00720c */ /* 0x004fe20003f26270 */
[----:B------:R4:W-:Y:S02]  /*46ae0*/  @P5 STG.E.U16 desc[UR60][R10.64], R139 ;  /* 0x0000008b0a005986 */ /* 0x0009e4000c10153c */
[----:B-1----:R-:W-:Y:S01]  /*46af0*/  IMAD.IADD R7, R15, 0x1, R0 ;  /* 0x000000010f077824 */ /* 0x002fe200078e0200 */
[----:B------:R-:W0:Y:S01]  /*46b00*/  LDC R26, c[0x0][0x228] ;  /* 0x00008a00ff1a7b82 */ /* 0x000e220000000800 */
[----:B------:R1:W-:Y:S01]  /*46b10*/  @P3 STG.E.U16 desc[UR60][R12.64], R5 ;  /* 0x000000050c003986 */ /* 0x0003e2000c10153c */
[----:B------:R-:W-:Y:S01]  /*46b20*/  ISETP.LT.AND P5, PT, R23, R18, !P1 ;  /* 0x000000121700720c */ /* 0x000fe20004fa1270 */
[----:B------:R-:W-:Y:S01]  /*46b30*/  VIADD R29, R3, 0x99 ;  /* 0x00000099031d7836 */ /* 0x000fe20000000000 */
[----:B---3--:R-:W-:-:S04]  /*46b40*/  ISETP.LT.AND P3, PT, R156, R19, !P1 ;  /* 0x000000139c00720c */ /* 0x008fc80004f61270 */
[----:B------:R-:W2:Y:S01]  /*46b50*/  LDC R15, c[0x0][0x228] ;  /* 0x00008a00ff0f7b82 */ /* 0x000ea20000000800 */
[----:B----4-:R-:W-:Y:S01]  /*46b60*/  IMAD.IADD R11, R7, 0x1, R2 ;  /* 0x00000001070b7824 */ /* 0x010fe200078e0202 */
[----:B------:R-:W-:-:S06]  /*46b70*/  ISETP.GE.AND P2, PT, R29, R16, PT ;  /* 0x000000101d00720c */ /* 0x000fcc0003f46270 */
[----:B------:R-:W3:Y:S01]  /*46b80*/  LDC R0, c[0x0][0x248] ;  /* 0x00009200ff007b82 */ /* 0x000ee20000000800 */
[----:B-1----:R-:W-:-:S07]  /*46b90*/  IMAD.WIDE R4, R7, 0x2, R20 ;  /* 0x0000000207047825 */ /* 0x002fce00078e0214 */
[----:B------:R-:W1:Y:S01]  /*46ba0*/  LDC R10, c[0x0][0x22c] ;  /* 0x00008b00ff0a7b82 */ /* 0x000e620000000800 */
[----:B------:R-:W-:Y:S01]  /*46bb0*/  IMAD.WIDE R6, R7, 0x2, R158 ;  /* 0x0000000207067825 */ /* 0x000fe200078e029e */
[----:B------:R-:W-:-:S06]  /*46bc0*/  PRMT R18, R140, 0x7632, R18 ;  /* 0x000076328c127816 */ /* 0x000fcc0000000012 */
[----:B------:R-:W4:Y:S01]  /*46bd0*/  LDC R14, c[0x0][0x228] ;  /* 0x00008a00ff0e7b82 */ /* 0x000f220000000800 */
[----:B------:R-:W-:Y:S01]  /*46be0*/  VIADD R16, R3, 0x9a ;  /* 0x0000009a03107836 */ /* 0x000fe20000000000 */
[----:B------:R-:W-:-:S06]  /*46bf0*/  ISETP.LT.AND P6, PT, R23, R24, !P2 ;  /* 0x000000181700720c */ /* 0x000fcc00057c1270 */
[----:B------:R-:W4:Y:S01]  /*46c00*/  LDC R2, c[0x0][0x248] ;  /* 0x00009200ff027b82 */ /* 0x000f220000000800 */
[----:B------:R2:W-:Y:S01]  /*46c10*/  @P5 STG.E.U16 desc[UR60][R4.64], R140 ;  /* 0x0000008c04005986 */ /* 0x0005e2000c10153c */
[----:B------:R-:W-:-:S03]  /*46c20*/  ISETP.GE.AND P1, PT, R16, R17, PT ;  /* 0x000000111000720c */ /* 0x000fc60003f26270 */
[----:B------:R2:W-:Y:S03]  /*46c30*/  @P3 STG.E.U16 desc[UR60][R6.64], R18 ;  /* 0x0000001206003986 */ /* 0x0005e6000c10153c */
[----:B------:R-:W4:Y:S01]  /*46c40*/  LDC R12, c[0x0][0x22c] ;  /* 0x00008b00ff0c7b82 */ /* 0x000f220000000800 */
[----:B------:R-:W-:Y:S01]  /*46c50*/  ISETP.LT.AND P3, PT, R156, R25, !P2 ;  /* 0x000000199c00720c */ /* 0x000fe20005761270 */
[----:B------:R-:W-:Y:S01]  /*46c60*/  IMAD.WIDE R8, R11, 0x2, R20 ;  /* 0x000000020b087825 */ /* 0x000fe200078e0214 */
[----:B0-----:R-:W-:-:S05]  /*46c70*/  ISETP.LT.AND P5, PT, R23, R26, !P1 ;  /* 0x0000001a1700720c */ /* 0x001fca0004fa1270 */
[----:B------:R-:W0:Y:S01]  /*46c80*/  LDC R16, c[0x0][0x228] ;  /* 0x00008a00ff107b82 */ /* 0x000e220000000800 */
[----:B------:R-:W-:Y:S01]  /*46c90*/  VIADD R27, R3, 0x9b ;  /* 0x0000009b031b7836 */ /* 0x000fe20000000000 */
[----:B--2---:R-:W-:Y:S01]  /*46ca0*/  ISETP.LT.AND P1, PT, R156, R15, !P1 ;  /* 0x0000000f9c00720c */ /* 0x004fe20004f21270 */
[----:B------:R-:W-:Y:S01]  /*46cb0*/  IMAD.WIDE R4, R11, 0x2, R158 ;  /* 0x000000020b047825 */ /* 0x000fe200078e029e */
[----:B------:R-:W-:-:S04]  /*46cc0*/  PRMT R7, R144, 0x7632, R7 ;  /* 0x0000763290077816 */ /* 0x000fc80000000007 */
[----:B------:R-:W2:Y:S01]  /*46cd0*/  LDC R13, c[0x0][0x22c] ;  /* 0x00008b00ff0d7b82 */ /* 0x000ea20000000800 */
[----:B------:R3:W-:Y:S01]  /*46ce0*/  @P6 STG.E.U16 desc[UR60][R8.64], R144 ;  /* 0x0000009008006986 */ /* 0x0007e2000c10153c */
[----:B-1----:R-:W-:-:S06]  /*46cf0*/  ISETP.GE.AND P2, PT, R27, R10, PT ;  /* 0x0000000a1b00720c */ /* 0x002fcc0003f46270 */
[----:B------:R-:W1:Y:S01]  /*46d00*/  LDC R17, c[0x0][0x228] ;  /* 0x00008a00ff117b82 */ /* 0x000e620000000800 */
[----:B------:R4:W-:Y:S01]  /*46d10*/  @P3 STG.E.U16 desc[UR60][R4.64], R7 ;  /* 0x0000000704003986 */ /* 0x0009e2000c10153c */
[----:B---3--:R-:W-:-:S06]  /*46d20*/  IMAD.IADD R9, R11, 0x1, R0 ;  /* 0x000000010b097824 */ /* 0x008fcc00078e0200 */
[----:B------:R-:W3:Y:S01]  /*46d30*/  LDC R18, c[0x0][0x228] ;  /* 0x00008a00ff127b82 */ /* 0x000ee20000000800 */
[----:B----4-:R-:W-:Y:S01]  /*46d40*/  ISETP.LT.AND P3, PT, R23, R14, !P2 ;  /* 0x0000000e1700720c */ /* 0x010fe20005761270 */
[----:B------:R-:W-:Y:S01]  /*46d50*/  IMAD.IADD R11, R9, 0x1, R2 ;  /* 0x00000001090b7824 */ /* 0x000fe200078e0202 */
[----:B------:R-:W-:Y:S01]  /*46d60*/  PRMT R14, R141, 0x7632, R14 ;  /* 0x000076328d0e7816 */ /* 0x000fe2000000000e */
[----:B------:R-:W-:-:S04]  /*46d70*/  IMAD.WIDE R6, R9, 0x2, R20 ;  /* 0x0000000209067825 */ /* 0x000fc800078e0214 */
[----:B------:R-:W4:Y:S01]  /*46d80*/  LDC R19, c[0x0][0x228] ;  /* 0x00008a00ff137b82 */ /* 0x000f220000000800 */
[----:B------:R-:W-:Y:S01]  /*46d90*/  IMAD.WIDE R8, R9, 0x2, R158 ;  /* 0x0000000209087825 */ /* 0x000fe200078e029e */
[----:B------:R-:W-:Y:S03]  /*46da0*/  @P5 STG.E.U16 desc[UR60][R6.64], R141 ;  /* 0x0000008d06005986 */ /* 0x000fe6000c10153c */
[----:B------:R-:W-:-:S03]  /*46db0*/  VIADD R15, R3, 0x9c ;  /* 0x0000009c030f7836 */ /* 0x000fc60000000000 */
[----:B------:R-:W4:Y:S01]  /*46dc0*/  LDC R0, c[0x0][0x248] ;  /* 0x00009200ff007b82 */ /* 0x000f220000000800 */
[----:B------:R4:W-:Y:S01]  /*46dd0*/  @P1 STG.E.U16 desc[UR60][R8.64], R14 ;  /* 0x0000000e08001986 */ /* 0x0009e2000c10153c */
[----:B------:R-:W-:Y:S01]  /*46de0*/  ISETP.GE.AND P1, PT, R15, R12, PT ;  /* 0x0000000c0f00720c */ /* 0x000fe20003f26270 */
[----:B------:R-:W-:-:S05]  /*46df0*/  IMAD.WIDE R4, R11, 0x2, R20 ;  /* 0x000000020b047825 */ /* 0x000fca00078e0214 */
[----:B------:R-:W4:Y:S01]  /*46e00*/  LDC R25, c[0x0][0x228] ;  /* 0x00008a00ff197b82 */ /* 0x000f220000000800 */
[----:B------:R-:W-:Y:S01]  /*46e10*/  VIADD R10, R3, 0x9d ;  /* 0x0000009d030a7836 */ /* 0x000fe20000000000 */
[----:B0-----:R-:W-:-:S06]  /*46e20*/  ISETP.LT.AND P6, PT, R23, R16, !P1 ;  /* 0x000000101700720c */ /* 0x001fcc0004fc1270 */
[----:B------:R-:W0:Y:S01]  /*46e30*/  LDC R2, c[0x0][0x248] ;  /* 0x00009200ff027b82 */ /* 0x000e220000000800 */
[----:B------:R4:W-:Y:S01]  /*46e40*/  @P3 STG.E.U16 desc[UR60][R4.64], R145 ;  /* 0x0000009104003986 */ /* 0x0009e2000c10153c */
[----:B--2---:R-:W-:-:S06]  /*46e50*/  ISETP.GE.AND P3, PT, R10, R13, PT ;  /* 0x0000000d0a00720c */ /* 0x004fcc0003f66270 */
[----:B------:R-:W2:Y:S01]  /*46e60*/  LDC R16, c[0x0][0x22c] ;  /* 0x00008b00ff107b82 */ /* 0x000ea20000000800 */
[C---:B-1----:R-:W-:Y:S02]  /*46e70*/  ISETP.LT.AND P2, PT, R156.reuse, R17, !P2 ;  /* 0x000000119c00720c */ /* 0x042fe40005741270 */
[----:B---3--:R-:W-:Y:S02]  /*46e80*/  ISETP.LT.AND P5, PT, R23, R18, !P3 ;  /* 0x000000121700720c */ /* 0x008fe40005fa1270 */
[----:B----4-:R-:W-:-:S03]  /*46e90*/  ISETP.LT.AND P1, PT, R156, R19, !P1 ;  /* 0x000000139c00720c */ /* 0x010fc60004f21270 */
[----:B------:R-:W1:Y:S01]  /*46ea0*/  LDC R14, c[0x0][0x248] ;  /* 0x00009200ff0e7b82 */ /* 0x000e620000000800 */
        /* <DEDUP_REMOVED lines=9> */
[C---:B0-----:R-:W-:Y:S02]  /*46f40*/  IMAD.IADD R15, R9.reuse, 0x1, R2 ;  /* 0x00000001090f7824 */ /* 0x041fe400078e0202 */
[----:B------:R-:W0:Y:S01]  /*46f50*/  LDC R0, c[0x0][0x248] ;  /* 0x00009200ff007b82 */ /* 0x000e220000000800 */
[----:B------:R-:W-:Y:S01]  /*46f60*/  IMAD.WIDE R8, R9, 0x2, R158 ;  /* 0x0000000209087825 */ /* 0x000fe200078e029e */
[----:B------:R-:W-:Y:S03]  /*46f70*/  @P2 STG.E.U16 desc[UR60][R4.64], R13 ;  /* 0x0000000d04002986 */ /* 0x000fe6000c10153c */
[----:B------:R-:W-:-:S03]  /*46f80*/  VIADD R27, R3, 0x9e ;  /* 0x0000009e031b7836 */ /* 0x000fc60000000000 */
[----:B------:R-:W0:Y:S01]  /*46f90*/  LDC R19, c[0x0][0x228] ;  /* 0x00008a00ff137b82 */ /* 0x000e220000000800 */
[----:B------:R1:W-:Y:S07]  /*46fa0*/  @P6 STG.E.U16 desc[UR60][R6.64], R142 ;  /* 0x0000008e06006986 */ /* 0x0003ee000c10153c */
[----:B------:R-:W0:Y:S01]  /*46fb0*/  LDC R25, c[0x0][0x228] ;  /* 0x00008a00ff197b82 */ /* 0x000e220000000800 */
[----:B------:R-:W-:Y:S01]  /*46fc0*/  @P1 STG.E.U16 desc[UR60][R8.64], R26 ;  /* 0x0000001a08001986 */ /* 0x000fe2000c10153c */
[----:B--2---:R-:W-:Y:S01]  /*46fd0*/  ISETP.GE.AND P1, PT, R27, R16, PT ;  /* 0x000000101b00720c */ /* 0x004fe20003f26270 */
[----:B------:R-:W-:-:S04]  /*46fe0*/  IMAD.WIDE R10, R15, 0x2, R20 ;  /* 0x000000020f0a7825 */ /* 0x000fc800078e0214 */
[----:B------:R-:W-:Y:S01]  /*46ff0*/  VIADD R2, R3, 0x9f ;  /* 0x0000009f03027836 */ /* 0x000fe20000000000 */
[----:B------:R-:W2:Y:S01]  /*47000*/  LDC R16, c[0x0][0x22c] ;  /* 0x00008b00ff107b82 */ /* 0x000ea20000000800 */
[----:B------:R-:W-:Y:S01]  /*47010*/  @P5 STG.E.U16 desc[UR60][R10.64], R146 ;  /* 0x000000920a005986 */ /* 0x000fe2000c10153c */
[----:B-1----:R-:W-:Y:S01]  /*47020*/  IMAD.IADD R7, R15, 0x1, R14 ;  /* 0x000000010f077824 */ /* 0x002fe200078e020e */
[----:B----4-:R-:W-:Y:S02]  /*47030*/  ISETP.LT.AND P5, PT, R23, R18, !P1 ;  /* 0x000000121700720c */ /* 0x010fe40004fa1270 */
[----:B---3--:R-:W-:Y:S01]  /*47040*/  ISETP.GE.AND P2, PT, R2, R17, PT ;  /* 0x000000110200720c */ /* 0x008fe20003f46270 */
[----:B------:R-:W-:Y:S01]  /*47050*/  IMAD.WIDE R12, R15, 0x2, R158 ;  /* 0x000000020f0c7825 */ /* 0x000fe200078e029e */
[----:B------:R-:W-:Y:S01]  /*47060*/  PRMT R5, R146, 0x7632, R5 ;  /* 0x0000763292057816 */ /* 0x000fe20000000005 */
[----:B------:R-:W1:Y:S01]  /*47070*/  LDC R14, c[0x0][0x22c] ;  /* 0x00008b00ff0e7b82 */ /* 0x000e620000000800 */
[----:B------:R-:W-:-:S07]  /*47080*/  ISETP.LT.AND P6, PT, R23, R24, !P2 ;  /* 0x000000181700720c */ /* 0x000fce00057c1270 */
[----:B------:R-:W3:Y:S01]  /*47090*/  LDC R18, c[0x0][0x228] ;  /* 0x00008a00ff127b82 */ /* 0x000ee20000000800 */
[----:B------:R4:W-:Y:S07]  /*470a0*/  @P3 STG.E.U16 desc[UR60][R12.64], R5 ;  /* 0x000000050c003986 */ /* 0x0009ee000c10153c */
[----:B------:R-:W3:Y:S01]  /*470b0*/  LDC R2, c[0x0][0x248] ;  /* 0x00009200ff027b82 */ /* 0x000ee20000000800 */
[----:B0-----:R-:W-:-:S07]  /*470c0*/  ISETP.LT.AND P1, PT, R156, R19, !P1 ;  /* 0x000000139c00720c */ /* 0x001fce0004f21270 */
[----:B------:R-:W0:Y:S01]  /*470d0*/  LDC R17, c[0x0][0x228] ;  /* 0x00008a00ff117b82 */ /* 0x000e220000000800 */
        /* <DEDUP_REMOVED lines=13> */
[----:B-1----:R-:W-:Y:S02]  /*471b0*/  PRMT R5, R147, 0x7632, R5 ;  /* 0x0000763293057816 */ /* 0x002fe40000000005 */
[----:B------:R-:W1:Y:S01]  /*471c0*/  LDC R16, c[0x0][0x228] ;  /* 0x00008a00ff107b82 */ /* 0x000e620000000800 */
[----:B------:R-:W-:Y:S01]  /*471d0*/  VIADD R25, R3, 0xa1 ;  /* 0x000000a103197836 */ /* 0x000fe20000000000 */
[----:B------:R2:W-:Y:S06]  /*471e0*/  @P1 STG.E.U16 desc[UR60][R6.64], R26 ;  /* 0x0000001a06001986 */ /* 0x0005ec000c10153c */
[----:B------:R-:W1:Y:S01]  /*471f0*/  LDC R15, c[0x0][0x22c] ;  /* 0x00008b00ff0f7b82 */ /* 0x000e620000000800 */
[----:B------:R-:W-:Y:S01]  /*47200*/  @P6 STG.E.U16 desc[UR60][R8.64], R147 ;  /* 0x0000009308006986 */ /* 0x000fe2000c10153c */
[----:B------:R-:W-:-:S03]  /*47210*/  ISETP.GE.AND P1, PT, R25, R14, PT ;  /* 0x0000000e1900720c */ /* 0x000fc60003f26270 */
[----:B------:R4:W-:Y:S03]  /*47220*/  @P3 STG.E.U16 desc[UR60][R10.64], R5 ;  /* 0x000000050a003986 */ /* 0x0009e6000c10153c */
[----:B------:R-:W1:Y:S01]  /*47230*/  LDC R19, c[0x0][0x228] ;  /* 0x00008a00ff137b82 */ /* 0x000e620000000800 */
[----:B---3--:R-:W-:Y:S01]  /*47240*/  ISETP.LT.AND P3, PT, R23, R18, !P2 ;  /* 0x000000121700720c */ /* 0x008fe20005761270 */
[----:B--2---:R-:W-:Y:S01]  /*47250*/  IMAD.IADD R7, R13, 0x1, R2 ;  /* 0x000000010d077824 */ /* 0x004fe200078e0202 */
[----:B0-----:R-:W-:Y:S02]  /*47260*/  ISETP.LT.AND P2, PT, R156, R17, !P2 ;  /* 0x000000119c00720c */ /* 0x001fe40005741270 */
[----:B----4-:R-:W-:-:S03]  /*47270*/  ISETP.LT.AND P5, PT, R23, R24, !P1 ;  /* 0x000000181700720c */ /* 0x010fc60004fa1270 */
[----:B------:R-:W0:Y:S01]  /*47280*/  LDC R2, c[0x0][0x248] ;  /* 0x00009200ff027b82 */ /* 0x000e220000000800 */
        /* <DEDUP_REMOVED lines=15> */
[----:B-1----:R-:W-:-:S02]  /*47380*/  ISETP.LT.AND P5, PT, R23, R16, !P3 ;  /* 0x000000101700720c */ /* 0x002fc40005fa1270 */
[----:B------:R-:W-:Y:S02]  /*47390*/  ISETP.GE.AND P2, PT, R10, R15, PT ;  /* 0x0000000f0a00720c */ /* 0x000fe40003f46270 */
[C---:B------:R-:W-:Y:S02]  /*473a0*/  ISETP.LT.AND P1, PT, R156.reuse, R19, !P1 ;  /* 0x000000139c00720c */ /* 0x040fe40004f21270 */
[----:B------:R-:W1:Y:S08]  /*473b0*/  LDC R15, c[0x0][0x22c] ;  /* 0x00008b00ff0f7b82 */ /* 0x000e700000000800 */
[----:B------:R-:W1:Y:S01]  /*473c0*/  LDC R16, c[0x0][0x228] ;  /* 0x00008a00ff107b82 */ /* 0x000e620000000800 */
[----:B0-----:R-:W-:Y:S01]  /*473d0*/  IMAD.IADD R9, R13, 0x1, R2 ;  /* 0x000000010d097824 */ /* 0x001fe200078e0202 */
[----:B--2---:R-:W-:-:S06]  /*473e0*/  ISETP.LT.AND P6, PT, R156, R17, !P3 ;  /* 0x000000119c00720c */ /* 0x004fcc0005fc1270 */
[----:B------:R-:W0:Y:S01]  /*473f0*/  LDC R19, c[0x0][0x228] ;  /* 0x00008a00ff137b82 */ /* 0x000e220000000800 */
        /* <DEDUP_REMOVED lines=20> */
[----:B-1----:R-:W-:Y:S01]  /*47540*/  ISETP.LT.AND P6, PT, R23, R16, !P1 ;  /* 0x000000101700720c */ /* 0x002fe20004fc1270 */
[----:B------:R-:W1:Y:S02]  /*47550*/  LDC R18, c[0x0][0x228] ;  /* 0x00008a00ff127b82 */ /* 0x000e640000000800 */
[----:B------:R4:W-:Y:S01]  /*47560*/  @P3 STG.E.U16 desc[UR60][R10.64], R153 ;  /* 0x000000990a003986 */ /* 0x0009e2000c10153c */
[----:B------:R-:W-:-:S02]  /*47570*/  ISETP.GE.AND P3, PT, R0, R15, PT ;  /* 0x0000000f0000720c */ /* 0x000fc40003f66270 */
[----:B0-----:R-:W-:-:S03]  /*47580*/  ISETP.LT.AND P2, PT, R156, R19, !P2 ;  /* 0x000000139c00720c */ /* 0x001fc60005741270 */
[----:B------:R-:W0:Y:S01]  /*47590*/  LDC R16, c[0x0][0x22c] ;  /* 0x00008b00ff107b82 */ /* 0x000e220000000800 */
        /* <DEDUP_REMOVED lines=22> */
[----:B-1----:R-:W-:Y:S02]  /*47700*/  PRMT R5, R154, 0x7632, R5 ;  /* 0x000076329a057816 */ /* 0x002fe40000000005 */
[----:B------:R-:W1:Y:S01]  /*47710*/  LDC R14, c[0x0][0x228] ;  /* 0x00008a00ff0e7b82 */ /* 0x000e620000000800 */
[----:B------:R3:W-:Y:S01]  /*47720*/  @P5 STG.E.U16 desc[UR60][R10.64], R154 ;  /* 0x0000009a0a005986 */ /* 0x0007e2000c10153c */
[----:B----4-:R-:W-:-:S06]  /*47730*/  IMAD.WIDE R12, R15, 0x2, R158 ;  /* 0x000000020f0c7825 */ /* 0x010fcc00078e029e */
[----:B------:R-:W4:Y:S01]  /*47740*/  LDC R25, c[0x0][0x228] ;  /* 0x00008a00ff197b82 */ /* 0x000f220000000800 */
[----:B0-----:R-:W-:Y:S01]  /*47750*/  ISETP.GE.AND P1, PT, R27, R16, PT ;  /* 0x000000101b00720c */ /* 0x001fe20003f26270 */
        /* <DEDUP_REMOVED lines=8> */
[----:B0-----:R-:W-:Y:S01]  /*477e0*/  IMAD.WIDE R4, R7, 0x2, R20 ;  /* 0x0000000207047825 */ /* 0x001fe200078e0214 */
[----:B------:R-:W-:-:S06]  /*477f0*/  PRMT R13, R151, 0x7632, R13 ;  /* 0x00007632970d7816 */ /* 0x000fcc000000000d */
[----:B------:R-:W0:Y:S01]  /*47800*/  LDC R0, c[0x0][0x248] ;  /* 0x00009200ff007b82 */ /* 0x000e220000000800 */
        /* <DEDUP_REMOVED lines=10> */
[----:B-1----:R-:W-:Y:S01]  /*478b0*/  ISETP.LT.AND P5, PT, R23, R14, !P3 ;  /* 0x0000000e1700720c */ /* 0x002fe20005fa1270 */
[----:B------:R-:W-:Y:S01]  /*478c0*/  VIADD R25, R3, 0xa9 ;  /* 0x000000a903197836 */ /* 0x000fe20000000000 */
[----:B------:R-:W1:Y:S08]  /*478d0*/  LDC R12, c[0x0][0x22c] ;  /* 0x00008b00ff0c7b82 */ /* 0x000e700000000800 */
[----:B------:R-:W1:Y:S01]  /*478e0*/  LDC R14, c[0x0][0x22c] ;  /* 0x00008b00ff0e7b82 */ /* 0x000e620000000800 */
[----:B--2---:R-:W-:Y:S01]  /*478f0*/  ISETP.GE.AND P2, PT, R25, R10, PT ;  /* 0x0000000a1900720c */ /* 0x004fe20003f46270 */
[----:B0-----:R-:W-:Y:S01]  /*47900*/  IMAD.IADD R13, R11, 0x1, R0 ;  /* 0x000000010b0d7824 */ /* 0x001fe200078e0200 */
[----:B---3--:R-:W-:-:S05]  /*47910*/  ISETP.LT.AND P6, PT, R156, R15, !P3 ;  /* 0x0000000f9c00720c */ /* 0x008fca0005fc1270 */
[----:B------:R-:W0:Y:S01]  /*47920*/  LDC R18, c[0x0][0x228] ;  /* 0x00008a00ff127b82 */ /* 0x000e220000000800 */
        /* <DEDUP_REMOVED lines=25> */
[----:B---3--:R-:W-:-:S03]  /*47ac0*/  ISETP.LT.AND P1, PT, R156, R19, !P1 ;  /* 0x000000139c00720c */ /* 0x008fc60004f21270 */
[----:B------:R-:W0:Y:S01]  /*47ad0*/  LDC R24, c[0x0][0x228] ;  /* 0x00008a00ff187b82 */ /* 0x000e220000000800 */
[----:B------:R-:W-:Y:S01]  /*47ae0*/  ISETP.LT.AND P2, PT, R156, R17, !P2 ;  /* 0x000000119c00720c */ /* 0x000fe20005741270 */
[----:B----4-:R-:W-:-:S06]  /*47af0*/  IMAD.IADD R9, R15, 0x1, R0 ;  /* 0x000000010f097824 */ /* 0x010fcc00078e0200 */
        /* <DEDUP_REMOVED lines=65> */
[----:B------:R-:W-:Y:S01]  /*47f10*/  IMAD.WIDE R8, R13, 0x2, R158 ;  /* 0x000000020d087825 */ /* 0x000fe200078e029e */
[----:B------:R-:W-:-:S06]  /*47f20*/  IADD3 R25, R3, 0xb1, RZ ;  /* 0x000000b103197810 */ /* 0x000fcc0007ffe0ff */
[----:B------:R-:W3:Y:S01]  /*47f30*/  LDC R24, c[0x0][0x228] ;  /* 0x00008a00ff187b82 */ /* 0x000ee20000000800 */
[----:B------:R-:W-:Y:S01]  /*47f40*/  IMAD.WIDE R4, R11, 0x2, R20 ;  /* 0x000000020b047825 */ /* 0x000fe200078e0214 */
[----:B------:R-:W-:Y:S03]  /*47f50*/  @P5 STG.E.U16 desc[UR60][R6.64], R163 ;  /* 0x000000a306005986 */ /* 0x000fe6000c10153c */
[----:B------:R-:W-:-:S03]  /*47f60*/  VIADD R17, R3, 0xb0 ;  /* 0x000000b003117836 */ /* 0x000fc60000000000 */
[----:B------:R-:W3:Y:S01]  /*47f70*/  LDC R10, c[0x0][0x248] ;  /* 0x00009200ff0a7b82 */ /* 0x000ee20000000800 */
[----:B------:R3:W-:Y:S01]  /*47f80*/  @P1 STG.E.U16 desc[UR60][R8.64], R16 ;  /* 0x0000001008001986 */ /* 0x0007e2000c10153c */
[----:B0-----:R-:W-:-:S03]  /*47f90*/  ISETP.GE.AND P1, PT, R17, R12, PT ;  /* 0x0000000c1100720c */ /* 0x001fc60003f26270 */
[----:B------:R0:W-:Y:S01]  /*47fa0*/  @P3 STG.E.U16 desc[UR60][R4.64], R167 ;  /* 0x000000a704003986 */ /* 0x0001e2000c10153c */
[----:B-1----:R-:W-:Y:S02]  /*47fb0*/  ISETP.GE.AND P3, PT, R25, R14, PT ;  /* 0x0000000e1900720c */ /* 0x002fe40003f66270 */
        /* <DEDUP_REMOVED lines=24> */
[----:B-1----:R-:W-:-:S02]  /*48140*/  ISETP.GE.AND P1, PT, R27, R14, PT ;  /* 0x0000000e1b00720c */ /* 0x002fc40003f26270 */
[----:B--2---:R-:W-:-:S04]  /*48150*/  ISETP.LT.AND P3, PT, R156, R13, !P3 ;  /* 0x0000000d9c00720c */ /* 0x004fc80005f61270 */
        /* <DEDUP_REMOVED lines=163> */
[C---:B------:R-:W-:Y:S02]  /*48b90*/  VIADD R15, R3.reuse, 0xbe ;  /* 0x000000be030f7836 */ /* 0x040fe40000000000 */
[----:B------:R-:W-:Y:S01]  /*48ba0*/  VIADD R0, R3, 0xbf ;  /* 0x000000bf03007836 */ /* 0x000fe20000000000 */
[----:B------:R-:W-:Y:S04]  /*48bb0*/  @P5 STG.E.U16 desc[UR60][R6.64], R178 ;  /* 0x000000b206005986 */ /* 0x000fe8000c10153c */
        /* <DEDUP_REMOVED lines=174> */
[----:B------:R-:W-:Y:S02]  /*496a0*/  ISETP.LT.AND P1, PT, R156, R19, !P1 ;  /* 0x000000139c00720c */ /* 0x000fe40004f21270 */
[----:B------:R-:W1:Y:S08]  /*496b0*/  LDC R15, c[0x0][0x22c] ;  /* 0x00008b00ff0f7b82 */ /* 0x000e700000000800 */
[----:B------:R-:W1:Y:S01]  /*496c0*/  LDC R16, c[0x0][0x228] ;  /* 0x00008a00ff107b82 */ /* 0x000e620000000800 */
[----:B0-----:R-:W-:-:S07]  /*496d0*/  IADD3 R9, R13, R2, RZ ;  /* 0x000000020d097210 */ /* 0x001fce0007ffe0ff */
[----:B------:R-:W0:Y:S01]  /*496e0*/  LDC R19, c[0x0][0x228] ;  /* 0x00008a00ff137b82 */ /* 0x000e220000000800 */
[----:B--2---:R-:W-:Y:S01]  /*496f0*/  ISETP.LT.AND P6, PT, R156, R17, !P3 ;  /* 0x000000119c00720c */ /* 0x004fe20005fc1270 */
[----:B------:R-:W-:-:S06]  /*49700*/  IMAD.WIDE R4, R13, 0x2, R158 ;  /* 0x000000020d047825 */ /* 0x000fcc00078e029e */
[----:B------:R-:W2:Y:S01]  /*49710*/  LDC R24, c[0x0][0x228] ;  /* 0x00008a00ff187b82 */ /* 0x000ea20000000800 */
[----:B------:R-:W-:Y:S02]  /*49720*/  PRMT R7, R196, 0x7632, R7 ;  /* 0x00007632c4077816 */ /* 0x000fe40000000007 */
[----:B---3--:R-:W-:-:S05]  /*49730*/  ISETP.LT.AND P3, PT, R23, R18, !P2 ;  /* 0x000000121700720c */ /* 0x008fca0005761270 */
        /* <DEDUP_REMOVED lines=191> */
[----:B------:R-:W3:Y:S08]  /*4a330*/  LDC R16, c[0x0][0x22c] ;  /* 0x00008b00ff107b82 */ /* 0x000ef00000000800 */
[----:B------:R-:W4:Y:S08]  /*4a340*/  LDC R18, c[0x0][0x228] ;  /* 0x00008a00ff127b82 */ /* 0x000f300000000800 */
[----:B------:R-:W4:Y:S01]  /*4a350*/  LDC R19, c[0x0][0x228] ;  /* 0x00008a00ff137b82 */ /* 0x000f220000000800 */
[----:B------:R-:W-:Y:S01]  /*4a360*/  ISETP.LT.AND P5, PT, R23, R24, !P3 ;  /* 0x000000181700720c */ /* 0x000fe20005fa1270 */
[----:B0-----:R-:W-:Y:S01]  /*4a370*/  IMAD.WIDE R4, R11, 0x2, R158 ;  /* 0x000000020b047825 */ /* 0x001fe200078e029e */
[----:B------:R-:W-:-:S05]  /*4a380*/  PRMT R26, R207, 0x7632, R26 ;  /* 0x00007632cf1a7816 */ /* 0x000fca000000001a */
[----:B------:R-:W0:Y:S01]  /*4a390*/  LDC R2, c[0x0][0x248] ;  /* 0x00009200ff027b82 */ /* 0x000e220000000800 */
[----:B------:R-:W-:Y:S01]  /*4a3a0*/  IMAD.WIDE R6, R9, 0x2, R20 ;  /* 0x0000000209067825 */ /* 0x000fe200078e0214 */
[----:B------:R-:W-:-:S03]  /*4a3b0*/  PRMT R11, R208, 0x7632, R11 ;  /* 0x00007632d00b7816 */ /* 0x000fc6000000000b */
[----:B------:R-:W-:-:S03]  /*4a3c0*/  IMAD.IADD R15, R9, 0x1, R10 ;  /* 0x00000001090f7824 */ /* 0x000fc600078e020a */
[----:B------:R-:W0:Y:S01]  /*4a3d0*/  LDC R24, c[0x0][0x228] ;  /* 0x00008a00ff187b82 */ /* 0x000e220000000800 */
[----:B------:R-:W-:Y:S01]  /*4a3e0*/  IMAD.WIDE R8, R9, 0x2, R158 ;  /* 0x0000000209087825 */ /* 0x000fe200078e029e */
[----:B------:R3:W-:Y:S06]  /*4a3f0*/  @P2 STG.E.U16 desc[UR60][R4.64], R26 ;  /* 0x0000001a04002986 */ /* 0x0007ec000c10153c */
[----:B------:R-:W0:Y:S01]  /*4a400*/  LDC R25, c[0x0][0x228] ;  /* 0x00008a00ff197b82 */ /* 0x000e220000000800 */
[C---:B------:R-:W-:Y:S01]  /*4a410*/  VIADD R27, R3.reuse, 0xda ;  /* 0x000000da031b7836 */ /* 0x040fe20000000000 */
[----:B------:R4:W-:Y:S01]  /*4a420*/  @P6 STG.E.U16 desc[UR60][R6.64], R208 ;  /* 0x000000d006006986 */ /* 0x0009e2000c10153c */
[----:B-1----:R-:W-:Y:S01]  /*4a430*/  ISETP.LT.AND P3, PT, R156, R13, !P3 ;  /* 0x0000000d9c00720c */ /* 0x002fe20005f61270 */
[----:B------:R-:W-:-:S02]  /*4a440*/  VIADD R29, R3, 0xdb ;  /* 0x000000db031d7836 */ /* 0x000fc40000000000 */
[----:B------:R1:W-:Y:S02]  /*4a450*/  @P1 STG.E.U16 desc[UR60][R8.64], R11 ;  /* 0x0000000b08001986 */ /* 0x0003e4000c10153c */
[----:B------:R-:W0:Y:S01]  /*4a460*/  LDC R17, c[0x0][0x22c] ;  /* 0x00008b00ff117b82 */ /* 0x000e220000000800 */
[----:B--2---:R-:W-:Y:S02]  /*4a470*/  ISETP.GE.AND P1, PT, R27, R14, PT ;  /* 0x0000000e1b00720c */ /* 0x004fe40003f26270 */
[----:B---3--:R-:W-:Y:S01]  /*4a480*/  ISETP.GE.AND P2, PT, R29, R16, PT ;  /* 0x000000101d00720c */ /* 0x008fe20003f46270 */
[----:B------:R-:W-:Y:S01]  /*4a490*/  IMAD.WIDE R12, R15, 0x2, R158 ;  /* 0x000000020f0c7825 */ /* 0x000fe200078e029e */
[----:B------:R-:W-:-:S03]  /*4a4a0*/  PRMT R5, R212, 0x7632, R5 ;  /* 0x00007632d4057816 */ /* 0x000fc60000000005 */
[C---:B----4-:R-:W-:Y:S01]  /*4a4b0*/  IMAD.IADD R7, R15.reuse, 0x1, R0 ;  /* 0x000000010f077824 */ /* 0x050fe200078e0200 */
[----:B------:R-:W2:Y:S01]  /*4a4c0*/  LDC R16, c[0x0][0x228] ;  /* 0x00008a00ff107b82 */ /* 0x000ea20000000800 */
[----:B-1----:R-:W-:-:S05]  /*4a4d0*/  IMAD.WIDE R10, R15, 0x2, R20 ;  /* 0x000000020f0a7825 */ /* 0x002fca00078e0214 */
[----:B------:R-:W-:Y:S01]  /*4a4e0*/  @P5 STG.E.U16 desc[UR60][R10.64], R212 ;  /* 0x000000d40a005986 */ /* 0x000fe2000c10153c */
[C---:B------:R-:W-:Y:S01]  /*4a4f0*/  ISETP.LT.AND P5, PT, R23.reuse, R18, !P1 ;  /* 0x000000121700720c */ /* 0x040fe20004fa1270 */
[----:B------:R-:W1:Y:S01]  /*4a500*/  LDC R0, c[0x0][0x248] ;  /* 0x00009200ff007b82 */ /* 0x000e620000000800 */
[----:B------:R-:W-:Y:S01]  /*4a510*/  ISETP.LT.AND P1, PT, R156, R19, !P1 ;  /* 0x000000139c00720c */ /* 0x000fe20004f21270 */
[----:B------:R3:W-:Y:S06]  /*4a520*/  @P3 STG.E.U16 desc[UR60][R12.64], R5 ;  /* 0x000000050c003986 */ /* 0x0007ec000c10153c */
[----:B------:R-:W4:Y:S01]  /*4a530*/  LDC R19, c[0x0][0x228] ;  /* 0x00008a00ff137b82 */ /* 0x000f220000000800 */
[----:B0-----:R-:W-:-:S02]  /*4a540*/  ISETP.LT.AND P6, PT, R23, R24, !P2 ;  /* 0x000000181700720c */ /* 0x001fc400057c1270 */
[----:B------:R-:W-:Y:S01]  /*4a550*/  ISETP.LT.AND P3, PT, R156, R25, !P2 ;  /* 0x000000199c00720c */ /* 0x000fe20005761270 */
[----:B---3--:R-:W-:-:S04]  /*4a560*/  IMAD.IADD R13, R7, 0x1, R2 ;  /* 0x00000001070d7824 */ /* 0x008fc800078e0202 */
[----:B------:R-:W0:Y:S01]  /*4a570*/  LDC R14, c[0x0][0x22c] ;  /* 0x00008b00ff0e7b82 */ /* 0x000e220000000800 */
[----:B------:R-:W-:Y:S01]  /*4a580*/  IMAD.WIDE R4, R7, 0x2, R20 ;  /* 0x0000000207047825 */ /* 0x000fe200078e0214 */
[----:B------:R-:W-:-:S06]  /*4a590*/  PRMT R11, R209, 0x7632, R11 ;  /* 0x00007632d10b7816 */ /* 0x000fcc000000000b */
[----:B------:R-:W3:Y:S01]  /*4a5a0*/  LDC R2, c[0x0][0x248] ;  /* 0x00009200ff027b82 */ /* 0x000ee20000000800 */
[----:B------:R-:W-:-:S04]  /*4a5b0*/  IMAD.WIDE R6, R7, 0x2, R158 ;  /* 0x0000000207067825 */ /* 0x000fc800078e029e */
[----:B------:R-:W-:-:S03]  /*4a5c0*/  VIADD R10, R3, 0xdc ;  /* 0x000000dc030a7836 */ /* 0x000fc60000000000 */
[----:B------:R-:W3:Y:S01]  /*4a5d0*/  LDC R18, c[0x0][0x228] ;  /* 0x00008a00ff127b82 */ /* 0x000ee20000000800 */
[----:B------:R2:W-:Y:S01]  /*4a5e0*/  @P5 STG.E.U16 desc[UR60][R4.64], R209 ;  /* 0x000000d104005986 */ /* 0x0005e2000c10153c */
[----:B------:R-:W-:Y:S01]  /*4a5f0*/  IMAD.WIDE R8, R13, 0x2, R20 ;  /* 0x000000020d087825 */ /* 0x000fe200078e0214 */
[----:B------:R-:W-:Y:S02]  /*4a600*/  ISETP.GE.AND P2, PT, R10, R17, PT ;  /* 0x000000110a00720c */ /* 0x000fe40003f46270 */
[----:B------:R1:W-:Y:S03]  /*4a610*/  @P1 STG.E.U16 desc[UR60][R6.64], R11 ;  /* 0x0000000b06001986 */ /* 0x0003e6000c10153c */
[----:B------:R-:W3:Y:S01]  /*4a620*/  LDC R12, c[0x0][0x22c] ;  /* 0x00008b00ff0c7b82 */ /* 0x000ee20000000800 */
[----:B------:R-:W-:Y:S01]  /*4a630*/  @P6 STG.E.U16 desc[UR60][R8.64], R213 ;  /* 0x000000d508006986 */ /* 0x000fe2000c10153c */
[----:B--2---:R-:W-:-:S06]  /*4a640*/  PRMT R5, R213, 0x7632, R5 ;  /* 0x00007632d5057816 */ /* 0x004fcc0000000005 */
[----:B------:R-:W2:Y:S01]  /*4a650*/  LDC R17, c[0x0][0x228] ;  /* 0x00008a00ff117b82 */ /* 0x000ea20000000800 */
[----:B-1----:R-:W-:-:S07]  /*4a660*/  IMAD.WIDE R10, R13, 0x2, R158 ;  /* 0x000000020d0a7825 */ /* 0x002fce00078e029e */
[----:B------:R-:W1:Y:S01]  /*4a670*/  LDC R15, c[0x0][0x22c] ;  /* 0x00008b00ff0f7b82 */ /* 0x000e620000000800 */
[----:B------:R3:W-:Y:S01]  /*4a680*/  @P3 STG.E.U16 desc[UR60][R10.64], R5 ;  /* 0x000000050a003986 */ /* 0x0007e2000c10153c */
[----:B------:R-:W-:Y:S01]  /*4a690*/  IMAD.IADD R7, R13, 0x1, R0 ;  /* 0x000000010d077824 */ /* 0x000fe200078e0200 */
[----:B------:R-:W-:Y:S01]  /*4a6a0*/  ISETP.LT.AND P3, PT, R23, R16, !P2 ;  /* 0x000000101700720c */ /* 0x000fe20005761270 */
[----:B------:R-:W-:Y:S01]  /*4a6b0*/  VIADD R25, R3, 0xdd ;  /* 0x000000dd03197836 */ /* 0x000fe20000000000 */
[----:B----4-:R-:W-:-:S03]  /*4a6c0*/  ISETP.LT.AND P2, PT, R156, R19, !P2 ;  /* 0x000000139c00720c */ /* 0x010fc60005741270 */
[----:B------:R-:W4:Y:S01]  /*4a6d0*/  LDC R24, c[0x0][0x228] ;  /* 0x00008a00ff187b82 */ /* 0x000f220000000800 */
[----:B0-----:R-:W-:-:S07]  /*4a6e0*/  ISETP.GE.AND P1, PT, R25, R14, PT ;  /* 0x0000000e1900720c */ /* 0x001fce0003f26270 */
[----:B------:R-:W0:Y:S01]  /*4a6f0*/  LDC R0, c[0x0][0x248] ;  /* 0x00009200ff007b82 */ /* 0x000e220000000800 */
[----:B---3--:R-:W-:-:S07]  /*4a700*/  IMAD.IADD R13, R7, 0x1, R2 ;  /* 0x00000001070d7824 */ /* 0x008fce00078e0202 */
[----:B------:R-:W3:Y:S01]  /*4a710*/  LDC R19, c[0x0][0x228] ;  /* 0x00008a00ff137b82 */ /* 0x000ee20000000800 */
[----:B------:R-:W-:Y:S01]  /*4a720*/  ISETP.LT.AND P5, PT, R23, R18, !P1 ;  /* 0x000000121700720c */ /* 0x000fe20004fa1270 */
[----:B------:R-:W-:Y:S01]  /*4a730*/  IMAD.WIDE R4, R7, 0x2, R20 ;  /* 0x0000000207047825 */ /* 0x000fe200078e0214 */
[----:B------:R-:W-:-:S03]  /*4a740*/  PRMT R18, R210, 0x7632, R18 ;  /* 0x00007632d2127816 */ /* 0x000fc60000000012 */
[----:B------:R-:W-:Y:S02]  /*4a750*/  IMAD.WIDE R6, R7, 0x2, R158 ;  /* 0x0000000207067825 */ /* 0x000fe400078e029e */
[----:B------:R-:W0:Y:S02]  /*4a760*/  LDC R16, c[0x0][0x228] ;  /* 0x00008a00ff107b82 */ /* 0x000e240000000800 */
[----:B------:R-:W-:-:S06]  /*4a770*/  VIADD R11, R3, 0xde ;  /* 0x000000de030b7836 */ /* 0x000fcc0000000000 */
[----:B------:R-:W0:Y:S01]  /*4a780*/  LDC R2, c[0x0][0x248] ;  /* 0x00009200ff027b82 */ /* 0x000e220000000800 */
[----:B------:R4:W-:Y:S01]  /*4a790*/  @P3 STG.E.U16 desc[UR60][R4.64], R210 ;  /* 0x000000d204003986 */ /* 0x0009e2000c10153c */
[----:B------:R-:W-:-:S03]  /*4a7a0*/  VIADD R10, R3, 0xdf ;  /* 0x000000df030a7836 */ /* 0x000fc60000000000 */
[----:B------:R3:W-:Y:S01]  /*4a7b0*/  @P2 STG.E.U16 desc[UR60][R6.64], R18 ;  /* 0x0000001206002986 */ /* 0x0007e2000c10153c */
[----:B------:R-:W-:Y:S02]  /*4a7c0*/  ISETP.GE.AND P2, PT, R11, R12, PT ;  /* 0x0000000c0b00720c */ /* 0x000fe40003f46270 */
[----:B------:R-:W0:Y:S01]  /*4a7d0*/  LDC R14, c[0x0][0x22c] ;  /* 0x00008b00ff0e7b82 */ /* 0x000e220000000800 */
[----:B------:R-:W-:Y:S01]  /*4a7e0*/  IMAD.WIDE R8, R13, 0x2, R20 ;  /* 0x000000020d087825 */ /* 0x000fe200078e0214 */
[----:B--2---:R-:W-:Y:S02]  /*4a7f0*/  ISETP.LT.AND P3, PT, R156, R17, !P1 ;  /* 0x000000119c00720c */ /* 0x004fe40004f61270 */
[----:B-1----:R-:W-:-:S04]  /*4a800*/  ISETP.GE.AND P1, PT, R10, R15, PT ;  /* 0x0000000f0a00720c */ /* 0x002fc80003f26270 */
[----:B------:R-:W1:Y:S01]  /*4a810*/  LDC R12, c[0x0][0x22c] ;  /* 0x00008b00ff0c7b82 */ /* 0x000e620000000800 */
[----:B------:R0:W-:Y:S01]  /*4a820*/  @P5 STG.E.U16 desc[UR60][R8.64], R214 ;  /* 0x000000d608005986 */ /* 0x0001e2000c10153c */
[----:B----4-:R-:W-:Y:S01]  /*4a830*/  ISETP.LT.AND P5, PT, R23, R24, !P2 ;  /* 0x000000181700720c */ /* 0x010fe200057a1270 */
[----:B------:R-:W-:-:S05]  /*4a840*/  IMAD.WIDE R4, R13, 0x2, R158 ;  /* 0x000000020d047825 */ /* 0x000fca00078e029e */
[----:B------:R-:W2:Y:S01]  /*4a850*/  LDC R15, c[0x0][0x228] ;  /* 0x00008a00ff0f7b82 */ /* 0x000ea20000000800 */
[----:B---3--:R-:W-:Y:S02]  /*4a860*/  ISETP.LT.AND P2, PT, R156, R19, !P2 ;  /* 0x000000139c00720c */ /* 0x008fe40005741270 */
[----:B------:R-:W-:Y:S01]  /*4a870*/  PRMT R7, R214, 0x7632, R7 ;  /* 0x00007632d6077816 */ /* 0x000fe20000000007 */
[----:B0-----:R-:W-:-:S04]  /*4a880*/  IMAD.IADD R9, R13, 0x1, R0 ;  /* 0x000000010d097824 */ /* 0x001fc800078e0200 */
[----:B------:R-:W0:Y:S01]  /*4a890*/  LDC R18, c[0x0][0x228] ;  /* 0x00008a00ff127b82 */ /* 0x000e220000000800 */
[----:B------:R3:W-:Y:S07]  /*4a8a0*/  @P3 STG.E.U16 desc[UR60][R4.64], R7 ;  /* 0x0000000704003986 */ /* 0x0007ee000c10153c */
[----:B------:R-:W4:Y:S01]  /*4a8b0*/  LDC R17, c[0x0][0x228] ;  /* 0x00008a00ff117b82 */ /* 0x000f220000000800 */
[----:B------:R-:W-:-:S07]  /*4a8c0*/  ISETP.LT.AND P6, PT, R23, R16, !P1 ;  /* 0x000000101700720c */ /* 0x000fce0004fc1270 */
[----:B------:R-:W4:Y:S01]  /*4a8d0*/  LDC R24, c[0x0][0x228] ;  /* 0x00008a00ff187b82 */ /* 0x000f220000000800 */
[----:B---3--:R-:W-:-:S07]  /*4a8e0*/  IMAD.WIDE R6, R9, 0x2, R20 ;  /* 0x0000000209067825 */ /* 0x008fce00078e0214 */
[----:B------:R-:W3:Y:S01]  /*4a8f0*/  LDC R0, c[0x0][0x248] ;  /* 0x00009200ff007b82 */ /* 0x000ee20000000800 */
[----:B------:R-:W-:-:S07]  /*4a900*/  IMAD.IADD R11, R9, 0x1, R2 ;  /* 0x00000001090b7824 */ /* 0x000fce00078e0202 */
[----:B------:R-:W3:Y:S01]  /*4a910*/  LDC R13, c[0x0][0x228] ;  /* 0x00008a00ff0d7b82 */ /* 0x000ee20000000800 */
[----:B------:R-:W-:Y:S01]  /*4a920*/  IMAD.WIDE R8, R9, 0x2, R158 ;  /* 0x0000000209087825 */ /* 0x000fe200078e029e */
[----:B------:R-:W-:-:S06]  /*4a930*/  PRMT R16, R211, 0x7632, R16 ;  /* 0x00007632d3107816 */ /* 0x000fcc0000000010 */
[----:B------:R-:W3:Y:S01]  /*4a940*/  LDC R10, c[0x0][0x248] ;  /* 0x00009200ff0a7b82 */ /* 0x000ee20000000800 */
[C---:B------:R-:W-:Y:S01]  /*4a950*/  VIADD R25, R3.reuse, 0xe1 ;  /* 0x000000e103197836 */ /* 0x040fe20000000000 */
[----:B------:R-:W-:Y:S01]  /*4a960*/  @P5 STG.E.U16 desc[UR60][R6.64], R211 ;  /* 0x000000d306005986 */ /* 0x000fe2000c10153c */
[----:B------:R-:W-:-:S03]  /*4a970*/  VIADD R19, R3, 0xe0 ;  /* 0x000000e003137836 */ /* 0x000fc60000000000 */
[----:B------:R3:W-:Y:S01]  /*4a980*/  @P2 STG.E.U16 desc[UR60][R8.64], R16 ;  /* 0x0000001008002986 */ /* 0x0007e2000c10153c */
[----:B------:R-:W-:Y:S01]  /*4a990*/  ISETP.GE.AND P2, PT, R25, R14, PT ;  /* 0x0000000e1900720c */ /* 0x000fe20003f46270 */
[----:B------:R-:W3:Y:S01]  /*4a9a0*/  LDC R2, c[0x0][0x248] ;  /* 0x00009200ff027b82 */ /* 0x000ee20000000800 */
[----:B-1----:R-:W-:Y:S01]  /*4a9b0*/  ISETP.GE.AND P3, PT, R19, R12, PT ;  /* 0x0000000c1300720c */ /* 0x002fe20003f66270 */
[----:B------:R-:W-:Y:S01]  /*4a9c0*/  IMAD.WIDE R4, R11, 0x2, R20 ;  /* 0x000000020b047825 */ /* 0x000fe200078e0214 */
[----:B--2---:R-:W-:-:S05]  /*4a9d0*/  ISETP.LT.AND P1, PT, R156, R15, !P1 ;  /* 0x0000000f9c00720c */ /* 0x004fca0004f21270 */
[----:B------:R-:W1:Y:S01]  /*4a9e0*/  LDC R14, c[0x0][0x22c] ;  /* 0x00008b00ff0e7b82 */ /* 0x000e620000000800 */
[----:B0-----:R-:W-:Y:S01]  /*4a9f0*/  ISETP.LT.AND P5, PT, R23, R18, !P3 ;  /* 0x000000121700720c */ /* 0x001fe20005fa1270 */
[----:B------:R0:W-:Y:S01]  /*4aa00*/  @P6 STG.E.U16 desc[UR60][R4.64], R215 ;  /* 0x000000d704006986 */ /* 0x0001e2000c10153c */
[----:B----4-:R-:W-:Y:S01]  /*4aa10*/  ISETP.LT.AND P3, PT, R156, R17, !P3 ;  /* 0x000000119c00720c */ /* 0x010fe20005f61270 */
[----:B---3--:R-:W-:Y:S01]  /*4aa20*/  IMAD.IADD R9, R11, 0x1, R0 ;  /* 0x000000010b097824 */ /* 0x008fe200078e0200 */
[----:B------:R-:W-:-:S03]  /*4aa30*/  ISETP.LT.AND P6, PT, R23, R24, !P2 ;  /* 0x000000181700720c */ /* 0x000fc600057c1270 */
[----:B------:R-:W2:Y:S01]  /*4aa40*/  LDC R18, c[0x0][0x228] ;  /* 0x00008a00ff127b82 */ /* 0x000ea20000000800 */
[----:B------:R-:W-:Y:S01]  /*4aa50*/  ISETP.LT.AND P2, PT, R156, R13, !P2 ;  /* 0x0000000d9c00720c */ /* 0x000fe20005741270 */
[----:B------:R-:W-:Y:S01]  /*4aa60*/  IMAD.IADD R15, R9, 0x1, R10 ;  /* 0x00000001090f7824 */ /* 0x000fe200078e020a */
[----:B------:R-:W-:-:S05]  /*4aa70*/  PRMT R26, R215, 0x7632, R26 ;  /* 0x00007632d71a7816 */ /* 0x000fca000000001a */
[----:B------:R-:W3:Y:S01]  /*4aa80*/  LDC R19, c[0x0][0x228] ;  /* 0x00008a00ff137b82 */ /* 0x000ee20000000800 */
[----:B0-----:R-:W-:Y:S01]  /*4aa90*/  IMAD.WIDE R4, R11, 0x2, R158 ;  /* 0x000000020b047825 */ /* 0x001fe200078e029e */
[----:B------:R-:W-:-:S06]  /*4aaa0*/  PRMT R28, R216, 0x7632, R28 ;  /* 0x00007632d81c7816 */ /* 0x000fcc000000001c */
[----:B------:R-:W0:Y:S01]  /*4aab0*/  LDC R16, c[0x0][0x22c] ;  /* 0x00008b00ff107b82 */ /* 0x000e220000000800 */
[C---:B------:R-:W-:Y:S01]  /*4aac0*/  IMAD.WIDE R6, R9.reuse, 0x2, R20 ;  /* 0x0000000209067825 */ /* 0x040fe200078e0214 */
[----:B------:R4:W-:Y:S03]  /*4aad0*/  @P1 STG.E.U16 desc[UR60][R4.64], R26 ;  /* 0x0000001a04001986 */ /* 0x0009e6000c10153c */
[----:B------:R-:W-:-:S03]  /*4aae0*/  IMAD.WIDE R8, R9, 0x2, R158 ;  /* 0x0000000209087825 */ /* 0x000fc600078e029e */
[----:B------:R-:W0:Y:S01]  /*4aaf0*/  LDC R0, c[0x0][0x248] ;  /* 0x00009200ff007b82 */ /* 0x000e220000000800 */
[C---:B------:R-:W-:Y:S01]  /*4ab00*/  IMAD.WIDE R10, R15.reuse, 0x2, R20 ;  /* 0x000000020f0a7825 */ /* 0x040fe200078e0214 */
[----:B------:R3:W-:Y:S03]  /*4ab10*/  @P5 STG.E.U16 desc[UR60][R6.64], R216 ;  /* 0x000000d806005986 */ /* 0x0007e6000c10153c */
[----:B------:R-:W-:Y:S01]  /*4ab20*/  IMAD.WIDE R12, R15, 0x2, R158 ;  /* 0x000000020f0c7825 */ /* 0x000fe200078e029e */
[----:B----4-:R-:W-:Y:S02]  /*4ab30*/  PRMT R5, R220, 0x7632, R5 ;  /* 0x00007632dc057816 */ /* 0x010fe40000000005 */
[----:B------:R-:W4:Y:S01]  /*4ab40*/  LDC R24, c[0x0][0x228] ;  /* 0x00008a00ff187b82 */ /* 0x000f220000000800 */
[----:B------:R-:W-:Y:S01]  /*4ab50*/  VIADD R27, R3, 0xe2 ;  /* 0x000000e2031b7836 */ /* 0x000fe20000000000 */
[----:B------:R-:W-:Y:S06]  /*4ab60*/  @P3 STG.E.U16 desc[UR60][R8.64], R28 ;  /* 0x0000001c08003986 */ /* 0x000fec000c10153c */
[----:B------:R-:W4:Y:S01]  /*4ab70*/  LDC R17, c[0x0][0x22c] ;  /* 0x00008b00ff117b82 */ /* 0x000f220000000800 */
[----:B------:R-:W-:Y:S04]  /*4ab80*/  @P6 STG.E.U16 desc[UR60][R10.64], R220 ;  /* 0x000000dc0a006986 */ /* 0x000fe8000c10153c */
[----:B------:R0:W-:Y:S03]  /*4ab90*/  @P2 STG.E.U16 desc[UR60][R12.64], R5 ;  /* 0x000000050c002986 */ /* 0x0001e6000c10153c */
[----:B------:R-:W4:Y:S01]  /*4aba0*/  LDC R25, c[0x0][0x228] ;  /* 0x00008a00ff197b82 */ /* 0x000f220000000800 */
[----:B-1----:R-:W-:-:S07]  /*4abb0*/  ISETP.GE.AND P2, PT, R27, R14, PT ;  /* 0x0000000e1b00720c */ /* 0x002fce0003f46270 */
[----:B------:R-:W1:Y:S01]  /*4abc0*/  LDC R26, c[0x0][0x228] ;  /* 0x00008a00ff1a7b82 */ /* 0x000e620000000800 */
[----:B------:R-:W-:Y:S01]  /*4abd0*/  VIADD R29, R3, 0xe3 ;  /* 0x000000e3031d7836 */ /* 0x000fe20000000000 */
[----:B--2---:R-:W-:-:S06]  /*4abe0*/  ISETP.LT.AND P6, PT, R23, R18, !P2 ;  /* 0x000000121700720c */ /* 0x004fcc00057c1270 */
[----:B------:R-:W2:Y:S01]  /*4abf0*/  LDC R14, c[0x0][0x248] ;  /* 0x00009200ff0e7b82 */ /* 0x000ea20000000800 */
[----:B---3--:R-:W-:Y:S01]  /*4ac00*/  ISETP.LT.AND P2, PT, R156, R19, !P2 ;  /* 0x000000139c00720c */ /* 0x008fe20005741270 */
[----:B------:R-:W-:Y:S01]  /*4ac10*/  IMAD.IADD R7, R15, 0x1, R2 ;  /* 0x000000010f077824 */ /* 0x000fe200078e0202 */
[----:B0-----:R-:W-:Y:S01]  /*4ac20*/  ISETP.GE.AND P3, PT, R29, R16, PT ;  /* 0x000000101d00720c */ /* 0x001fe20003f66270 */
[----:B------:R-:W-:-:S04]  /*4ac30*/  VIADD R2, R3, 0xe4 ;  /* 0x000000e403027836 */ /* 0x000fc80000000000 */
[----:B------:R-:W0:Y:S01]  /*4ac40*/  LDC R19, c[0x0][0x228] ;  /* 0x00008a00ff137b82 */ /* 0x000e220000000800 */
[----:B------:R-:W-:Y:S01]  /*4ac50*/  IMAD.WIDE R4, R7, 0x2, R20 ;  /* 0x0000000207047825 */ /* 0x000fe200078e0214 */
[----:B------:R-:W-:-:S03]  /*4ac60*/  PRMT R9, R217, 0x7632, R9 ;  /* 0x00007632d9097816 */ /* 0x000fc60000000009 */
[----:B------:R-:W-:-:S03]  /*4ac70*/  IMAD.IADD R11, R7, 0x1, R0 ;  /* 0x00000001070b7824 */ /* 0x000fc600078e0200 */
[----:B------:R-:W3:Y:S01]  /*4ac80*/  LDC R16, c[0x0][0x22c] ;  /* 0x00008b00ff107b82 */ /* 0x000ee20000000800 */
[----:B------:R-:W-:Y:S01]  /*4ac90*/  IMAD.WIDE R6, R7, 0x2, R158 ;  /* 0x0000000207067825 */ /* 0x000fe200078e029e */
[----:B----4-:R-:W-:-:S06]  /*4aca0*/  ISETP.LT.AND P5, PT, R23, R24, !P3 ;  /* 0x000000181700720c */ /* 0x010fcc0005fa1270 */
[----:B------:R-:W4:Y:S01]  /*4acb0*/  LDC R18, c[0x0][0x22c] ;  /* 0x00008b00ff127b82 */ /* 0x000f220000000800 */
[----:B------:R-:W-:Y:S01]  /*4acc0*/  ISETP.GE.AND P1, PT, R2, R17, PT ;  /* 0x000000110200720c */ /* 0x000fe20003f26270 */
[----:B------:R-:W-:Y:S01]  /*4acd0*/  @P6 STG.E.U16 desc[UR60][R4.64], R217 ;  /* 0x000000d904006986 */ /* 0x000fe2000c10153c */
[----:B------:R-:W-:-:S05]  /*4ace0*/  ISETP.LT.AND P3, PT, R156, R25, !P3 ;  /* 0x000000199c00720c */ /* 0x000fca0005f61270 */
[----:B------:R-:W4:Y:S01]  /*4acf0*/  LDC R0, c[0x0][0x248] ;  /* 0x00009200ff007b82 */ /* 0x000f220000000800 */
[----:B------:R0:W-:Y:S01]  /*4ad00*/  @P2 STG.E.U16 desc[UR60][R6.64], R9 ;  /* 0x0000000906002986 */ /* 0x0001e2000c10153c */
[----:B-1----:R-:W-:-:S06]  /*4ad10*/  ISETP.LT.AND P2, PT, R23, R26, !P1 ;  /* 0x0000001a1700720c */ /* 0x002fcc0004f41270 */
[----:B------:R-:W1:Y:S01]  /*4ad20*/  LDC R24, c[0x0][0x228] ;  /* 0x00008a00ff187b82 */ /* 0x000e620000000800 */
[----:B--2---:R-:W-:-:S07]  /*4ad30*/  IMAD.IADD R15, R11, 0x1, R14 ;  /* 0x000000010b0f7824 */ /* 0x004fce00078e020e */
[----:B------:R-:W2:Y:S01]  /*4ad40*/  LDC R27, c[0x0][0x228] ;  /* 0x00008a00ff1b7b82 */ /* 0x000ea20000000800 */
[----:B0-----:R-:W-:Y:S01]  /*4ad50*/  IMAD.WIDE R8, R11, 0x2, R20 ;  /* 0x000000020b087825 */ /* 0x001fe200078e0214 */
[----:B------:R-:W-:-:S03]  /*4ad60*/  PRMT R7, R221, 0x7632, R7 ;  /* 0x00007632dd077816 */ /* 0x000fc60000000007 */
[----:B------:R-:W-:-:S03]  /*4ad70*/  IMAD.WIDE R10, R11, 0x2, R158 ;  /* 0x000000020b0a7825 */ /* 0x000fc600078e029e */
[----:B------:R-:W0:Y:S01]  /*4ad80*/  LDC R2, c[0x0][0x248] ;  /* 0x00009200ff027b82 */ /* 0x000e220000000800 */
[----:B------:R-:W-:Y:S01]  /*4ad90*/  IMAD.WIDE R12, R15, 0x2, R20 ;  /* 0x000000020f0c7825 */ /* 0x000fe200078e0214 */
[----:B------:R4:W-:Y:S01]  /*4ada0*/  @P5 STG.E.U16 desc[UR60][R8.64], R221 ;  /* 0x000000dd08005986 */ /* 0x0009e2000c10153c */
[C---:B------:R-:W-:Y:S02]  /*4adb0*/  IADD3 R5, R3.reuse, 0xe6, RZ ;  /* 0x000000e603057810 */ /* 0x040fe40007ffe0ff */
[----:B------:R-:W-:-:S03]  /*4adc0*/  VIADD R17, R3, 0xe5 ;  /* 0x000000e503117836 */ /* 0x000fc60000000000 */
[----:B------:R-:W0:Y:S01]  /*4add0*/  LDC R28, c[0x0][0x228] ;  /* 0x00008a00ff1c7b82 */ /* 0x000e220000000800 */
[----:B------:R-:W-:Y:S01]  /*4ade0*/  @P3 STG.E.U16 desc[UR60][R10.64], R7 ;  /* 0x000000070a003986 */ /* 0x000fe2000c10153c */
[----:B---3--:R-:W-:-:S03]  /*4adf0*/  ISETP.GE.AND P3, PT, R17, R16, PT ;  /* 0x000000101100720c */ /* 0x008fc60003f66270 */
[----:B------:R3:W-:Y:S01]  /*4ae00*/  @P2 STG.E.U16 desc[UR60][R12.64], R218 ;  /* 0x000000da0c002986 */ /* 0x0007e2000c10153c */
[----:B------:R-:W-:Y:S02]  /*4ae10*/  ISETP.LT.AND P2, PT, R156, R19, !P1 ;  /* 0x000000139c00720c */ /* 0x000fe40004f41270 */
[----:B------:R-:W0:Y:S01]  /*4ae20*/  LDC R14, c[0x0][0x22c] ;  /* 0x00008b00ff0e7b82 */ /* 0x000e220000000800 */
[----:B----4-:R-:W-:Y:S01]  /*4ae30*/  ISETP.GE.AND P1, PT, R5, R18, PT ;  /* 0x000000120500720c */ /* 0x010fe20003f26270 */
[----:B------:R-:W-:-:S06]  /*4ae40*/  IMAD.IADD R9, R15, 0x1, R0 ;  /* 0x000000010f097824 */ /* 0x000fcc00078e0200 */
[----:B------:R-:W4:Y:S01]  /*4ae50*/  LDC R17, c[0x0][0x228] ;  /* 0x00008a00ff117b82 */ /* 0x000f220000000800 */
[----:B-1----:R-:W-:-:S07]  /*4ae60*/  ISETP.LT.AND P5, PT, R23, R24, !P3 ;  /* 0x000000181700720c */ /* 0x002fce0005fa1270 */
[----:B------:R-:W1:Y:S01]  /*4ae70*/  LDC R18, c[0x0][0x228] ;  /* 0x00008a00ff127b82 */ /* 0x000e620000000800 */
[----:B--2---:R-:W-:-:S07]  /*4ae80*/  ISETP.LT.AND P3, PT, R156, R27, !P3 ;  /* 0x0000001b9c00720c */ /* 0x004fce0005f61270 */
[----:B------:R-:W2:Y:S08]  /*4ae90*/  LDC R19, c[0x0][0x228] ;  /* 0x00008a00ff137b82 */ /* 0x000eb00000000800 */
[----:B------:R-:W2:Y:S08]  /*4aea0*/  LDC R16, c[0x0][0x22c] ;  /* 0x00008b00ff107b82 */ /* 0x000eb00000000800 */
[----:B------:R-:W2:Y:S01]  /*4aeb0*/  LDC R0, c[0x0][0x248] ;  /* 0x00009200ff007b82 */ /* 0x000ea20000000800 */
[----:B---3--:R-:W-:Y:S01]  /*4aec0*/  PRMT R218, R218, 0x7632, R218 ;  /* 0x00007632dada7816 */ /* 0x008fe200000000da */
[----:B------:R-:W-:-:S06]  /*4aed0*/  IMAD.WIDE R4, R15, 0x2, R158 ;  /* 0x000000020f047825 */ /* 0x000fcc00078e029e */
[----:B------:R-:W3:Y:S01]  /*4aee0*/  LDC R24, c[0x0][0x228] ;  /* 0x00008a00ff187b82 */ /* 0x000ee20000000800 */
[----:B------:R-:W-:-:S07]  /*4aef0*/  IMAD.WIDE R6, R9, 0x2, R20 ;  /* 0x0000000209067825 */ /* 0x000fce00078e0214 */
[----:B------:R-:W3:Y:S01]  /*4af00*/  LDC R25, c[0x0][0x228] ;  /* 0x00008a00ff197b82 */ /* 0x000ee20000000800 */
[--C-:B0-----:R-:W-:Y:S01]  /*4af10*/  IMAD.IADD R13, R9, 0x1, R2.reuse ;  /* 0x00000001090d7824 */ /* 0x101fe200078e0202 */
[----:B------:R-:W-:-:S06]  /*4af20*/  PRMT R2, R222, 0x7632, R2 ;  /* 0x00007632de027816 */ /* 0x000fcc0000000002 */
[----:B------:R-:W0:Y:S01]  /*4af30*/  LDC R12, c[0x0][0x248] ;  /* 0x00009200ff0c7b82 */ /* 0x000e220000000800 */
[----:B------:R-:W-:Y:S01]  /*4af40*/  IMAD.WIDE R8, R9, 0x2, R158 ;  /* 0x0000000209087825 */ /* 0x000fe200078e029e */
[----:B------:R-:W-:Y:S01]  /*4af50*/  ISETP.LT.AND P6, PT, R23, R28, !P1 ;  /* 0x0000001c1700720c */ /* 0x000fe20004fc1270 */
[----:B------:R-:W-:Y:S02]  /*4af60*/  @P2 STG.E.U16 desc[UR60][R4.64], R218 ;  /* 0x000000da04002986 */ /* 0x000fe4000c10153c */
[C---:B------:R-:W-:Y:S02]  /*4af70*/  VIADD R15, R3.reuse, 0xe7 ;  /* 0x000000e7030f7836 */ /* 0x040fe40000000000 */
[----:B------:R-:W-:Y:S01]  /*4af80*/  @P5 STG.E.U16 desc[UR60][R6.64], R222 ;  /* 0x000000de06005986 */ /* 0x000fe2000c10153c */
[----:B------:R-:W-:Y:S01]  /*4af90*/  VIADD R27, R3, 0xe8 ;  /* 0x000000e8031b7836 */ /* 0x000fe20000000000 */
[----:B------:R-:W0:Y:S02]  /*4afa0*/  LDC R26, c[0x0][0x228] ;  /* 0x00008a00ff1a7b82 */ /* 0x000e240000000800 */
[----:B------:R2:W-:Y:S01]  /*4afb0*/  @P3 STG.E.U16 desc[UR60][R8.64], R2 ;  /* 0x0000000208003986 */ /* 0x0005e2000c10153c */
[----:B------:R-:W-:Y:S01]  /*4afc0*/  ISETP.GE.AND P3, PT, R15, R14, PT ;  /* 0x0000000e0f00720c */ /* 0x000fe20003f66270 */
[----:B------:R-:W-:Y:S01]  /*4afd0*/  IMAD.WIDE R10, R13, 0x2, R20 ;  /* 0x000000020d0a7825 */ /* 0x000fe200078e0214 */
[----:B----4-:R-:W-:-:S03]  /*4afe0*/  ISETP.LT.AND P1, PT, R156, R17, !P1 ;  /* 0x000000119c00720c */ /* 0x010fc60004f21270 */
[----:B------:R-:W4:Y:S01]  /*4aff0*/  LDC R14, c[0x0][0x22c] ;  /* 0x00008b00ff0e7b82 */ /* 0x000f220000000800 */
[----:B-1----:R-:W-:Y:S02]  /*4b000*/  ISETP.LT.AND P5, PT, R23, R18, !P3 ;  /* 0x000000121700720c */ /* 0x002fe40005fa1270 */
[----:B--2---:R-:W-:Y:S02]  /*4b010*/  ISETP.LT.AND P3, PT, R156, R19, !P3 ;  /* 0x000000139c00720c */ /* 0x004fe40005f61270 */
[----:B------:R-:W-:-:S03]  /*4b020*/  ISETP.GE.AND P2, PT, R27, R16, PT ;  /* 0x000000101b00720c */ /* 0x000fc60003f46270 */
[----:B------:R-:W1:Y:S01]  /*4b030*/  LDC R18, c[0x0][0x228] ;  /* 0x00008a00ff127b82 */ /* 0x000e620000000800 */
[----:B------:R-:W-:Y:S01]  /*4b040*/  IMAD.IADD R9, R13, 0x1, R0 ;  /* 0x000000010d097824 */ /* 0x000fe200078e0200 */
[----:B------:R2:W-:Y:S01]  /*4b050*/  @P6 STG.E.U16 desc[UR60][R10.64], R219 ;  /* 0x000000db0a006986 */ /* 0x0005e2000c10153c */
[----:B---3--:R-:W-:-:S05]  /*4b060*/  ISETP.LT.AND P6, PT, R23, R24, !P2 ;  /* 0x000000181700720c */ /* 0x008fca00057c1270 */
[----:B------:R-:W3:Y:S01]  /*4b070*/  LDC R19, c[0x0][0x228] ;  /* 0x00008a00ff137b82 */ /* 0x000ee20000000800 */
[----:B------:R-:W-:Y:S01]  /*4b080*/  PRMT R28, R219, 0x7632, R28 ;  /* 0x00007632db1c7816 */ /* 0x000fe2000000001c */
[----:B------:R-:W-:Y:S01]  /*4b090*/  IMAD.WIDE R4, R13, 0x2, R158 ;  /* 0x000000020d047825 */ /* 0x000fe200078e029e */
[----:B------:R-:W-:-:S05]  /*4b0a0*/  ISETP.LT.AND P2, PT, R156, R25, !P2 ;  /* 0x000000199c00720c */ /* 0x000fca0005741270 */
[----:B------:R-:W3:Y:S01]  /*4b0b0*/  LDC R2, c[0x0][0x248] ;  /* 0x00009200ff027b82 */ /* 0x000ee20000000800 */
[----:B0-----:R-:W-:Y:S01]  /*4b0c0*/  IMAD.IADD R15, R9, 0x1, R12 ;  /* 0x00000001090f7824 */ /* 0x001fe200078e020c */
[----:B------:R-:W-:Y:S01]  /*4b0d0*/  PRMT R13, R223, 0x7632, R13 ;  /* 0x00007632df0d7816 */ /* 0x000fe2000000000d */
[----:B------:R-:W-:-:S05]  /*4b0e0*/  IMAD.WIDE R6, R9, 0x2, R20 ;  /* 0x0000000209067825 */ /* 0x000fca00078e0214 */
[----:B------:R-:W0:Y:S01]  /*4b0f0*/  LDC R16, c[0x0][0x22c] ;  /* 0x00008b00ff107b82 */ /* 0x000e220000000800 */
[----:B------:R-:W-:Y:S01]  /*4b100*/  IMAD.WIDE R8, R9, 0x2, R158 ;  /* 0x0000000209087825 */ /* 0x000fe200078e029e */
[----:B------:R4:W-:Y:S06]  /*4b110*/  @P1 STG.E.U16 desc[UR60][R4.64], R28 ;  /* 0x0000001c04001986 */ /* 0x0009ec000c10153c */
[----:B------:R-:W0:Y:S01]  /*4b120*/  LDC R0, c[0x0][0x248] ;  /* 0x00009200ff007b82 */ /* 0x000e220000000800 */
[----:B------:R-:W-:Y:S01]  /*4b130*/  @P5 STG.E.U16 desc[UR60][R6.64], R223 ;  /* 0x000000df06005986 */ /* 0x000fe2000c10153c */
[----:B--2---:R-:W-:-:S06]  /*4b140*/  IMAD.WIDE R10, R15, 0x2, R20 ;  /* 0x000000020f0a7825 */ /* 0x004fcc00078e0214 */
[----:B------:R-:W2:Y:S01]  /*4b150*/  LDC R24, c[0x0][0x228] ;  /* 0x00008a00ff187b82 */ /* 0x000ea20000000800 */
[----:B------:R1:W-:Y:S01]  /*4b160*/  @P3 STG.E.U16 desc[UR60][R8.64], R13 ;  /* 0x0000000d08003986 */ /* 0x0003e2000c10153c */
[----:B----4-:R-:W-:Y:S01]  /*4b170*/  PRMT R5, R224, 0x7632, R5 ;  /* 0x00007632e0057816 */ /* 0x010fe20000000005 */
[----:B------:R-:W-:Y:S02]  /*4b180*/  VIADD R27, R3, 0xe9 ;  /* 0x000000e9031b7836 */ /* 0x000fe40000000000 */
[----:B------:R4:W-:Y:S03]  /*4b190*/  @P6 STG.E.U16 desc[UR60][R10.64], R224 ;  /* 0x000000e00a006986 */ /* 0x0009e6000c10153c */
[----:B------:R-:W2:Y:S01]  /*4b1a0*/  LDC R25, c[0x0][0x228] ;  /* 0x00008a00ff197b82 */ /* 0x000ea20000000800 */
[----:B-1----:R-:W-:-:S07]  /*4b1b0*/  IMAD.WIDE R12, R15, 0x2, R158 ;  /* 0x000000020f0c7825 */ /* 0x002fce00078e029e */
[----:B------:R-:W1:Y:S01]  /*4b1c0*/  LDC R17, c[0x0][0x22c] ;  /* 0x00008b00ff117b82 */ /* 0x000e620000000800 */
[----:B------:R2:W-:Y:S01]  /*4b1d0*/  @P2 STG.E.U16 desc[UR60][R12.64], R5 ;  /* 0x000000050c002986 */ /* 0x0005e2000c10153c */
[----:B------:R-:W-:Y:S01]  /*4b1e0*/  ISETP.GE.AND P2, PT, R27, R14, PT ;  /* 0x0000000e1b00720c */ /* 0x000fe20003f46270 */
[----:B------:R-:W-:-:S03]  /*4b1f0*/  VIADD R29, R3, 0xea ;  /* 0x000000ea031d7836 */ /* 0x000fc60000000000 */
[----:B------:R-:W-:Y:S02]  /*4b200*/  ISETP.LT.AND P5, PT, R23, R18, !P2 ;  /* 0x000000121700720c */ /* 0x000fe400057a1270 */
[----:B------:R-:W1:Y:S01]  /*4b210*/  LDC R14, c[0x0][0x22c] ;  /* 0x00008b00ff0e7b82 */ /* 0x000e620000000800 */
[----:B---3--:R-:W-:Y:S01]  /*4b220*/  ISETP.LT.AND P3, PT, R156, R19, !P2 ;  /* 0x000000139c00720c */ /* 0x008fe20005761270 */
[----:B------:R-:W-:Y:S01]  /*4b230*/  IMAD.IADD R7, R15, 0x1, R2 ;  /* 0x000000010f077824 */ /* 0x000fe200078e0202 */
[----:B0-----:R-:W-:-:S05]  /*4b240*/  ISETP.GE.AND P1, PT, R29, R16, PT ;  /* 0x000000101d00720c */ /* 0x001fca0003f26270 */
[----:B----4-:R-:W0:Y:S01]  /*4b250*/  LDC R10, c[0x0][0x248] ;  /* 0x00009200ff0a7b82 */ /* 0x010e220000000800 */
[----:B------:R-:W-:Y:S01]  /*4b260*/  IMAD.IADD R11, R7, 0x1, R0 ;  /* 0x00000001070b7824 */ /* 0x000fe200078e0200 */
[----:B--2---:R-:W-:Y:S01]  /*4b270*/  ISETP.LT.AND P6, PT, R23, R24, !P1 ;  /* 0x000000181700720c */ /* 0x004fe20004fc1270 */
[----:B------:R-:W-:-:S05]  /*4b280*/  IMAD.WIDE R4, R7, 0x2, R20 ;  /* 0x0000000207047825 */ /* 0x000fca00078e0214 */
[----:B------:R-:W2:Y:S01]  /*4b290*/  LDC R15, c[0x0][0x228] ;  /* 0x00008a00ff0f7b82 */ /* 0x000ea20000000800 */
[----:B------:R-:W-:Y:S01]  /*4b2a0*/  IMAD.WIDE R6, R7, 0x2, R158 ;  /* 0x0000000207067825 */ /* 0x000fe200078e029e */
[----:B------:R-:W-:-:S06]  /*4b2b0*/  PRMT R27, R228, 0x7632, R27 ;  /* 0x00007632e41b7816 */ /* 0x000fcc000000001b */
[----:B------:R-:W3:Y:S01]  /*4b2c0*/  LDC R18, c[0x0][0x228] ;  /* 0x00008a00ff127b82 */ /* 0x000ee20000000800 */
[----:B------:R-:W-:Y:S01]  /*4b2d0*/  VIADD R2, R3, 0xeb ;  /* 0x000000eb03027836 */ /* 0x000fe20000000000 */
[----:B------:R4:W-:Y:S06]  /*4b2e0*/  @P5 STG.E.U16 desc[UR60][R4.64], R228 ;  /* 0x000000e404005986 */ /* 0x0009ec000c10153c */
[----:B------:R-:W3:Y:S01]  /*4b2f0*/  LDC R0, c[0x0][0x248] ;  /* 0x00009200ff007b82 */ /* 0x000ee20000000800 */
[----:B------:R-:W-:Y:S01]  /*4b300*/  @P3 STG.E.U16 desc[UR60][R6.64], R27 ;  /* 0x0000001b06003986 */ /* 0x000fe2000c10153c */
[----:B------:R-:W-:Y:S01]  /*4b310*/  ISETP.LT.AND P3, PT, R156, R25, !P1 ;  /* 0x000000199c00720c */ /* 0x000fe20004f61270 */
[----:B------:R-:W-:Y:S01]  /*4b320*/  IMAD.WIDE R8, R11, 0x2, R20 ;  /* 0x000000020b087825 */ /* 0x000fe200078e0214 */
[----:B-1----:R-:W-:-:S03]  /*4b330*/  ISETP.GE.AND P2, PT, R2, R17, PT ;  /* 0x000000110200720c */ /* 0x002fc60003f46270 */
[----:B------:R-:W-:Y:S01]  /*4b340*/  VIADD R19, R3, 0xec ;  /* 0x000000ec03137836 */ /* 0x000fe20000000000 */
[----:B------:R-:W1:Y:S01]  /*4b350*/  LDC R17, c[0x0][0x228] ;  /* 0x00008a00ff117b82 */ /* 0x000e620000000800 */
[----:B------:R0:W-:Y:S01]  /*4b360*/  @P6 STG.E.U16 desc[UR60][R8.64], R225 ;  /* 0x000000e108006986 */ /* 0x0001e2000c10153c */
[----:B------:R-:W-:Y:S01]  /*4b370*/  ISETP.LT.AND P5, PT, R23, R26, !P2 ;  /* 0x0000001a1700720c */ /* 0x000fe200057a1270 */
[----:B----4-:R-:W-:Y:S01]  /*4b380*/  IMAD.WIDE R4, R11, 0x2, R158 ;  /* 0x000000020b047825 */ /* 0x010fe200078e029e */
[----:B------:R-:W-:-:S04]  /*4b390*/  ISETP.GE.AND P1, PT, R19, R14, PT ;  /* 0x0000000e1300720c */ /* 0x000fc80003f26270 */
[----:B------:R-:W4:Y:S01]  /*4b3a0*/  LDC R12, c[0x0][0x22c] ;  /* 0x00008b00ff0c7b82 */ /* 0x000f220000000800 */
[----:B0-----:R-:W-:Y:S01]  /*4b3b0*/  IMAD.IADD R13, R11, 0x1, R10 ;  /* 0x000000010b0d7824 */ /* 0x001fe200078e020a */
[----:B------:R-:W-:-:S06]  /*4b3c0*/  PRMT R9, R225, 0x7632, R9 ;  /* 0x00007632e1097816 */ /* 0x000fcc0000000009 */
[----:B------:R-:W0:Y:S01]  /*4b3d0*/  LDC R2, c[0x0][0x248] ;  /* 0x00009200ff027b82 */ /* 0x000e220000000800 */
[----:B--2---:R-:W-:Y:S01]  /*4b3e0*/  ISETP.LT.AND P2, PT, R156, R15, !P2 ;  /* 0x0000000f9c00720c */ /* 0x004fe20005741270 */
[----:B------:R2:W-:Y:S01]  /*4b3f0*/  @P3 STG.E.U16 desc[UR60][R4.64], R9 ;  /* 0x0000000904003986 */ /* 0x0005e2000c10153c */
[----:B---3--:R-:W-:Y:S01]  /*4b400*/  ISETP.LT.AND P3, PT, R23, R18, !P1 ;  /* 0x000000121700720c */ /* 0x008fe20004f61270 */
[----:B------:R-:W-:-:S04]  /*4b410*/  IMAD.WIDE R6, R13, 0x2, R20 ;  /* 0x000000020d067825 */ /* 0x000fc800078e0214 */
[----:B------:R-:W3:Y:S01]  /*4b420*/  LDC R16, c[0x0][0x22c] ;  /* 0x00008b00ff107b82 */ /* 0x000ee20000000800 */
[----:B------:R-:W-:-:S07]  /*4b430*/  IMAD.IADD R15, R13, 0x1, R0 ;  /* 0x000000010d0f7824 */ /* 0x000fce00078e0200 */
[----:B------:R-:W3:Y:S01]  /*4b440*/  LDC R24, c[0x0][0x228] ;  /* 0x00008a00ff187b82 */ /* 0x000ee20000000800 */
[----:B------:R1:W-:Y:S01]  /*4b450*/  @P5 STG.E.U16 desc[UR60][R6.64], R229 ;  /* 0x000000e506005986 */ /* 0x0003e2000c10153c */
[----:B--2---:R-:W-:-:S06]  /*4b460*/  IMAD.WIDE R8, R13, 0x2, R158 ;  /* 0x000000020d087825 */ /* 0x004fcc00078e029e */
[----:B------:R-:W2:Y:S01]  /*4b470*/  LDC R19, c[0x0][0x228] ;  /* 0x00008a00ff137b82 */ /* 0x000ea20000000800 */
[----:B------:R-:W-:Y:S01]  /*4b480*/  IMAD.WIDE R10, R15, 0x2, R20 ;  /* 0x000000020f0a7825 */ /* 0x000fe200078e0214 */
[----:B-1----:R-:W-:-:S06]  /*4b490*/  PRMT R7, R229, 0x7632, R7 ;  /* 0x00007632e5077816 */ /* 0x002fcc0000000007 */
[----:B------:R-:W1:Y:S01]  /*4b4a0*/  LDC R18, c[0x0][0x228] ;  /* 0x00008a00ff127b82 */ /* 0x000e620000000800 */
[C---:B------:R-:W-:Y:S01]  /*4b4b0*/  VIADD R27, R3.reuse, 0xed ;  /* 0x000000ed031b7836 */ /* 0x040fe20000000000 */
[----:B------:R3:W-:Y:S06]  /*4b4c0*/  @P2 STG.E.U16 desc[UR60][R8.64], R7 ;  /* 0x0000000708002986 */ /* 0x0007ec000c10153c */
[----:B------:R-:W1:Y:S01]  /*4b4d0*/  LDC R0, c[0x0][0x248] ;  /* 0x00009200ff007b82 */ /* 0x000e620000000800 */
[----:B------:R-:W-:Y:S01]  /*4b4e0*/  @P3 STG.E.U16 desc[UR60][R10.64], R226 ;  /* 0x000000e20a003986 */ /* 0x000fe2000c10153c */
[----:B------:R-:W-:Y:S01]  /*4b4f0*/  ISETP.LT.AND P3, PT, R156, R17, !P1 ;  /* 0x000000119c00720c */ /* 0x000fe20004f61270 */
[----:B------:R-:W-:-:S05]  /*4b500*/  VIADD R5, R3, 0xee ;  /* 0x000000ee03057836 */ /* 0x000fca0000000000 */
[----:B------:R-:W1:Y:S01]  /*4b510*/  LDC R25, c[0x0][0x228] ;  /* 0x00008a00ff197b82 */ /* 0x000e620000000800 */
[----:B----4-:R-:W-:Y:S01]  /*4b520*/  ISETP.GE.AND P2, PT, R27, R12, PT ;  /* 0x0000000c1b00720c */ /* 0x010fe20003f46270 */
[----:B0-----:R-:W-:Y:S01]  /*4b530*/  IMAD.IADD R13, R15, 0x1, R2 ;  /* 0x000000010f0d7824 */ /* 0x001fe200078e0202 */
[----:B---3--:R-:W-:Y:S01]  /*4b540*/  ISETP.GE.AND P1, PT, R5, R16, PT ;  /* 0x000000100500720c */ /* 0x008fe20003f26270 */
[----:B------:R-:W-:-:S04]  /*4b550*/  IMAD.WIDE R4, R15, 0x2, R158 ;  /* 0x000000020f047825 */ /* 0x000fc800078e029e */
[----:B------:R-:W0:Y:S01]  /*4b560*/  LDC R14, c[0x0][0x22c] ;  /* 0x00008b00ff0e7b82 */ /* 0x000e220000000800 */
[----:B------:R-:W-:Y:S02]  /*4b570*/  PRMT R9, R226, 0x7632, R9 ;  /* 0x00007632e2097816 */ /* 0x000fe40000000009 */
[----:B------:R-:W-:-:S05]  /*4b580*/  ISETP.LT.AND P5, PT, R23, R24, !P2 ;  /* 0x000000181700720c */ /* 0x000fca00057a1270 */
[----:B------:R-:W3:Y:S08]  /*4b590*/  LDC R12, c[0x0][0x248] ;  /* 0x00009200ff0c7b82 */ /* 0x000ef00000000800 */
[----:B------:R-:W4:Y:S01]  /*4b5a0*/  LDC R2, c[0x0][0x22c] ;  /* 0x00008b00ff027b82 */ /* 0x000f220000000800 */
[----:B------:R1:W-:Y:S01]  /*4b5b0*/  @P3 STG.E.U16 desc[UR60][R4.64], R9 ;  /* 0x0000000904003986 */ /* 0x0003e2000c10153c */
[----:B--2---:R-:W-:-:S06]  /*4b5c0*/  ISETP.LT.AND P2, PT, R156, R19, !P2 ;  /* 0x000000139c00720c */ /* 0x004fcc0005741270 */
[----:B------:R-:W2:Y:S01]  /*4b5d0*/  LDC R16, c[0x0][0x228] ;  /* 0x00008a00ff107b82 */ /* 0x000ea20000000800 */
[----:B-1----:R-:W-:Y:S01]  /*4b5e0*/  ISETP.LT.AND P3, PT, R23, R18, !P1 ;  /* 0x000000121700720c */ /* 0x002fe20004f61270 */
[----:B------:R-:W-:-:S06]  /*4b5f0*/  IMAD.WIDE R6, R13, 0x2, R20 ;  /* 0x000000020d067825 */ /* 0x000fcc00078e0214 */
[----:B------:R-:W1:Y:S01]  /*4b600*/  LDC R17, c[0x0][0x228] ;  /* 0x00008a00ff117b82 */ /* 0x000e620000000800 */
[C---:B------:R-:W-:Y:S01]  /*4b610*/  IMAD.IADD R15, R13.reuse, 0x1, R0 ;  /* 0x000000010d0f7824 */ /* 0x040fe200078e0200 */
[----:B------:R-:W-:Y:S01]  /*4b620*/  PRMT R18, R230, 0x7632, R18 ;  /* 0x00007632e6127816 */ /* 0x000fe20000000012 */
[----:B------:R-:W-:Y:S01]  /*4b630*/  IMAD.WIDE R8, R13, 0x2, R158 ;  /* 0x000000020d087825 */ /* 0x000fe200078e029e */
[----:B------:R0:W-:Y:S01]  /*4b640*/  @P5 STG.E.U16 desc[UR60][R6.64], R230 ;  /* 0x000000e606005986 */ /* 0x0001e2000c10153c */
[----:B------:R-:W-:-:S03]  /*4b650*/  ISETP.LT.AND P1, PT, R156, R25, !P1 ;  /* 0x000000199c00720c */ /* 0x000fc60004f21270 */
[----:B------:R-:W1:Y:S01]  /*4b660*/  LDC R24, c[0x0][0x228] ;  /* 0x00008a00ff187b82 */ /* 0x000e620000000800 */
[----:B------:R-:W-:Y:S01]  /*4b670*/  IMAD.WIDE R4, R15, 0x2, R20 ;  /* 0x000000020f047825 */ /* 0x000fe200078e0214 */
[----:B------:R-:W-:Y:S06]  /*4b680*/  @P2 STG.E.U16 desc[UR60][R8.64], R18 ;  /* 0x0000001208002986 */ /* 0x000fec000c10153c */
[----:B------:R-:W1:Y:S01]  /*4b690*/  LDC R0, c[0x0][0x248] ;  /* 0x00009200ff007b82 */ /* 0x000e620000000800 */
[C---:B0-----:R-:W-:Y:S02]  /*4b6a0*/  VIADD R7, R3.reuse, 0xf0 ;  /* 0x000000f003077836 */ /* 0x041fe40000000000 */
[----:B------:R-:W-:Y:S01]  /*4b6b0*/  VIADD R25, R3, 0xef ;  /* 0x000000ef03197836 */ /* 0x000fe20000000000 */
[----:B------:R0:W-:Y:S04]  /*4b6c0*/  @P3 STG.E.U16 desc[UR60][R4.64], R227 ;  /* 0x000000e304003986 */ /* 0x0001e8000c10153c */
[----:B------:R-:W0:Y:S01]  /*4b6d0*/  LDC R19, c[0x0][0x228] ;  /* 0x00008a00ff137b82 */ /* 0x000e220000000800 */
[----:B------:R-:W-:Y:S01]  /*4b6e0*/  ISETP.GE.AND P3, PT, R7, R14, PT ;  /* 0x0000000e0700720c */ /* 0x000fe20003f66270 */
[----:B---3--:R-:W-:Y:S01]  /*4b6f0*/  IMAD.IADD R7, R15, 0x1, R12 ;  /* 0x000000010f077824 */ /* 0x008fe200078e020c */
[----:B----4-:R-:W-:-:S05]  /*4b700*/  ISETP.GE.AND P2, PT, R25, R2, PT ;  /* 0x000000021900720c */ /* 0x010fca0003f46270 */
[----:B------:R-:W3:Y:S01]  /*4b710*/  LDC R12, c[0x0][0x22c] ;  /* 0x00008b00ff0c7b82 */ /* 0x000ee20000000800 */
[----:B--2---:R-:W-:Y:S02]  /*4b720*/  ISETP.LT.AND P5, PT, R23, R16, !P2 ;  /* 0x000000101700720c */ /* 0x004fe400057a1270 */
[----:B-1----:R-:W-:-:S05]  /*4b730*/  ISETP.LT.AND P2, PT, R156, R17, !P2 ;  /* 0x000000119c00720c */ /* 0x002fca0005741270 */
[----:B------:R-:W1:Y:S01]  /*4b740*/  LDC R16, c[0x0][0x228] ;  /* 0x00008a00ff107b82 */ /* 0x000e620000000800 */
[----:B------:R-:W-:Y:S01]  /*4b750*/  IMAD.WIDE R10, R15, 0x2, R158 ;  /* 0x000000020f0a7825 */ /* 0x000fe200078e029e */
[----:B------:R-:W-:-:S06]  /*4b760*/  PRMT R6, R227, 0x7632, R6 ;  /* 0x00007632e3067816 */ /* 0x000fcc0000000006 */
[----:B------:R-:W2:Y:S01]  /*4b770*/  LDC R14, c[0x0][0x22c] ;  /* 0x00008b00ff0e7b82 */ /* 0x000ea20000000800 */
[----:B------:R-:W-:Y:S01]  /*4b780*/  ISETP.LT.AND P6, PT, R23, R24, !P3 ;  /* 0x000000181700720c */ /* 0x000fe20005fc1270 */
[----:B------:R-:W-:-:S06]  /*4b790*/  IMAD.IADD R13, R7, 0x1, R0 ;  /* 0x00000001070d7824 */ /* 0x000fcc00078e0200 */
[----:B------:R-:W4:Y:S01]  /*4b7a0*/  LDC R2, c[0x0][0x248] ;  /* 0x00009200ff027b82 */ /* 0x000f220000000800 */
[----:B------:R3:W-:Y:S01]  /*4b7b0*/  @P1 STG.E.U16 desc[UR60][R10.64], R6 ;  /* 0x000000060a001986 */ /* 0x0007e2000c10153c */
[----:B0-----:R-:W-:-:S06]  /*4b7c0*/  IMAD.WIDE R4, R7, 0x2, R20 ;  /* 0x0000000207047825 */ /* 0x001fcc00078e0214 */
[----:B------:R-:W0:Y:S01]  /*4b7d0*/  LDC R17, c[0x0][0x228] ;  /* 0x00008a00ff117b82 */ /* 0x000e220000000800 */
[----:B------:R-:W-:Y:S01]  /*4b7e0*/  VIADD R8, R3, 0xf5 ;  /* 0x000000f503087836 */ /* 0x000fe20000000000 */
[----:B------:R-:W-:-:S06]  /*4b7f0*/  PRMT R9, R231, 0x7632, R9 ;  /* 0x00007632e7097816 */ /* 0x000fcc0000000009 */
[----:B------:R-:W0:Y:S01]  /*4b800*/  LDC R18, c[0x0][0x228] ;  /* 0x00008a00ff127b82 */ /* 0x000e220000000800 */
[--C-:B---3--:R-:W-:Y:S01]  /*4b810*/  IMAD.WIDE R6, R7, 0x2, R158.reuse ;  /* 0x0000000207067825 */ /* 0x108fe200078e029e */
[----:B------:R-:W-:Y:S01]  /*4b820*/  ISETP.LT.AND P3, PT, R156, R19, !P3 ;  /* 0x000000139c00720c */ /* 0x000fe20005f61270 */
[----:B------:R3:W-:Y:S05]  /*4b830*/  @P5 STG.E.U16 desc[UR60][R4.64], R231 ;  /* 0x000000e704005986 */ /* 0x0007ea000c10153c */
[----:B------:R-:W0:Y:S01]  /*4b840*/  LDC R0, c[0x0][0x248] ;  /* 0x00009200ff007b82 */ /* 0x000e220000000800 */
[----:B------:R-:W-:Y:S01]  /*4b850*/  VIADD R25, R3, 0xf1 ;  /* 0x000000f103197836 */ /* 0x000fe20000000000 */
[----:B------:R-:W-:Y:S01]  /*4b860*/  ISETP.GE.AND P1, PT, R8, R234, PT ;  /* 0x000000ea0800720c */ /* 0x000fe20003f26270 */
[----:B------:R1:W-:Y:S01]  /*4b870*/  @P2 STG.E.U16 desc[UR60][R6.64], R9 ;  /* 0x0000000906002986 */ /* 0x0003e2000c10153c */
[----:B------:R-:W-:-:S02]  /*4b880*/  IMAD.WIDE R10, R13, 0x2, R158 ;  /* 0x000000020d0a7825 */ /* 0x000fc400078e029e */
[----:B------:R-:W-:Y:S01]  /*4b890*/  ISETP.GE.AND P2, PT, R25, R12, PT ;  /* 0x0000000c1900720c */ /* 0x000fe20003f46270 */
[----:B------:R-:W4:Y:S01]  /*4b8a0*/  LDL.LU R234, [R1+0x18bc] ;  /* 0x0018bc0001ea7983 */ /* 0x000f220000300800 */
[----:B------:R-:W0:Y:S01]  /*4b8b0*/  LDC R19, c[0x0][0x228] ;  /* 0x00008a00ff137b82 */ /* 0x000e220000000800 */
[----:B---3--:R-:W-:Y:S01]  /*4b8c0*/  PRMT R5, R232, 0x7632, R5 ;  /* 0x00007632e8057816 */ /* 0x008fe20000000005 */
[----:B------:R-:W-:Y:S02]  /*4b8d0*/  VIADD R27, R3, 0xf2 ;  /* 0x000000f2031b7836 */ /* 0x000fe40000000000 */
[----:B-1----:R-:W-:-:S04]  /*4b8e0*/  IMAD.WIDE R8, R13, 0x2, R20 ;  /* 0x000000020d087825 */ /* 0x002fc800078e0214 */
[----:B------:R-:W1:Y:S01]  /*4b8f0*/  LDC R15, c[0x0][0x22c] ;  /* 0x00008b00ff0f7b82 */ /* 0x000e620000000800 */
[----:B------:R-:W-:Y:S01]  /*4b900*/  @P6 STG.E.U16 desc[UR60][R8.64], R232 ;  /* 0x000000e808006986 */ /* 0x000fe2000c10153c */
[----:B------:R-:W-:-:S06]  /*4b910*/  ISETP.LT.AND P6, PT, R23, R16, !P2 ;  /* 0x000000101700720c */ /* 0x000fcc00057c1270 */
[----:B------:R-:W3:Y:S01]  /*4b920*/  LDC R16, c[0x0][0x228] ;  /* 0x00008a00ff107b82 */ /* 0x000ee20000000800 */
[----:B------:R0:W-:Y:S01]  /*4b930*/  @P3 STG.E.U16 desc[UR60][R10.64], R5 ;  /* 0x000000050a003986 */ /* 0x0001e2000c10153c */
[----:B--2---:R-:W-:Y:S01]  /*4b940*/  ISETP.GE.AND P3, PT, R27, R14, PT ;  /* 0x0000000e1b00720c */ /* 0x004fe20003f66270 */
[----:B----4-:R-:W-:Y:S01]  /*4b950*/  IMAD.IADD R7, R13, 0x1, R2 ;  /* 0x000000010d077824 */ /* 0x010fe200078e0202 */
[----:B0-----:R-:W-:Y:S02]  /*4b960*/  ISETP.LT.AND P2, PT, R156, R17, !P2 ;  /* 0x000000119c00720c */ /* 0x001fe40005741270 */
[----:B------:R-:W-:Y:S02]  /*4b970*/  ISETP.LT.AND P5, PT, R23, R18, !P3 ;  /* 0x000000121700720c */ /* 0x000fe40005fa1270 */
[----:B------:R-:W0:Y:S01]  /*4b980*/  LDC R2, c[0x0][0x248] ;  /* 0x00009200ff027b82 */ /* 0x000e220000000800 */
[----:B------:R-:W-:-:S07]  /*4b990*/  IMAD.IADD R13, R7, 0x1, R0 ;  /* 0x00000001070d7824 */ /* 0x000fce00078e0200 */
[----:B------:R-:W2:Y:S01]  /*4b9a0*/  LDC R14, c[0x0][0x22c] ;  /* 0x00008b00ff0e7b82 */ /* 0x000ea20000000800 */
[----:B------:R-:W-:Y:S01]  /*4b9b0*/  IMAD.WIDE R4, R7, 0x2, R20 ;  /* 0x0000000207047825 */ /* 0x000fe200078e0214 */
[----:B------:R-:W-:-:S03]  /*4b9c0*/  PRMT R11, R236, 0x7632, R11 ;  /* 0x00007632ec0b7816 */ /* 0x000fc6000000000b */
[----:B------:R-:W-:Y:S01]  /*4b9d0*/  IMAD.WIDE R6, R7, 0x2, R158 ;  /* 0x0000000207067825 */ /* 0x000fe200078e029e */
[----:B------:R4:W-:Y:S02]  /*4b9e0*/  @P6 STG.E.U16 desc[UR60][R4.64], R236 ;  /* 0x000000ec04006986 */ /* 0x0009e4000c10153c */
[----:B------:R-:W2:Y:S01]  /*4b9f0*/  LDC R24, c[0x0][0x228] ;  /* 0x00008a00ff187b82 */ /* 0x000ea20000000800 */
[----:B------:R-:W-:Y:S01]  /*4ba00*/  IMAD.WIDE R8, R13, 0x2, R20 ;  /* 0x000000020d087825 */ /* 0x000fe200078e0214 */
[----:B------:R-:W-:-:S03]  /*4ba10*/  ISETP.LT.AND P3, PT, R156, R19, !P3 ;  /* 0x000000139c00720c */ /* 0x000fc60005f61270 */
[C---:B------:R-:W-:Y:S01]  /*4ba20*/  VIADD R10, R3.reuse, 0xf3 ;  /* 0x000000f3030a7836 */ /* 0x040fe20000000000 */
[----:B------:R3:W-:Y:S02]  /*4ba30*/  @P2 STG.E.U16 desc[UR60][R6.64], R11 ;  /* 0x0000000b06002986 */ /* 0x0007e4000c10153c */
[----:B------:R-:W2:Y:S02]  /*4ba40*/  LDC R17, c[0x0][0x228] ;  /* 0x00008a00ff117b82 */ /* 0x000ea40000000800 */
[----:B------:R-:W-:Y:S01]  /*4ba50*/  @P5 STG.E.U16 desc[UR60][R8.64], R233 ;  /* 0x000000e908005986 */ /* 0x000fe2000c10153c */
[----:B-1----:R-:W-:Y:S01]  /*4ba60*/  ISETP.GE.AND P5, PT, R10, R15, PT ;  /* 0x0000000f0a00720c */ /* 0x002fe20003fa6270 */
[----:B------:R-:W-:Y:S01]  /*4ba70*/  VIADD R25, R3, 0xf4 ;  /* 0x000000f403197836 */ /* 0x000fe20000000000 */
[----:B----4-:R-:W-:Y:S02]  /*4ba80*/  PRMT R5, R233, 0x7632, R5 ;  /* 0x00007632e9057816 */ /* 0x010fe40000000005 */
[----:B---3--:R-:W-:Y:S01]  /*4ba90*/  ISETP.LT.AND P6, PT, R23, R16, !P5 ;  /* 0x000000101700720c */ /* 0x008fe20006fc1270 */
[----:B------:R-:W1:Y:S01]  /*4baa0*/  LDC R0, c[0x0][0x248] ;  /* 0x00009200ff007b82 */ /* 0x000e620000000800 */
[----:B------:R-:W-:-:S04]  /*4bab0*/  IMAD.WIDE R10, R13, 0x2, R158 ;  /* 0x000000020d0a7825 */ /* 0x000fc800078e029e */
[----:B0-----:R-:W-:Y:S01]  /*4bac0*/  IMAD.IADD R7, R13, 0x1, R2 ;  /* 0x000000010d077824 */ /* 0x001fe200078e0202 */
[----:B------:R0:W-:Y:S01]  /*4bad0*/  @P3 STG.E.U16 desc[UR60][R10.64], R5 ;  /* 0x000000050a003986 */ /* 0x0001e2000c10153c */
[----:B--2---:R-:W-:Y:S01]  /*4bae0*/  ISETP.GE.AND P2, PT, R25, R14, PT ;  /* 0x0000000e1900720c */ /* 0x004fe20003f46270 */
[----:B------:R-:W-:Y:S01]  /*4baf0*/  VIADD R14, R3, 0xf6 ;  /* 0x000000f6030e7836 */ /* 0x000fe20000000000 */
[----:B------:R-:W2:Y:S08]  /*4bb00*/  LDC R18, c[0x0][0x228] ;  /* 0x00008a00ff127b82 */ /* 0x000eb00000000800 */
[----:B------:R-:W3:Y:S01]  /*4bb10*/  LDC R15, c[0x0][0x228] ;  /* 0x00008a00ff0f7b82 */ /* 0x000ee20000000800 */
[----:B0-----:R-:W-:-:S05]  /*4bb20*/  IMAD.WIDE R4, R7, 0x2, R20 ;  /* 0x0000000207047825 */ /* 0x001fca00078e0214 */
[----:B------:R0:W-:Y:S01]  /*4bb30*/  @P6 STG.E.U16 desc[UR60][R4.64], R237 ;  /* 0x000000ed04006986 */ /* 0x0001e2000c10153c */
[----:B------:R-:W-:Y:S01]  /*4bb40*/  ISETP.GE.AND P6, PT, R14, R238, PT ;  /* 0x000000ee0e00720c */ /* 0x000fe20003fc6270 */
[C---:B-1----:R-:W-:Y:S01]  /*4bb50*/  IMAD.IADD R13, R7.reuse, 0x1, R0 ;  /* 0x00000001070d7824 */ /* 0x042fe200078e0200 */
[----:B------:R-:W-:Y:S01]  /*4bb60*/  ISETP.LT.AND P3, PT, R156, R17, !P5 ;  /* 0x000000119c00720c */ /* 0x000fe20006f61270 */
[----:B------:R-:W4:Y:S01]  /*4bb70*/  LDL.LU R238, [R1+0x18b8] ;  /* 0x0018b80001ee7983 */ /* 0x000f220000300800 */
[----:B------:R-:W-:Y:S01]  /*4bb80*/  IMAD.WIDE R6, R7, 0x2, R158 ;  /* 0x0000000207067825 */ /* 0x000fe200078e029e */
[----:B------:R-:W-:Y:S01]  /*4bb90*/  PRMT R11, R237, 0x7632, R11 ;  /* 0x00007632ed0b7816 */ /* 0x000fe2000000000b */
[----:B------:R-:W1:Y:S02]  /*4bba0*/  LDC R19, c[0x0][0x228] ;  /* 0x00008a00ff137b82 */ /* 0x000e640000000800 */
[----:B0-----:R-:W-:-:S06]  /*4bbb0*/  VIADD R4, R3, 0xf7 ;  /* 0x000000f703047836 */ /* 0x001fcc0000000000 */
[----:B------:R-:W0:Y:S01]  /*4bbc0*/  LDC R12, c[0x0][0x248] ;  /* 0x00009200ff0c7b82 */ /* 0x000e220000000800 */
[----:B------:R3:W-:Y:S01]  /*4bbd0*/  @P3 STG.E.U16 desc[UR60][R6.64], R11 ;  /* 0x0000000b06003986 */ /* 0x0007e2000c10153c */
[----:B------:R-:W-:-:S03]  /*4bbe0*/  ISETP.GE.AND P3, PT, R4, R235, PT ;  /* 0x000000eb0400720c */ /* 0x000fc60003f66270 */
[----:B------:R-:W4:Y:S01]  /*4bbf0*/  LDL.LU R235, [R1+0x18b4] ;  /* 0x0018b40001eb7983 */ /* 0x000f220000300800 */
[----:B--2---:R-:W-:Y:S02]  /*4bc00*/  ISETP.LT.AND P5, PT, R23, R18, !P2 ;  /* 0x000000121700720c */ /* 0x004fe400057a1270 */
[----:B------:R-:W2:Y:S01]  /*4bc10*/  LDC R16, c[0x0][0x228] ;  /* 0x00008a00ff107b82 */ /* 0x000ea20000000800 */
[C---:B------:R-:W-:Y:S01]  /*4bc20*/  IMAD.WIDE R8, R13.reuse, 0x2, R20 ;  /* 0x000000020d087825 */ /* 0x040fe200078e0214 */
[----:B---3--:R-:W-:Y:S01]  /*4bc30*/  ISETP.LT.AND P2, PT, R156, R15, !P2 ;  /* 0x0000000f9c00720c */ /* 0x008fe20005741270 */
[----:B------:R-:W3:Y:S05]  /*4bc40*/  LDL.LU R251, [R1+0x44] ;  /* 0x0000440001fb7983 */ /* 0x000eea0000300800 */
[----:B------:R-:W1:Y:S01]  /*4bc50*/  LDC R2, c[0x0][0x248] ;  /* 0x00009200ff027b82 */ /* 0x000e620000000800 */
[C---:B------:R-:W-:Y:S01]  /*4bc60*/  IMAD.WIDE R10, R13.reuse, 0x2, R158 ;  /* 0x000000020d0a7825 */ /* 0x040fe200078e029e */
[----:B------:R2:W2:Y:S03]  /*4bc70*/  LDS.128 R4, [R22] ;  /* 0x0000000016047984 */ /* 0x0004a60000000c00 */
[----:B0-----:R-:W-:-:S03]  /*4bc80*/  IMAD.IADD R17, R13, 0x1, R12 ;  /* 0x000000010d117824 */ /* 0x001fc600078e020c */
[----:B------:R-:W0:Y:S01]  /*4bc90*/  LDC R25, c[0x0][0x228] ;  /* 0x00008a00ff197b82 */ /* 0x000e220000000800 */
[----:B------:R-:W-:-:S04]  /*4bca0*/  IMAD.WIDE R12, R17, 0x2, R20 ;  /* 0x00000002110c7825 */ /* 0x000fc800078e0214 */
[----:B------:R-:W-:-:S03]  /*4bcb0*/  IMAD.WIDE R14, R17, 0x2, R158 ;  /* 0x00000002110e7825 */ /* 0x000fc600078e029e */
[----:B------:R-:W0:Y:S01]  /*4bcc0*/  LDC R18, c[0x0][0x228] ;  /* 0x00008a00ff127b82 */ /* 0x000e220000000800 */
[----:B-1----:R-:W-:-:S07]  /*4bcd0*/  IMAD.IADD R17, R17, 0x1, R2 ;  /* 0x0000000111117824 */ /* 0x002fce00078e0202 */
[----:B------:R-:W1:Y:S08]  /*4bce0*/  LDC R0, c[0x0][0x248] ;  /* 0x00009200ff007b82 */ /* 0x000e700000000800 */
[----:B------:R-:W1:Y:S08]  /*4bcf0*/  LDC R2, c[0x0][0x248] ;  /* 0x00009200ff027b82 */ /* 0x000e700000000800 */
[----:B------:R-:W3:Y:S08]  /*4bd00*/  LDC R27, c[0x0][0x228] ;  /* 0x00008a00ff1b7b82 */ /* 0x000ef00000000800 */
[----:B--2---:R-:W2:Y:S08]  /*4bd10*/  LDC R22, c[0x0][0x228] ;  /* 0x00008a00ff167b82 */ /* 0x004eb00000000800 */
[----:B------:R-:W2:Y:S01]  /*4bd20*/  LDC R29, c[0x0][0x228] ;  /* 0x00008a00ff1d7b82 */ /* 0x000ea20000000800 */
[----:B------:R0:W-:Y:S01]  /*4bd30*/  @P5 STG.E.U16 desc[UR60][R8.64], R234 ;  /* 0x000000ea08005986 */ /* 0x0001e2000c10153c */
[----:B------:R-:W-:-:S02]  /*4bd40*/  ISETP.LT.AND P5, PT, R23, R24, !P1 ;  /* 0x000000181700720c */ /* 0x000fc40004fa1270 */
[----:B------:R-:W-:Y:S01]  /*4bd50*/  ISETP.LT.AND P1, PT, R156, R19, !P1 ;  /* 0x000000139c00720c */ /* 0x000fe20004f21270 */
[----:B------:R-:W-:-:S03]  /*4bd60*/  VIADD R24, R3, 0xf8 ;  /* 0x000000f803187836 */ /* 0x000fc60000000000 */
[----:B------:R-:W1:Y:S01]  /*4bd70*/  LDC R19, c[0x0][0x228] ;  /* 0x00008a00ff137b82 */ /* 0x000e620000000800 */
[----:B0-----:R-:W-:-:S05]  /*4bd80*/  PRMT R9, R234, 0x7632, R9 ;  /* 0x00007632ea097816 */ /* 0x001fca0000000009 */
[----:B------:R-:W-:Y:S01]  /*4bd90*/  @P2 STG.E.U16 desc[UR60][R10.64], R9 ;  /* 0x000000090a002986 */ /* 0x000fe2000c10153c */
[----:B------:R-:W-:Y:S02]  /*4bda0*/  ISETP.GE.AND P2, PT, R24, R239, PT ;  /* 0x000000ef1800720c */ /* 0x000fe40003f46270 */
[----:B------:R-:W-:Y:S01]  /*4bdb0*/  PRMT R26, R4, 0x7632, R26 ;  /* 0x00007632041a7816 */ /* 0x000fe2000000001a */
[----:B------:R-:W2:Y:S01]  /*4bdc0*/  LDL.LU R239, [R1+0x18b0] ;  /* 0x0018b00001ef7983 */ /* 0x000ea20000300800 */
[----:B------:R-:W0:Y:S01]  /*4bdd0*/  LDC R24, c[0x0][0x228] ;  /* 0x00008a00ff187b82 */ /* 0x000e220000000800 */
[----:B----4-:R-:W-:Y:S02]  /*4bde0*/  PRMT R8, R238, 0x7632, R8 ;  /* 0x00007632ee087816 */ /* 0x010fe40000000008 */
[----:B------:R4:W-:Y:S04]  /*4bdf0*/  @P5 STG.E.U16 desc[UR60][R12.64], R238 ;  /* 0x000000ee0c005986 */ /* 0x0009e8000c10153c */
[----:B------:R1:W-:Y:S01]  /*4be00*/  @P1 STG.E.U16 desc[UR60][R14.64], R8 ;  /* 0x000000080e001986 */ /* 0x0003e2000c10153c */
[----:B------:R-:W-:-:S02]  /*4be10*/  ISETP.LT.AND P1, PT, R23, R16, !P6 ;  /* 0x000000101700720c */ /* 0x000fc40007721270 */
[----:B------:R-:W0:Y:S01]  /*4be20*/  LDC R16, c[0x0][0x228] ;  /* 0x00008a00ff107b82 */ /* 0x000e220000000800 */
[----:B----4-:R-:W-:Y:S02]  /*4be30*/  VIADD R12, R3, 0xf9 ;  /* 0x000000f9030c7836 */ /* 0x010fe40000000000 */
[----:B-1----:R-:W-:Y:S01]  /*4be40*/  IMAD.WIDE R8, R17, 0x2, R20 ;  /* 0x0000000211087825 */ /* 0x002fe200078e0214 */
[----:B------:R-:W-:-:S04]  /*4be50*/  ISETP.LT.AND P5, PT, R23, R18, !P3 ;  /* 0x000000121700720c */ /* 0x000fc80005fa1270 */
[----:B------:R-:W1:Y:S03]  /*4be60*/  LDC R14, c[0x0][0x248] ;  /* 0x00009200ff0e7b82 */ /* 0x000e660000000800 */
[----:B------:R4:W-:Y:S01]  /*4be70*/  @P1 STG.E.U16 desc[UR60][R8.64], R235 ;  /* 0x000000eb08001986 */ /* 0x0009e2000c10153c */
[----:B------:R-:W-:-:S03]  /*4be80*/  ISETP.GE.AND P1, PT, R12, R240, PT ;  /* 0x000000f00c00720c */ /* 0x000fc60003f26270 */
[----:B------:R-:W3:Y:S01]  /*4be90*/  LDL.LU R240, [R1+0x18ac] ;  /* 0x0018ac0001f07983 */ /* 0x000ee20000300800 */
[C---:B------:R-:W-:Y:S01]  /*4bea0*/  ISETP.LT.AND P6, PT, R156.reuse, R25, !P6 ;  /* 0x000000199c00720c */ /* 0x040fe200077c1270 */
[----:B------:R-:W-:Y:S01]  /*4beb0*/  IMAD.WIDE R10, R17, 0x2, R158 ;  /* 0x00000002110a7825 */ /* 0x000fe200078e029e */
[----:B------:R-:W-:Y:S01]  /*4bec0*/  PRMT R13, R235, 0x7632, R13 ;  /* 0x00007632eb0d7816 */ /* 0x000fe2000000000d */
[----:B------:R-:W3:Y:S01]  /*4bed0*/  LDL.LU R252, [R1+0x34] ;  /* 0x0000340001fc7983 */ /* 0x000ee20000300800 */
[----:B------:R-:W-:Y:S01]  /*4bee0*/  ISETP.LT.AND P3, PT, R156, R19, !P3 ;  /* 0x000000139c00720c */ /* 0x000fe20005f61270 */
[----:B------:R-:W-:Y:S01]  /*4bef0*/  IMAD.IADD R17, R17, 0x1, R0 ;  /* 0x0000000111117824 */ /* 0x000fe200078e0200 */
[----:B------:R-:W1:Y:S07]  /*4bf00*/  LDC R25, c[0x0][0x228] ;  /* 0x00008a00ff197b82 */ /* 0x000e6e0000000800 */
[----:B------:R0:W-:Y:S01]  /*4bf10*/  @P6 STG.E.U16 desc[UR60][R10.64], R13 ;  /* 0x0000000d0a006986 */ /* 0x0001e2000c10153c */
[C---:B----4-:R-:W-:Y:S01]  /*4bf20*/  IMAD.WIDE R8, R17.reuse, 0x2, R158 ;  /* 0x0000000211087825 */ /* 0x050fe200078e029e */
[----:B------:R-:W4:Y:S08]  /*4bf30*/  LDC R18, c[0x0][0x228] ;  /* 0x00008a00ff127b82 */ /* 0x000f300000000800 */
[----:B------:R-:W3:Y:S01]  /*4bf40*/  LDC R0, c[0x0][0x248] ;  /* 0x00009200ff007b82 */ /* 0x000ee20000000800 */
[----:B0-----:R-:W-:-:S04]  /*4bf50*/  IMAD.WIDE R12, R17, 0x2, R20 ;  /* 0x00000002110c7825 */ /* 0x001fc800078e0214 */
[----:B------:R-:W-:Y:S02]  /*4bf60*/  IMAD.IADD R17, R17, 0x1, R2 ;  /* 0x0000000111117824 */ /* 0x000fe400078e0202 */
[----:B------:R-:W-:Y:S01]  /*4bf70*/  VIADD R2, R3, 0xfa ;  /* 0x000000fa03027836 */ /* 0x000fe20000000000 */
[----:B--2---:R0:W-:Y:S01]  /*4bf80*/  @P5 STG.E.U16 desc[UR60][R12.64], R239 ;  /* 0x000000ef0c005986 */ /* 0x0041e2000c10153c */
[----:B------:R-:W-:Y:S02]  /*4bf90*/  ISETP.LT.AND P5, PT, R23, R16, !P2 ;  /* 0x000000101700720c */ /* 0x000fe400057a1270 */
[----:B------:R-:W-:Y:S02]  /*4bfa0*/  PRMT R11, R239, 0x7632, R11 ;  /* 0x00007632ef0b7816 */ /* 0x000fe4000000000b */
[----:B----4-:R-:W-:Y:S01]  /*4bfb0*/  ISETP.LT.AND P6, PT, R23, R18, !P1 ;  /* 0x000000121700720c */ /* 0x010fe20004fc1270 */
[----:B-1----:R-:W-:Y:S01]  /*4bfc0*/  IMAD.IADD R19, R17, 0x1, R14 ;  /* 0x0000000111137824 */ /* 0x002fe200078e020e */
[----:B------:R-:W-:Y:S01]  /*4bfd0*/  ISETP.LT.AND P2, PT, R156, R25, !P2 ;  /* 0x000000199c00720c */ /* 0x000fe20005741270 */
[----:B------:R1:W-:Y:S01]  /*4bfe0*/  @P3 STG.E.U16 desc[UR60][R8.64], R11 ;  /* 0x0000000b08003986 */ /* 0x0003e2000c10153c */
[----:B---3--:R-:W-:Y:S01]  /*4bff0*/  ISETP.GE.AND P3, PT, R2, R251, PT ;  /* 0x000000fb0200720c */ /* 0x008fe20003f66270 */
[----:B------:R-:W-:Y:S01]  /*4c000*/  VIADD R2, R3, 0xfb ;  /* 0x000000fb03027836 */ /* 0x000fe20000000000 */
[----:B------:R-:W2:Y:S01]  /*4c010*/  LDC R16, c[0x0][0x228] ;  /* 0x00008a00ff107b82 */ /* 0x000ea20000000800 */
[----:B0-----:R-:W-:-:S04]  /*4c020*/  IMAD.WIDE R12, R17, 0x2, R158 ;  /* 0x00000002110c7825 */ /* 0x001fc800078e029e */
[----:B------:R-:W-:-:S03]  /*4c030*/  IMAD.WIDE R14, R19, 0x2, R20 ;  /* 0x00000002130e7825 */ /* 0x000fc600078e0214 */
[----:B------:R-:W0:Y:S01]  /*4c040*/  LDC R25, c[0x0][0x228] ;  /* 0x00008a00ff197b82 */ /* 0x000e220000000800 */
[----:B-1----:R-:W-:-:S07]  /*4c050*/  IMAD.WIDE R10, R17, 0x2, R20 ;  /* 0x00000002110a7825 */ /* 0x002fce00078e0214 */
[----:B------:R-:W1:Y:S01]  /*4c060*/  LDC R18, c[0x0][0x228] ;  /* 0x00008a00ff127b82 */ /* 0x000e620000000800 */
[----:B------:R3:W-:Y:S01]  /*4c070*/  @P5 STG.E.U16 desc[UR60][R10.64], R240 ;  /* 0x000000f00a005986 */ /* 0x0007e2000c10153c */
[----:B------:R-:W-:Y:S02]  /*4c080*/  ISETP.GE.AND P5, PT, R2, R241, PT ;  /* 0x000000f10200720c */ /* 0x000fe40003fa6270 */
[----:B------:R-:W-:Y:S01]  /*4c090*/  PRMT R9, R240, 0x7632, R9 ;  /* 0x00007632f0097816 */ /* 0x000fe20000000009 */
[----:B------:R-:W4:Y:S03]  /*4c0a0*/  LDL.LU R241, [R1+0x18a8] ;  /* 0x0018a80001f17983 */ /* 0x000f260000300800 */
[----:B------:R-:W2:Y:S01]  /*4c0b0*/  LDC R2, c[0x0][0x248] ;  /* 0x00009200ff027b82 */ /* 0x000ea20000000800 */
[----:B------:R-:W-:Y:S01]  /*4c0c0*/  IMAD.IADD R17, R19, 0x1, R0 ;  /* 0x0000000113117824 */ /* 0x000fe200078e0200 */
[----:B------:R0:W-:Y:S01]  /*4c0d0*/  @P2 STG.E.U16 desc[UR60][R12.64], R9 ;  /* 0x000000090c002986 */ /* 0x0001e2000c10153c */
[----:B------:R-:W-:-:S03]  /*4c0e0*/  ISETP.LT.AND P2, PT, R156, R27, !P1 ;  /* 0x0000001b9c00720c */ /* 0x000fc60004f41270 */
[----:B------:R1:W-:Y:S02]  /*4c0f0*/  @P6 STG.E.U16 desc[UR60][R14.64], R4 ;  /* 0x000000040e006986 */ /* 0x0003e4000c10153c */
[----:B------:R-:W4:Y:S01]  /*4c100*/  LDC R0, c[0x0][0x248] ;  /* 0x00009200ff007b82 */ /* 0x000f220000000800 */
[----:B------:R-:W-:Y:S02]  /*4c110*/  ISETP.LT.AND P6, PT, R23, R22, !P3 ;  /* 0x000000161700720c */ /* 0x000fe40005fc1270 */
[----:B------:R-:W-:Y:S01]  /*4c120*/  ISETP.LT.AND P3, PT, R156, R29, !P3 ;  /* 0x0000001d9c00720c */ /* 0x000fe20005f61270 */
[----:B---3--:R-:W-:-:S04]  /*4c130*/  IMAD.WIDE R10, R17, 0x2, R20 ;  /* 0x00000002110a7825 */ /* 0x008fc800078e0214 */
[--C-:B0-----:R-:W-:Y:S01]  /*4c140*/  IMAD.WIDE R8, R19, 0x2, R158.reuse ;  /* 0x0000000213087825 */ /* 0x101fe200078e029e */
[----:B------:R-:W0:Y:S03]  /*4c150*/  LDC R27, c[0x0][0x228] ;  /* 0x00008a00ff1b7b82 */ /* 0x000e260000000800 */
[----:B------:R-:W-:Y:S01]  /*4c160*/  IMAD.WIDE R12, R17, 0x2, R158 ;  /* 0x00000002110c7825 */ /* 0x000fe200078e029e */
[----:B------:R2:W-:Y:S03]  /*4c170*/  @P2 STG.E.U16 desc[UR60][R8.64], R26 ;  /* 0x0000001a08002986 */ /* 0x0005e6000c10153c */
[----:B------:R-:W-:Y:S01]  /*4c180*/  VIADD R22, R3, 0xfc ;  /* 0x000000fc03167836 */ /* 0x000fe20000000000 */
[----:B-1----:R-:W1:Y:S01]  /*4c190*/  LDC R15, c[0x0][0x228] ;  /* 0x00008a00ff0f7b82 */ /* 0x002e620000000800 */
[----:B--2---:R-:W-:-:S07]  /*4c1a0*/  IMAD.IADD R9, R17, 0x1, R2 ;  /* 0x0000000111097824 */ /* 0x004fce00078e0202 */
[----:B------:R-:W2:Y:S08]  /*4c1b0*/  LDC R4, c[0x0][0x248] ;  /* 0x00009200ff047b82 */ /* 0x000eb00000000800 */
[----:B------:R-:W3:Y:S08]  /*4c1c0*/  LDC R19, c[0x0][0x228] ;  /* 0x00008a00ff137b82 */ /* 0x000ef00000000800 */
[----:B------:R-:W0:Y:S01]  /*4c1d0*/  LDC R14, c[0x0][0x248] ;  /* 0x00009200ff0e7b82 */ /* 0x000e220000000800 */
[----:B----4-:R-:W-:Y:S01]  /*4c1e0*/  PRMT R28, R241, 0x7632, R28 ;  /* 0x00007632f11c7816 */ /* 0x010fe2000000001c */
[----:B------:R-:W-:Y:S04]  /*4c1f0*/  @P6 STG.E.U16 desc[UR60][R10.64], R241 ;  /* 0x000000f10a006986 */ /* 0x000fe8000c10153c */
[----:B------:R4:W-:Y:S01]  /*4c200*/  @P3 STG.E.U16 desc[UR60][R12.64], R28 ;  /* 0x0000001c0c003986 */ /* 0x0009e2000c10153c */
[----:B------:R-:W-:Y:S01]  /*4c210*/  ISETP.LT.AND P3, PT, R23, R16, !P5 ;  /* 0x000000101700720c */ /* 0x000fe20006f61270 */
[----:B------:R-:W-:-:S05]  /*4c220*/  VIADD R16, R3, 0xfd ;  /* 0x000000fd03107836 */ /* 0x000fca0000000000 */
[----:B------:R-:W-:Y:S02]  /*4c230*/  ISETP.GE.AND P2, PT, R16, R242, PT ;  /* 0x000000f21000720c */ /* 0x000fe40003f46270 */
[----:B------:R-:W3:Y:S01]  /*4c240*/  LDL.LU R242, [R1+0x18a4] ;  /* 0x0018a40001f27983 */ /* 0x000ee20000300800 */
[----:B------:R-:W-:Y:S01]  /*4c250*/  ISETP.GE.AND P1, PT, R22, R252, PT ;  /* 0x000000fc1600720c */ /* 0x000fe20003f26270 */
[----:B------:R-:W0:Y:S01]  /*4c260*/  LDC R16, c[0x0][0x248] ;  /* 0x00009200ff107b82 */ /* 0x000e220000000800 */
[----:B----4-:R-:W-:Y:S02]  /*4c270*/  IMAD.IADD R13, R9, 0x1, R0 ;  /* 0x00000001090d7824 */ /* 0x010fe400078e0200 */
[----:B------:R-:W-:Y:S02]  /*4c280*/  VIADD R0, R3, 0xfe ;  /* 0x000000fe03007836 */ /* 0x000fe40000000000 */
[----:B------:R-:W-:-:S03]  /*4c290*/  IMAD.WIDE R2, R9, 0x2, R20 ;  /* 0x0000000209027825 */ /* 0x000fc600078e0214 */
[----:B------:R-:W4:Y:S02]  /*4c2a0*/  LDC R22, c[0x0][0x228] ;  /* 0x00008a00ff167b82 */ /* 0x000f240000000800 */
[----:B------:R0:W-:Y:S01]  /*4c2b0*/  @P3 STG.E.U16 desc[UR60][R2.64], R5 ;  /* 0x0000000502003986 */ /* 0x0001e2000c10153c */
[----:B------:R-:W-:-:S03]  /*4c2c0*/  ISETP.GE.AND P3, PT, R0, R243, PT ;  /* 0x000000f30000720c */ /* 0x000fc60003f66270 */
[----:B------:R-:W3:Y:S01]  /*4c2d0*/  LDL.LU R243, [R1+0x18a0] ;  /* 0x0018a00001f37983 */ /* 0x000ee20000300800 */
[C---:B------:R-:W-:Y:S02]  /*4c2e0*/  ISETP.LT.AND P5, PT, R156.reuse, R25, !P5 ;  /* 0x000000199c00720c */ /* 0x040fe40006fa1270 */
[----:B------:R-:W-:Y:S01]  /*4c2f0*/  ISETP.LT.AND P6, PT, R23, R18, !P1 ;  /* 0x000000121700720c */ /* 0x000fe20004fc1270 */
[----:B------:R-:W-:Y:S01]  /*4c300*/  IMAD.WIDE R8, R9, 0x2, R158 ;  /* 0x0000000209087825 */ /* 0x000fe200078e029e */
[----:B------:R-:W-:Y:S02]  /*4c310*/  PRMT R18, R5, 0x7632, R18 ;  /* 0x0000763205127816 */ /* 0x000fe40000000012 */
[----:B-1----:R-:W-:Y:S01]  /*4c320*/  ISETP.LT.AND P1, PT, R156, R15, !P1 ;  /* 0x0000000f9c00720c */ /* 0x002fe20004f21270 */
[----:B------:R-:W-:-:S04]  /*4c330*/  IMAD.WIDE R10, R13, 0x2, R20 ;  /* 0x000000020d0a7825 */ /* 0x000fc800078e0214 */
[C---:B--2---:R-:W-:Y:S02]  /*4c340*/  IMAD.IADD R15, R13.reuse, 0x1, R4 ;  /* 0x000000010d0f7824 */ /* 0x044fe400078e0204 */
[----:B------:R1:W-:Y:S01]  /*4c350*/  @P5 STG.E.U16 desc[UR60][R8.64], R18 ;  /* 0x0000001208005986 */ /* 0x0003e2000c10153c */
[----:B------:R-:W-:Y:S01]  /*4c360*/  IMAD.WIDE R12, R13, 0x2, R158 ;  /* 0x000000020d0c7825 */ /* 0x000fe200078e029e */
[----:B----4-:R-:W-:Y:S02]  /*4c370*/  ISETP.LT.AND P5, PT, R23, R22, !P2 ;  /* 0x000000161700720c */ /* 0x010fe400057a1270 */
[----:B---3--:R-:W-:Y:S01]  /*4c380*/  ISETP.LT.AND P2, PT, R156, R19, !P2 ;  /* 0x000000139c00720c */ /* 0x008fe20005741270 */
[C---:B0-----:R-:W-:Y:S02]  /*4c390*/  IMAD.IADD R17, R15.reuse, 0x1, R14 ;  /* 0x000000010f117824 */ /* 0x041fe400078e020e */
[----:B------:R-:W-:-:S04]  /*4c3a0*/  IMAD.WIDE R2, R15, 0x2, R20 ;  /* 0x000000020f027825 */ /* 0x000fc800078e0214 */
[----:B------:R-:W-:-:S04]  /*4c3b0*/  IMAD.WIDE R4, R15, 0x2, R158 ;  /* 0x000000020f047825 */ /* 0x000fc800078e029e */
[C---:B------:R-:W-:Y:S02]  /*4c3c0*/  IMAD.IADD R15, R17.reuse, 0x1, R16 ;  /* 0x00000001110f7824 */ /* 0x040fe400078e0210 */
[----:B-1----:R-:W-:-:S04]  /*4c3d0*/  IMAD.WIDE R8, R17, 0x2, R20 ;  /* 0x0000000211087825 */ /* 0x002fc800078e0214 */
[----:B------:R-:W-:Y:S01]  /*4c3e0*/  IMAD.WIDE R20, R15, 0x2, R20 ;  /* 0x000000020f147825 */ /* 0x000fe200078e0214 */
[----:B------:R0:W-:Y:S01]  /*4c3f0*/  @P6 STG.E.U16 desc[UR60][R10.64], R242 ;  /* 0x000000f20a006986 */ /* 0x0001e2000c10153c */
[----:B------:R-:W-:Y:S02]  /*4c400*/  ISETP.LT.AND P6, PT, R23, R24, !P3 ;  /* 0x000000181700720c */ /* 0x000fe40005fc1270 */
[----:B------:R-:W-:Y:S02]  /*4c410*/  PRMT R0, R242, 0x7632, R0 ;  /* 0x00007632f2007816 */ /* 0x000fe40000000000 */
[----:B------:R-:W-:-:S03]  /*4c420*/  ISETP.LT.AND P3, PT, R156, R27, !P3 ;  /* 0x0000001b9c00720c */ /* 0x000fc60005f61270 */
[----:B------:R1:W-:Y:S01]  /*4c430*/  @P1 STG.E.U16 desc[UR60][R12.64], R0 ;  /* 0x000000000c001986 */ /* 0x0003e2000c10153c */
[----:B0-----:R-:W-:-:S03]  /*4c440*/  IMAD.WIDE R10, R17, 0x2, R158 ;  /* 0x00000002110a7825 */ /* 0x001fc600078e029e */
[----:B------:R0:W-:Y:S01]  /*4c450*/  @P5 STG.E.U16 desc[UR60][R2.64], R6 ;  /* 0x0000000602005986 */ /* 0x0001e2000c10153c */
[----:B------:R-:W-:Y:S02]  /*4c460*/  PRMT R14, R243, 0x7632, R14 ;  /* 0x00007632f30e7816 */ /* 0x000fe4000000000e */
[----:B-1----:R-:W-:-:S05]  /*4c470*/  PRMT R13, R6, 0x7632, R13 ;  /* 0x00007632060d7816 */ /* 0x002fca000000000d */
[----:B------:R0:W-:Y:S04]  /*4c480*/  @P2 STG.E.U16 desc[UR60][R4.64], R13 ;  /* 0x0000000d04002986 */ /* 0x0001e8000c10153c */
[----:B------:R0:W-:Y:S04]  /*4c490*/  @P6 STG.E.U16 desc[UR60][R8.64], R243 ;  /* 0x000000f308006986 */ /* 0x0001e8000c10153c */
[----:B------:R0:W-:Y:S01]  /*4c4a0*/  @P3 STG.E.U16 desc[UR60][R10.64], R14 ;  /* 0x0000000e0a003986 */ /* 0x0001e2000c10153c */
[----:B------:R-:W-:-:S03]  /*4c4b0*/  IMAD.WIDE R158, R15, 0x2, R158 ;  /* 0x000000020f9e7825 */ /* 0x000fc600078e029e */
[----:B------:R0:W-:Y:S01]  /*4c4c0*/  @P4 STG.E.U16 desc[UR60][R20.64], R7 ;  /* 0x0000000714004986 */ /* 0x0001e2000c10153c */
[----:B------:R-:W-:Y:S05]  /*4c4d0*/  @!P0 EXIT ;  /* 0x000000000000894d */ /* 0x000fea0003800000 */
[----:B------:R-:W-:-:S05]  /*4c4e0*/  PRMT R79, R7, 0x7632, R79 ;  /* 0x00007632074f7816 */ /* 0x000fca000000004f */
[----:B------:R-:W-:Y:S01]  /*4c4f0*/  STG.E.U16 desc[UR60][R158.64], R79 ;  /* 0x0000004f9e007986 */ /* 0x000fe2000c10153c */
[----:B------:R-:W-:Y:S05]  /*4c500*/  EXIT ;  /* 0x000000000000794d */ /* 0x000fea0003800000 */
.L_x_2:
[----:B------:R-:W-:-:S00]  /*4c510*/  BRA `(.L_x_2) ;  /* 0xfffffffc00fc7947 */ /* 0x000fc0000383ffff */
[----:B------:R-:W-:-:S00]  /*4c520*/  NOP ;  /* 0x0000000000007918 */ /* 0x000fc00000000000 */
        /* <DEDUP_REMOVED lines=13> */
.L_x_3:


//--------------------- .nv.shared.matmul_kernel  --------------------------
	.section	.nv.shared.matmul_kernel,"aw",@nobits
	.sectionflags	@""
	.align	16
	.zero		1024


//--------------------- .nv.shared.reserved.0     --------------------------
	.section	.nv.shared.reserved.0,"aw",@nobits
	.weak		__nv_reservedSMEM_offset_0_alias
	.size		__nv_reservedSMEM_offset_0_alias, 0, 0
	.other		__nv_reservedSMEM_offset_0_alias,@"STO_CUDA_RESERVED_SHARED STV_DEFAULT"
__nv_reservedSMEM_offset_0_alias:
	.zero		0


//--------------------- .nv.constant0.matmul_kernel --------------------------
	.section	.nv.constant0.matmul_kernel,"a",@progbits
	.sectionflags	@""
	.align	4
.nv.constant0.matmul_kernel:
	.zero		608


//--------------------- SYMBOLS --------------------------

	.type		.nv.reservedSmem.offset0,@object
	.size		.nv.reservedSmem.offset0,0x4
